// auto-generated by cutlass_sweep.epilogue — config: {"arch": "sm_90", "cluster_m": 2, "cluster_n": 1, "dtype": "e4m3", "fusion": "relu", "tile_k": 64, "tile_m": 128, "tile_n": 256}
#include "cutlass/cutlass.h"
#include "cutlass/gemm/collective/collective_builder.hpp"
#include "cutlass/gemm/device/gemm_universal_adapter.h"
#include "cutlass/gemm/kernel/gemm_universal.hpp"
#include "cutlass/epilogue/collective/collective_builder.hpp"
#include "cutlass/epilogue/fusion/operations.hpp"
#include "cutlass/epilogue/thread/activation.h"

using Elem = cutlass::float_e4m3_t;
using Acc  = float;
using TileShape    = cute::Shape<cute::_128, cute::_256, cute::_64>;
using ClusterShape = cute::Shape<cute::_2, cute::_1, cute::_1>;
using FusionOp     = cutlass::epilogue::fusion::LinCombEltAct<cutlass::epilogue::thread::ReLU, Elem, Acc>;

using CollectiveEpilogue = typename cutlass::epilogue::collective::CollectiveBuilder<
    cutlass::arch::Sm90, cutlass::arch::OpClassTensorOp,
    TileShape, ClusterShape,
    cutlass::epilogue::collective::EpilogueTileAuto,
    Acc, Acc,
    Elem, cutlass::layout::RowMajor, 128 / cutlass::sizeof_bits<Elem>::value,
    Elem, cutlass::layout::RowMajor, 128 / cutlass::sizeof_bits<Elem>::value,
    cutlass::epilogue::TmaWarpSpecializedCooperative,
    FusionOp
  >::CollectiveOp;

using CollectiveMainloop = typename cutlass::gemm::collective::CollectiveBuilder<
    cutlass::arch::Sm90, cutlass::arch::OpClassTensorOp,
    Elem, cutlass::layout::RowMajor, 128 / cutlass::sizeof_bits<Elem>::value,
    Elem, cutlass::layout::ColumnMajor, 128 / cutlass::sizeof_bits<Elem>::value,
    Acc,
    TileShape, ClusterShape,
    cutlass::gemm::collective::StageCountAutoCarveout<
        static_cast<int>(sizeof(typename CollectiveEpilogue::SharedStorage))>,
    cutlass::gemm::KernelTmaWarpSpecializedCooperative
  >::CollectiveOp;

using GemmKernel = cutlass::gemm::kernel::GemmUniversal<
    cute::Shape<int,int,int,int>, CollectiveMainloop, CollectiveEpilogue>;
using Gemm = cutlass::gemm::device::GemmUniversalAdapter<GemmKernel>;

auto* _anchor = &cutlass::device_kernel<GemmKernel>;


// ===== COMPILED SASS (sm_90a) =====

	.target	sm_90a

	.elftype	@"ET_EXEC"


//--------------------- .note.nv.tkinfo           --------------------------
	.section	.note.nv.tkinfo,"",@"SHT_NOTE"
	.sectionflags	@"SHF_NOTE_NV_TKINFO"
	.tkinfo
        /*0018*/ 	.word	0x00000002
        /*0030*/ 	.string	""
        /*0030*/ 	.string	"ptxas"
        /*0030*/ 	.string	"Cuda compilation tools, release 13.0, V13.0.88"
        /*0030*/ 	.string	"Build cuda_13.0.r13.0/compiler.36424714_0"
        /*0030*/ 	.string	"-arch sm_90a -m 64 "



//--------------------- .note.nv.cuinfo           --------------------------
	.section	.note.nv.cuinfo,"",@"SHT_NOTE"
	.sectionflags	@"SHF_NOTE_NV_CUINFO"
        /*0018*/ 	.short	0x0002
        /*001a*/ 	.short	0x005a
        /*001c*/ 	.short	0x0082
	.zero		2


//--------------------- .nv.info                  --------------------------
	.section	.nv.info,"",@"SHT_CUDA_INFO"
	.align	4


	//----- nvinfo : EIATTR_REGCOUNT
	.align		4
        /*0000*/ 	.byte	0x04, 0x2f
        /*0002*/ 	.short	(.L_16 - .L_15)
	.align		4
.L_15:
        /*0004*/ 	.word	index@(_ZN7cutlass13device_kernelINS_4gemm6kernel13GemmUniversalIN4cute5tupleIJiiiiEEENS1_10collective13CollectiveMmaINS1_37MainloopSm90TmaGmmaWarpSpecializedFP8ILi8ENS5_IJNS4_1CILi2EEENSA_ILi1EEESC_EEENS1_35KernelTmaWarpSpecializedCooperativeEEENS5_IJNSA_ILi128EEENSA_ILi256EEENSA_ILi64EEEEEENS_12float_e4m3_tENS5_IJlSC_lEEESK_SL_NS4_8TiledMMAINS4_8MMA_AtomIJNS4_4SM904GMMA31MMA_64x256x32_F32E4M3E4M3_SS_TNILNSP_7ScaleInE1ELSR_1EEEEEENS4_6LayoutISD_NS5_IJSC_NSA_ILi0EEESV_EEEEENS5_IJNS4_10UnderscoreESY_SY_EEEEENS4_13SM90_TMA_LOADENS4_14ComposedLayoutINS4_7SwizzleILi2ELi4ELi3EEENS4_18smem_ptr_flag_bitsILi8EEENSU_INS5_IJNSA_ILi8EEESI_EEENS5_IJSI_SC_EEEEEEEvNS4_8identityENS4_23SM90_TMA_LOAD_MULTICASTES1B_vS1C_EENS_8epilogue10collective18CollectiveEpilogueINS1F_22Sm90TmaWarpSpecializedILi4ELi2ELi16ELb0ELb0EEEJSJ_NS5_IJSG_NSA_ILi32EEEEEESK_SL_SK_SL_NS1F_6fusion15FusionCallbacksIS1J_NS1M_13LinCombEltActINS1F_6thread4ReLuESK_fSK_fLNS_15FloatRoundStyleE2EEESJ_S1L_JEEES11_NS12_INS13_ILi1ELi4ELi3EEES16_NSU_INS5_IJS17_S1K_EEENS5_IJS1K_SC_EEEEEEENS4_39AutoVectorizingCopyWithAssumedAlignmentILi128EEENS4_14SM90_TMA_STOREES1Y_S20_NS4_9Copy_AtomIJNS4_17SM90_U32x4_STSM_NENS_6half_tEEEEvEEEvvEEEEvNT_6ParamsE)
        /*0008*/ 	.word	0x000000a8


	//----- nvinfo : EIATTR_FRAME_SIZE
	.align		4
.L_16:
        /*000c*/ 	.byte	0x04, 0x11
        /*000e*/ 	.short	(.L_18 - .L_17)
	.align		4
.L_17:
        /*0010*/ 	.word	index@(_ZN7cutlass13device_kernelINS_4gemm6kernel13GemmUniversalIN4cute5tupleIJiiiiEEENS1_10collective13CollectiveMmaINS1_37MainloopSm90TmaGmmaWarpSpecializedFP8ILi8ENS5_IJNS4_1CILi2EEENSA_ILi1EEESC_EEENS1_35KernelTmaWarpSpecializedCooperativeEEENS5_IJNSA_ILi128EEENSA_ILi256EEENSA_ILi64EEEEEENS_12float_e4m3_tENS5_IJlSC_lEEESK_SL_NS4_8TiledMMAINS4_8MMA_AtomIJNS4_4SM904GMMA31MMA_64x256x32_F32E4M3E4M3_SS_TNILNSP_7ScaleInE1ELSR_1EEEEEENS4_6LayoutISD_NS5_IJSC_NSA_ILi0EEESV_EEEEENS5_IJNS4_10UnderscoreESY_SY_EEEEENS4_13SM90_TMA_LOADENS4_14ComposedLayoutINS4_7SwizzleILi2ELi4ELi3EEENS4_18smem_ptr_flag_bitsILi8EEENSU_INS5_IJNSA_ILi8EEESI_EEENS5_IJSI_SC_EEEEEEEvNS4_8identityENS4_23SM90_TMA_LOAD_MULTICASTES1B_vS1C_EENS_8epilogue10collective18CollectiveEpilogueINS1F_22Sm90TmaWarpSpecializedILi4ELi2ELi16ELb0ELb0EEEJSJ_NS5_IJSG_NSA_ILi32EEEEEESK_SL_SK_SL_NS1F_6fusion15FusionCallbacksIS1J_NS1M_13LinCombEltActINS1F_6thread4ReLuESK_fSK_fLNS_15FloatRoundStyleE2EEESJ_S1L_JEEES11_NS12_INS13_ILi1ELi4ELi3EEES16_NSU_INS5_IJS17_S1K_EEENS5_IJS1K_SC_EEEEEEENS4_39AutoVectorizingCopyWithAssumedAlignmentILi128EEENS4_14SM90_TMA_STOREES1Y_S20_NS4_9Copy_AtomIJNS4_17SM90_U32x4_STSM_NENS_6half_tEEEEvEEEvvEEEEvNT_6ParamsE)
        /*0014*/ 	.word	0x000000e0


	//----- nvinfo : EIATTR_MIN_STACK_SIZE
	.align		4
.L_18:
        /*0018*/ 	.byte	0x04, 0x12
        /*001a*/ 	.short	(.L_20 - .L_19)
	.align		4
.L_19:
        /*001c*/ 	.word	index@(_ZN7cutlass13device_kernelINS_4gemm6kernel13GemmUniversalIN4cute5tupleIJiiiiEEENS1_10collective13CollectiveMmaINS1_37MainloopSm90TmaGmmaWarpSpecializedFP8ILi8ENS5_IJNS4_1CILi2EEENSA_ILi1EEESC_EEENS1_35KernelTmaWarpSpecializedCooperativeEEENS5_IJNSA_ILi128EEENSA_ILi256EEENSA_ILi64EEEEEENS_12float_e4m3_tENS5_IJlSC_lEEESK_SL_NS4_8TiledMMAINS4_8MMA_AtomIJNS4_4SM904GMMA31MMA_64x256x32_F32E4M3E4M3_SS_TNILNSP_7ScaleInE1ELSR_1EEEEEENS4_6LayoutISD_NS5_IJSC_NSA_ILi0EEESV_EEEEENS5_IJNS4_10UnderscoreESY_SY_EEEEENS4_13SM90_TMA_LOADENS4_14ComposedLayoutINS4_7SwizzleILi2ELi4ELi3EEENS4_18smem_ptr_flag_bitsILi8EEENSU_INS5_IJNSA_ILi8EEESI_EEENS5_IJSI_SC_EEEEEEEvNS4_8identityENS4_23SM90_TMA_LOAD_MULTICASTES1B_vS1C_EENS_8epilogue10collective18CollectiveEpilogueINS1F_22Sm90TmaWarpSpecializedILi4ELi2ELi16ELb0ELb0EEEJSJ_NS5_IJSG_NSA_ILi32EEEEEESK_SL_SK_SL_NS1F_6fusion15FusionCallbacksIS1J_NS1M_13LinCombEltActINS1F_6thread4ReLuESK_fSK_fLNS_15FloatRoundStyleE2EEESJ_S1L_JEEES11_NS12_INS13_ILi1ELi4ELi3EEES16_NSU_INS5_IJS17_S1K_EEENS5_IJS1K_SC_EEEEEEENS4_39AutoVectorizingCopyWithAssumedAlignmentILi128EEENS4_14SM90_TMA_STOREES1Y_S20_NS4_9Copy_AtomIJNS4_17SM90_U32x4_STSM_NENS_6half_tEEEEvEEEvvEEEEvNT_6ParamsE)
        /*0020*/ 	.word	0x000000e0
.L_20:


//--------------------- .nv.compat                --------------------------
	.section	.nv.compat,"",@"SHT_CUDA_COMPAT_INFO"
	.align	4
        /*0000*/ 	.byte	0x02, 0x09, 0x01, 0x00, 0x02, 0x02, 0x04, 0x00, 0x02, 0x05, 0x05, 0x00, 0x03, 0x07, 0x01, 0x01
        /*0010*/ 	.byte	0x02, 0x03, 0x01, 0x00, 0x02, 0x06, 0x01, 0x00, 0x04, 0x0b, 0x08, 0x00, 0x00, 0x00, 0x00, 0x00
        /*0020*/ 	.byte	0x00, 0x00, 0x00, 0x00


//--------------------- .nv.info._ZN7cutlass13device_kernelINS_4gemm6kernel13GemmUniversalIN4cute5tupleIJiiiiEEENS1_10collective13CollectiveMmaINS1_37MainloopSm90TmaGmmaWarpSpecializedFP8ILi8ENS5_IJNS4_1CILi2EEENSA_ILi1EEESC_EEENS1_35KernelTmaWarpSpecializedCooperativeEEENS5_IJNSA_ILi128EEENSA_ILi256EEENSA_ILi64EEEEEENS_12float_e4m3_tENS5_IJlSC_lEEESK_SL_NS4_8TiledMMAINS4_8MMA_AtomIJNS4_4SM904GMMA31MMA_64x256x32_F32E4M3E4M3_SS_TNILNSP_7ScaleInE1ELSR_1EEEEEENS4_6LayoutISD_NS5_IJSC_NSA_ILi0EEESV_EEEEENS5_IJNS4_10UnderscoreESY_SY_EEEEENS4_13SM90_TMA_LOADENS4_14ComposedLayoutINS4_7SwizzleILi2ELi4ELi3EEENS4_18smem_ptr_flag_bitsILi8EEENSU_INS5_IJNSA_ILi8EEESI_EEENS5_IJSI_SC_EEEEEEEvNS4_8identityENS4_23SM90_TMA_LOAD_MULTICASTES1B_vS1C_EENS_8epilogue10collective18CollectiveEpilogueINS1F_22Sm90TmaWarpSpecializedILi4ELi2ELi16ELb0ELb0EEEJSJ_NS5_IJSG_NSA_ILi32EEEEEESK_SL_SK_SL_NS1F_6fusion15FusionCallbacksIS1J_NS1M_13LinCombEltActINS1F_6thread4ReLuESK_fSK_fLNS_15FloatRoundStyleE2EEESJ_S1L_JEEES11_NS12_INS13_ILi1ELi4ELi3EEES16_NSU_INS5_IJS17_S1K_EEENS5_IJS1K_SC_EEEEEEENS4_39AutoVectorizingCopyWithAssumedAlignmentILi128EEENS4_14SM90_TMA_STOREES1Y_S20_NS4_9Copy_AtomIJNS4_17SM90_U32x4_STSM_NENS_6half_tEEEEvEEEvvEEEEvNT_6ParamsE --------------------------
	.section	.nv.info._ZN7cutlass13device_kernelINS_4gemm6kernel13GemmUniversalIN4cute5tupleIJiiiiEEENS1_10collective13CollectiveMmaINS1_37MainloopSm90TmaGmmaWarpSpecializedFP8ILi8ENS5_IJNS4_1CILi2EEENSA_ILi1EEESC_EEENS1_35KernelTmaWarpSpecializedCooperativeEEENS5_IJNSA_ILi128EEENSA_ILi256EEENSA_ILi64EEEEEENS_12float_e4m3_tENS5_IJlSC_lEEESK_SL_NS4_8TiledMMAINS4_8MMA_AtomIJNS4_4SM904GMMA31MMA_64x256x32_F32E4M3E4M3_SS_TNILNSP_7ScaleInE1ELSR_1EEEEEENS4_6LayoutISD_NS5_IJSC_NSA_ILi0EEESV_EEEEENS5_IJNS4_10UnderscoreESY_SY_EEEEENS4_13SM90_TMA_LOADENS4_14ComposedLayoutINS4_7SwizzleILi2ELi4ELi3EEENS4_18smem_ptr_flag_bitsILi8EEENSU_INS5_IJNSA_ILi8EEESI_EEENS5_IJSI_SC_EEEEEEEvNS4_8identityENS4_23SM90_TMA_LOAD_MULTICASTES1B_vS1C_EENS_8epilogue10collective18CollectiveEpilogueINS1F_22Sm90TmaWarpSpecializedILi4ELi2ELi16ELb0ELb0EEEJSJ_NS5_IJSG_NSA_ILi32EEEEEESK_SL_SK_SL_NS1F_6fusion15FusionCallbacksIS1J_NS1M_13LinCombEltActINS1F_6thread4ReLuESK_fSK_fLNS_15FloatRoundStyleE2EEESJ_S1L_JEEES11_NS12_INS13_ILi1ELi4ELi3EEES16_NSU_INS5_IJS17_S1K_EEENS5_IJS1K_SC_EEEEEEENS4_39AutoVectorizingCopyWithAssumedAlignmentILi128EEENS4_14SM90_TMA_STOREES1Y_S20_NS4_9Copy_AtomIJNS4_17SM90_U32x4_STSM_NENS_6half_tEEEEvEEEvvEEEEvNT_6ParamsE,"",@"SHT_CUDA_INFO"
	.sectionflags	@""
	.align	4


	//----- nvinfo : EIATTR_CUDA_API_VERSION
	.align		4
        /*0000*/ 	.byte	0x04, 0x37
        /*0002*/ 	.short	(.L_22 - .L_21)
.L_21:
        /*0004*/ 	.word	0x00000082


	//----- nvinfo : EIATTR_KPARAM_INFO
	.align		4
.L_22:
        /*0008*/ 	.byte	0x04, 0x17
        /*000a*/ 	.short	(.L_24 - .L_23)
.L_23:
        /*000c*/ 	.word	0x00000000
        /*0010*/ 	.short	0x0000
        /*0012*/ 	.short	0x0070
        /*0014*/ 	.byte	0x00, 0xf0, 0x01, 0x1c


	//----- nvinfo : EIATTR_SPARSE_MMA_MASK
	.align		4
.L_24:
        /*0018*/ 	.byte	0x03, 0x50
        /*001a*/ 	.short	0x0000


	//----- nvinfo : EIATTR_MAXREG_COUNT
	.align		4
        /*001c*/ 	.byte	0x03, 0x1b
        /*001e*/ 	.short	0x00a8


	//----- nvinfo : EIATTR_NUM_BARRIERS
	.align		4
        /*0020*/ 	.byte	0x02, 0x4c
        /*0022*/ 	.byte	0x02
	.zero		1


	//----- nvinfo : EIATTR_EXTERNS
	.align		4
        /*0024*/ 	.byte	0x04, 0x0f
        /*0026*/ 	.short	(.L_26 - .L_25)


	//   ....[0]....
	.align		4
.L_25:
        /*0028*/ 	.word	index@(__assertfail)


	//----- nvinfo : EIATTR_ANNOTATIONS
	.align		4
.L_26:
        /*002c*/ 	.byte	0x04, 0x55
        /*002e*/ 	.short	(.L_28 - .L_27)


	//   ....[0]....
.L_27:
        /*0030*/ 	.word	0x00000001
        /*0034*/ 	.byte	0xf0, 0x0c, 0x00, 0x00, 0x01, 0x00, 0x00, 0x00, 0xc0, 0x0d, 0x00, 0x00, 0x01, 0x00, 0x00, 0x00
        /* <DEDUP_REMOVED lines=223> */
        /*0e34*/ 	.byte	0x30, 0xdf, 0x00, 0x00, 0x01, 0x00, 0x00, 0x00, 0x50, 0xdf, 0x00, 0x00


	//----- nvinfo : EIATTR_MERCURY_ISA_VERSION
	.align		4
.L_28:
        /*0e40*/ 	.byte	0x03, 0x5f
        /*0e42*/ 	.short	0x0101


	//----- nvinfo : EIATTR_INT_WARP_WIDE_INSTR_OFFSETS
	.align		4
        /*0e44*/ 	.byte	0x04, 0x31
        /*0e46*/ 	.short	(.L_30 - .L_29)


	//   ....[0]....
.L_29:
        /*0e48*/ 	.word	0x00000be0


	//   ....[1]....
        /*0e4c*/ 	.word	0x00000bf0


	//   ....[2]....
        /*0e50*/ 	.word	0x00000d00


	//   ....[3]....
        /*0e54*/ 	.word	0x00005820


	//----- nvinfo : EIATTR_COOP_GROUP_MASK_REGIDS
	.align		4
.L_30:
        /*0e58*/ 	.byte	0x04, 0x29
        /*0e5a*/ 	.short	(.L_32 - .L_31)


	//   ....[0]....
.L_31:
        /*0e5c*/ 	.word	0xffffffff


	//   ....[1]....
        /*0e60*/ 	.word	0xffffffff


	//   ....[2]....
        /*0e64*/ 	.word	0xffffffff


	//   ....[3]....
        /*0e68*/ 	.word	0xffffffff


	//   ....[4]....
        /*0e6c*/ 	.word	0xffffffff


	//   ....[5]....
        /*0e70*/ 	.word	0xffffffff


	//   ....[6]....
        /*0e74*/ 	.word	0xffffffff


	//----- nvinfo : EIATTR_COOP_GROUP_INSTR_OFFSETS
	.align		4
.L_32:
        /*0e78*/ 	.byte	0x04, 0x28
        /*0e7a*/ 	.short	(.L_34 - .L_33)


	//   ....[0]....
.L_33:
        /*0e7c*/ 	.word	0x00000060


	//   ....[1]....
        /*0e80*/ 	.word	0x00000090


	//   ....[2]....
        /*0e84*/ 	.word	0x00000500


	//   ....[3]....
        /*0e88*/ 	.word	0x00000820


	//   ....[4]....
        /*0e8c*/ 	.word	0x00000a70


	//   ....[5]....
        /*0e90*/ 	.word	0x00000e20


	//   ....[6]....
        /*0e94*/ 	.word	0x00001b90


	//----- nvinfo : EIATTR_REG_RECONFIG
	.align		4
.L_34:
        /*0e98*/ 	.byte	0x01, 0x54
	.zero		2


	//----- nvinfo : EIATTR_SYSCALL_OFFSETS
	.align		4
        /*0e9c*/ 	.byte	0x04, 0x46
        /*0e9e*/ 	.short	(.L_36 - .L_35)


	//   ....[0]....
.L_35:
        /*0ea0*/ 	.word	0x00005a70


	//   ....[1]....
        /*0ea4*/ 	.word	0x00005bb0


	//----- nvinfo : EIATTR_MBARRIER_INSTR_OFFSETS
	.align		4
.L_36:
        /*0ea8*/ 	.byte	0x04, 0x39
        /*0eaa*/ 	.short	(.L_38 - .L_37)


	//   ....[0]....
.L_37:
        /*0eac*/ 	.word	0x000006b0
        /*0eb0*/ 	.word	0x000000ff
        /*0eb4*/ 	.word	0x00000000
        /*0eb8*/ 	.short	0x0100
        /*0eba*/ 	.byte	0x08
	.zero		1


	//   ....[1]....
        /*0ebc*/ 	.word	0x000006c0
        /*0ec0*/ 	.word	0x000000ff
        /*0ec4*/ 	.word	0x00000040
        /*0ec8*/ 	.short	0x0100
        /*0eca*/ 	.byte	0x08
	.zero		1


	//   ....[2]....
        /*0ecc*/ 	.word	0x000006d0
        /*0ed0*/ 	.word	0x000000ff
        /*0ed4*/ 	.word	0x00000008
        /*0ed8*/ 	.short	0x0100
        /*0eda*/ 	.byte	0x08
	.zero		1


	//   ....[3]....
        /*0edc*/ 	.word	0x000006e0
        /*0ee0*/ 	.word	0x000000ff
        /*0ee4*/ 	.word	0x00000048
        /*0ee8*/ 	.short	0x0100
        /*0eea*/ 	.byte	0x08
	.zero		1


	//   ....[4]....
        /*0eec*/ 	.word	0x000006f0
        /*0ef0*/ 	.word	0x000000ff
        /*0ef4*/ 	.word	0x00000010
        /*0ef8*/ 	.short	0x0100
        /*0efa*/ 	.byte	0x08
	.zero		1


	//   ....[5]....
        /*0efc*/ 	.word	0x00000700
        /*0f00*/ 	.word	0x000000ff
        /*0f04*/ 	.word	0x00000050
        /*0f08*/ 	.short	0x0100
        /*0f0a*/ 	.byte	0x08
	.zero		1


	//   ....[6]....
        /*0f0c*/ 	.word	0x00000710
        /*0f10*/ 	.word	0x000000ff
        /*0f14*/ 	.word	0x00000018
        /*0f18*/ 	.short	0x0100
        /*0f1a*/ 	.byte	0x08
	.zero		1


	//   ....[7]....
        /*0f1c*/ 	.word	0x00000720
        /*0f20*/ 	.word	0x000000ff
        /*0f24*/ 	.word	0x00000058
        /*0f28*/ 	.short	0x0100
        /*0f2a*/ 	.byte	0x08
	.zero		1


	//   ....[8]....
        /*0f2c*/ 	.word	0x00000730
        /*0f30*/ 	.word	0x000000ff
        /*0f34*/ 	.word	0x00000020
        /*0f38*/ 	.short	0x0100
        /*0f3a*/ 	.byte	0x08
	.zero		1


	//   ....[9]....
        /*0f3c*/ 	.word	0x00000740
        /*0f40*/ 	.word	0x000000ff
        /*0f44*/ 	.word	0x00000060
        /*0f48*/ 	.short	0x0100
        /*0f4a*/ 	.byte	0x08
	.zero		1


	//   ....[10]....
        /*0f4c*/ 	.word	0x00000750
        /*0f50*/ 	.word	0x000000ff
        /*0f54*/ 	.word	0x00000028
        /*0f58*/ 	.short	0x0100
        /*0f5a*/ 	.byte	0x08
	.zero		1


	//   ....[11]....
        /*0f5c*/ 	.word	0x00000760
        /*0f60*/ 	.word	0x000000ff
        /*0f64*/ 	.word	0x00000068
        /*0f68*/ 	.short	0x0100
        /*0f6a*/ 	.byte	0x08
	.zero		1


	//   ....[12]....
        /*0f6c*/ 	.word	0x00000770
        /*0f70*/ 	.word	0x000000ff
        /*0f74*/ 	.word	0x00000030
        /*0f78*/ 	.short	0x0100
        /*0f7a*/ 	.byte	0x08
	.zero		1


	//   ....[13]....
        /*0f7c*/ 	.word	0x00000780
        /*0f80*/ 	.word	0x000000ff
        /*0f84*/ 	.word	0x00000070
        /*0f88*/ 	.short	0x0100
        /*0f8a*/ 	.byte	0x08
	.zero		1


	//   ....[14]....
        /*0f8c*/ 	.word	0x00000790
        /*0f90*/ 	.word	0x000000ff
        /*0f94*/ 	.word	0x00000038
        /*0f98*/ 	.short	0x0100
        /*0f9a*/ 	.byte	0x08
	.zero		1


	//   ....[15]....
        /*0f9c*/ 	.word	0x000007a0
        /*0fa0*/ 	.word	0x000000ff
        /*0fa4*/ 	.word	0x00000078
        /*0fa8*/ 	.short	0x0100
        /*0faa*/ 	.byte	0x08
	.zero		1


	//   ....[16]....
        /*0fac*/ 	.word	0x000009d0
        /*0fb0*/ 	.word	0x000000ff
        /*0fb4*/ 	.word	0x00000080
        /*0fb8*/ 	.short	0x0100
        /*0fba*/ 	.byte	0x08
	.zero		1


	//   ....[17]....
        /*0fbc*/ 	.word	0x000009e0
        /*0fc0*/ 	.word	0x000000ff
        /*0fc4*/ 	.word	0x000000a0
        /*0fc8*/ 	.short	0x0100
        /*0fca*/ 	.byte	0x08
	.zero		1


	//   ....[18]....
        /*0fcc*/ 	.word	0x000009f0
        /*0fd0*/ 	.word	0x000000ff
        /*0fd4*/ 	.word	0x00000088
        /*0fd8*/ 	.short	0x0100
        /*0fda*/ 	.byte	0x08
	.zero		1


	//   ....[19]....
        /*0fdc*/ 	.word	0x00000a00
        /*0fe0*/ 	.word	0x000000ff
        /*0fe4*/ 	.word	0x000000a8
        /*0fe8*/ 	.short	0x0100
        /*0fea*/ 	.byte	0x08
	.zero		1


	//   ....[20]....
        /*0fec*/ 	.word	0x00000a10
        /*0ff0*/ 	.word	0x000000ff
        /*0ff4*/ 	.word	0x00000090
        /*0ff8*/ 	.short	0x0100
        /*0ffa*/ 	.byte	0x08
	.zero		1


	//   ....[21]....
        /*0ffc*/ 	.word	0x00000a20
        /*1000*/ 	.word	0x000000ff
        /*1004*/ 	.word	0x000000b0
        /*1008*/ 	.short	0x0100
        /*100a*/ 	.byte	0x08
	.zero		1


	//   ....[22]....
        /*100c*/ 	.word	0x00000a30
        /*1010*/ 	.word	0x000000ff
        /*1014*/ 	.word	0x00000098
        /*1018*/ 	.short	0x0100
        /*101a*/ 	.byte	0x08
	.zero		1


	//   ....[23]....
        /*101c*/ 	.word	0x00000a40
        /*1020*/ 	.word	0x000000ff
        /*1024*/ 	.word	0x000000b8
        /*1028*/ 	.short	0x0100
        /*102a*/ 	.byte	0x08
	.zero		1


	//   ....[24]....
        /*102c*/ 	.word	0x00000d90
        /*1030*/ 	.word	0x000000ff
        /*1034*/ 	.word	0x000000c0
        /*1038*/ 	.short	0x0100
        /*103a*/ 	.byte	0x06
	.zero		1


	//   ....[25]....
        /*103c*/ 	.word	0x00000dd0
        /*1040*/ 	.word	0x000000ff
        /*1044*/ 	.word	0x000000c8
        /*1048*/ 	.short	0x0100
        /*104a*/ 	.byte	0x06
	.zero		1


	//   ....[26]....
        /*104c*/ 	.word	0x00002410
        /*1050*/ 	.word	0x000000ff
        /*1054*/ 	.word	0x00000000
        /*1058*/ 	.short	0x010a
        /*105a*/ 	.byte	0x04
	.zero		1


	//   ....[27]....
        /*105c*/ 	.word	0x00002450
        /*1060*/ 	.word	0x000000ff
        /*1064*/ 	.word	0x00000000
        /*1068*/ 	.short	0x010a
        /*106a*/ 	.byte	0x04
	.zero		1


	//   ....[28]....
        /*106c*/ 	.word	0x000037b0
        /*1070*/ 	.word	0x000000ff
        /*1074*/ 	.word	0x00000000
        /*1078*/ 	.short	0x010a
        /*107a*/ 	.byte	0x06
	.zero		1


	//   ....[29]....
        /*107c*/ 	.word	0x000037f0
        /*1080*/ 	.word	0x000000ff
        /*1084*/ 	.word	0x00000000
        /*1088*/ 	.short	0x010a
        /*108a*/ 	.byte	0x06
	.zero		1


	//   ....[30]....
        /*108c*/ 	.word	0x00004880
        /*1090*/ 	.word	0x00000003
        /*1094*/ 	.word	0x00000000
        /*1098*/ 	.short	0x0101
        /*109a*/ 	.byte	0x3f
	.zero		1


	//   ....[31]....
        /*109c*/ 	.word	0x000058d0
        /*10a0*/ 	.word	0x00000000
        /*10a4*/ 	.word	0x00000000
        /*10a8*/ 	.short	0x0101
        /*10aa*/ 	.byte	0x3f
	.zero		1


	//   ....[32]....
        /*10ac*/ 	.word	0x000060b0
        /*10b0*/ 	.word	0x0000000d
        /*10b4*/ 	.word	0x00000080
        /*10b8*/ 	.short	0x010a
        /*10ba*/ 	.byte	0x3f
	.zero		1


	//   ....[33]....
        /*10bc*/ 	.word	0x000063d0
        /*10c0*/ 	.word	0x00000006
        /*10c4*/ 	.word	0x00000000
        /*10c8*/ 	.short	0x0101
        /*10ca*/ 	.byte	0x3f
	.zero		1


	//   ....[34]....
        /*10cc*/ 	.word	0x00006bf0
        /*10d0*/ 	.word	0x0000000e
        /*10d4*/ 	.word	0x00000080
        /*10d8*/ 	.short	0x010a
        /*10da*/ 	.byte	0x3f
	.zero		1


	//   ....[35]....
        /*10dc*/ 	.word	0x00006e20
        /*10e0*/ 	.word	0x00000009
        /*10e4*/ 	.word	0x00000000
        /*10e8*/ 	.short	0x0101
        /*10ea*/ 	.byte	0x3f
	.zero		1


	//   ....[36]....
        /*10ec*/ 	.word	0x00007560
        /*10f0*/ 	.word	0x0000000d
        /*10f4*/ 	.word	0x00000080
        /*10f8*/ 	.short	0x010a
        /*10fa*/ 	.byte	0x3f
	.zero		1


	//   ....[37]....
        /*10fc*/ 	.word	0x00007790
        /*1100*/ 	.word	0x00000009
        /*1104*/ 	.word	0x00000000
        /*1108*/ 	.short	0x0101
        /*110a*/ 	.byte	0x3f
	.zero		1


	//   ....[38]....
        /*110c*/ 	.word	0x00007eb0
        /*1110*/ 	.word	0x0000000b
        /*1114*/ 	.word	0x00000080
        /*1118*/ 	.short	0x010a
        /*111a*/ 	.byte	0x3f
	.zero		1


	//   ....[39]....
        /*111c*/ 	.word	0x00008130
        /*1120*/ 	.word	0x0000000b
        /*1124*/ 	.word	0x00000000
        /*1128*/ 	.short	0x0101
        /*112a*/ 	.byte	0x3f
	.zero		1


	//   ....[40]....
        /*112c*/ 	.word	0x00008860
        /*1130*/ 	.word	0x0000000b
        /*1134*/ 	.word	0x00000080
        /*1138*/ 	.short	0x010a
        /*113a*/ 	.byte	0x3f
	.zero		1


	//   ....[41]....
        /*113c*/ 	.word	0x00008ae0
        /*1140*/ 	.word	0x0000000b
        /*1144*/ 	.word	0x00000000
        /*1148*/ 	.short	0x0101
        /*114a*/ 	.byte	0x3f
	.zero		1


	//   ....[42]....
        /*114c*/ 	.word	0x00009210
        /*1150*/ 	.word	0x0000000b
        /*1154*/ 	.word	0x00000080
        /*1158*/ 	.short	0x010a
        /*115a*/ 	.byte	0x3f
	.zero		1


	//   ....[43]....
        /*115c*/ 	.word	0x00009490
        /*1160*/ 	.word	0x0000000b
        /*1164*/ 	.word	0x00000000
        /*1168*/ 	.short	0x0101
        /*116a*/ 	.byte	0x3f
	.zero		1


	//   ....[44]....
        /*116c*/ 	.word	0x00009c90
        /*1170*/ 	.word	0x0000000b
        /*1174*/ 	.word	0x00000080
        /*1178*/ 	.short	0x010a
        /*117a*/ 	.byte	0x3f
	.zero		1


	//   ....[45]....
        /*117c*/ 	.word	0x00009f10
        /*1180*/ 	.word	0x0000000b
        /*1184*/ 	.word	0x00000000
        /*1188*/ 	.short	0x0101
        /*118a*/ 	.byte	0x3f
	.zero		1


	//   ....[46]....
        /*118c*/ 	.word	0x0000a740
        /*1190*/ 	.word	0x0000000c
        /*1194*/ 	.word	0x00000080
        /*1198*/ 	.short	0x010a
        /*119a*/ 	.byte	0x3f
	.zero		1


	//   ....[47]....
        /*119c*/ 	.word	0x0000a9a0
        /*11a0*/ 	.word	0x00000007
        /*11a4*/ 	.word	0x00000000
        /*11a8*/ 	.short	0x0101
        /*11aa*/ 	.byte	0x3f
	.zero		1


	//   ....[48]....
        /*11ac*/ 	.word	0x0000bf00
        /*11b0*/ 	.word	0x000000ff
        /*11b4*/ 	.word	0x000000c8
        /*11b8*/ 	.short	0x010a
        /*11ba*/ 	.byte	0x04
	.zero		1


	//   ....[49]....
        /*11bc*/ 	.word	0x0000c330
        /*11c0*/ 	.word	0x000000ff
        /*11c4*/ 	.word	0x000000a0
        /*11c8*/ 	.short	0x010a
        /*11ca*/ 	.byte	0x0d
	.zero		1


	//   ....[50]....
        /*11cc*/ 	.word	0x0000c420
        /*11d0*/ 	.word	0x000000ff
        /*11d4*/ 	.word	0x00000080
        /*11d8*/ 	.short	0x010b
        /*11da*/ 	.byte	0x0d
	.zero		1


	//   ....[51]....
        /*11dc*/ 	.word	0x0000c480
        /*11e0*/ 	.word	0x000000ff
        /*11e4*/ 	.word	0x00000000
        /*11e8*/ 	.short	0x0101
        /*11ea*/ 	.byte	0x10
	.zero		1


	//   ....[52]....
        /*11ec*/ 	.word	0x0000c4b0
        /*11f0*/ 	.word	0x000000ff
        /*11f4*/ 	.word	0x000000a8
        /*11f8*/ 	.short	0x010a
        /*11fa*/ 	.byte	0x0d
	.zero		1


	//   ....[53]....
        /*11fc*/ 	.word	0x0000c5c0
        /*1200*/ 	.word	0x000000ff
        /*1204*/ 	.word	0x00000088
        /*1208*/ 	.short	0x010b
        /*120a*/ 	.byte	0x0d
	.zero		1


	//   ....[54]....
        /*120c*/ 	.word	0x0000c620
        /*1210*/ 	.word	0x000000ff
        /*1214*/ 	.word	0x00000000
        /*1218*/ 	.short	0x0101
        /*121a*/ 	.byte	0x12
	.zero		1


	//   ....[55]....
        /*121c*/ 	.word	0x0000c650
        /*1220*/ 	.word	0x000000ff
        /*1224*/ 	.word	0x000000b0
        /*1228*/ 	.short	0x010a
        /*122a*/ 	.byte	0x0d
	.zero		1


	//   ....[56]....
        /*122c*/ 	.word	0x0000c760
        /*1230*/ 	.word	0x000000ff
        /*1234*/ 	.word	0x00000090
        /*1238*/ 	.short	0x010b
        /*123a*/ 	.byte	0x0d
	.zero		1


	//   ....[57]....
        /*123c*/ 	.word	0x0000c7c0
        /*1240*/ 	.word	0x000000ff
        /*1244*/ 	.word	0x00000000
        /*1248*/ 	.short	0x0101
        /*124a*/ 	.byte	0x1d
	.zero		1


	//   ....[58]....
        /*124c*/ 	.word	0x0000c7f0
        /*1250*/ 	.word	0x000000ff
        /*1254*/ 	.word	0x000000b8
        /*1258*/ 	.short	0x010a
        /*125a*/ 	.byte	0x0d
	.zero		1


	//   ....[59]....
        /*125c*/ 	.word	0x0000c900
        /*1260*/ 	.word	0x000000ff
        /*1264*/ 	.word	0x00000098
        /*1268*/ 	.short	0x010b
        /*126a*/ 	.byte	0x0d
	.zero		1


	//   ....[60]....
        /*126c*/ 	.word	0x0000c960
        /*1270*/ 	.word	0x000000ff
        /*1274*/ 	.word	0x00000000
        /*1278*/ 	.short	0x0101
        /*127a*/ 	.byte	0x1e
	.zero		1


	//   ....[61]....
        /*127c*/ 	.word	0x0000c9a0
        /*1280*/ 	.word	0x000000ff
        /*1284*/ 	.word	0x000000a0
        /*1288*/ 	.short	0x010a
        /*128a*/ 	.byte	0x0d
	.zero		1


	//   ....[62]....
        /*128c*/ 	.word	0x0000caa0
        /*1290*/ 	.word	0x000000ff
        /*1294*/ 	.word	0x00000080
        /*1298*/ 	.short	0x010b
        /*129a*/ 	.byte	0x0d
	.zero		1


	//   ....[63]....
        /*129c*/ 	.word	0x0000cae0
        /*12a0*/ 	.word	0x000000ff
        /*12a4*/ 	.word	0x00000000
        /*12a8*/ 	.short	0x0101
        /*12aa*/ 	.byte	0x10
	.zero		1


	//   ....[64]....
        /*12ac*/ 	.word	0x0000cb10
        /*12b0*/ 	.word	0x000000ff
        /*12b4*/ 	.word	0x000000a8
        /*12b8*/ 	.short	0x010a
        /*12ba*/ 	.byte	0x0d
	.zero		1


	//   ....[65]....
        /*12bc*/ 	.word	0x0000cc10
        /*12c0*/ 	.word	0x000000ff
        /*12c4*/ 	.word	0x00000088
        /*12c8*/ 	.short	0x010b
        /*12ca*/ 	.byte	0x0d
	.zero		1


	//   ....[66]....
        /*12cc*/ 	.word	0x0000cc50
        /*12d0*/ 	.word	0x000000ff
        /*12d4*/ 	.word	0x00000000
        /*12d8*/ 	.short	0x0101
        /*12da*/ 	.byte	0x12
	.zero		1


	//   ....[67]....
        /*12dc*/ 	.word	0x0000cc80
        /*12e0*/ 	.word	0x000000ff
        /*12e4*/ 	.word	0x000000b0
        /*12e8*/ 	.short	0x010a
        /*12ea*/ 	.byte	0x0d
	.zero		1


	//   ....[68]....
        /*12ec*/ 	.word	0x0000cd80
        /*12f0*/ 	.word	0x000000ff
        /*12f4*/ 	.word	0x00000090
        /*12f8*/ 	.short	0x010b
        /*12fa*/ 	.byte	0x0d
	.zero		1


	//   ....[69]....
        /*12fc*/ 	.word	0x0000cdc0
        /*1300*/ 	.word	0x000000ff
        /*1304*/ 	.word	0x00000000
        /*1308*/ 	.short	0x0101
        /*130a*/ 	.byte	0x1d
	.zero		1


	//   ....[70]....
        /*130c*/ 	.word	0x0000cdf0
        /*1310*/ 	.word	0x000000ff
        /*1314*/ 	.word	0x000000b8
        /*1318*/ 	.short	0x010a
        /*131a*/ 	.byte	0x0d
	.zero		1


	//   ....[71]....
        /*131c*/ 	.word	0x0000cef0
        /*1320*/ 	.word	0x000000ff
        /*1324*/ 	.word	0x00000098
        /*1328*/ 	.short	0x010b
        /*132a*/ 	.byte	0x0d
	.zero		1


	//   ....[72]....
        /*132c*/ 	.word	0x0000cf40
        /*1330*/ 	.word	0x000000ff
        /*1334*/ 	.word	0x00000000
        /*1338*/ 	.short	0x0101
        /*133a*/ 	.byte	0x1e
	.zero		1


	//   ....[73]....
        /*133c*/ 	.word	0x0000d670
        /*1340*/ 	.word	0x00000000
        /*1344*/ 	.word	0x000000a0
        /*1348*/ 	.short	0x010a
        /*134a*/ 	.byte	0x3f
	.zero		1


	//   ....[74]....
        /*134c*/ 	.word	0x0000d6b0
        /*1350*/ 	.word	0x00000000
        /*1354*/ 	.word	0x000000a8
        /*1358*/ 	.short	0x010a
        /*135a*/ 	.byte	0x3f
	.zero		1


	//   ....[75]....
        /*135c*/ 	.word	0x0000d6f0
        /*1360*/ 	.word	0x00000000
        /*1364*/ 	.word	0x000000b0
        /*1368*/ 	.short	0x010a
        /*136a*/ 	.byte	0x3f
	.zero		1


	//   ....[76]....
        /*136c*/ 	.word	0x0000d750
        /*1370*/ 	.word	0x00000000
        /*1374*/ 	.word	0x000000b8
        /*1378*/ 	.short	0x010a
        /*137a*/ 	.byte	0x3f
	.zero		1


	//   ....[77]....
        /*137c*/ 	.word	0x0000dab0
        /*1380*/ 	.word	0x0000000c
        /*1384*/ 	.word	0x00000040
        /*1388*/ 	.short	0x010a
        /*138a*/ 	.byte	0x3f
	.zero		1


	//   ....[78]....
        /*138c*/ 	.word	0x0000dec0
        /*1390*/ 	.word	0x00000002
        /*1394*/ 	.word	0x000000c8
        /*1398*/ 	.short	0x0101
        /*139a*/ 	.byte	0x3f
	.zero		1


	//   ....[79]....
        /*139c*/ 	.word	0x0000e640
        /*13a0*/ 	.word	0x00000005
        /*13a4*/ 	.word	0x00000000
        /*13a8*/ 	.short	0x010a
        /*13aa*/ 	.byte	0x3f
	.zero		1


	//   ....[80]....
        /*13ac*/ 	.word	0x0000e6c0
        /*13b0*/ 	.word	0x00000007
        /*13b4*/ 	.word	0x00000000
        /*13b8*/ 	.short	0x010a
        /*13ba*/ 	.byte	0x3f
	.zero		1


	//   ....[81]....
        /*13bc*/ 	.word	0x0000e750
        /*13c0*/ 	.word	0x00000006
        /*13c4*/ 	.word	0x00000000
        /*13c8*/ 	.short	0x010a
        /*13ca*/ 	.byte	0x3f
	.zero		1


	//   ....[82]....
        /*13cc*/ 	.word	0x0000e7e0
        /*13d0*/ 	.word	0x00000007
        /*13d4*/ 	.word	0x00000000
        /*13d8*/ 	.short	0x010a
        /*13da*/ 	.byte	0x3f
	.zero		1


	//   ....[83]....
        /*13dc*/ 	.word	0x0000e870
        /*13e0*/ 	.word	0x00000006
        /*13e4*/ 	.word	0x00000000
        /*13e8*/ 	.short	0x010a
        /*13ea*/ 	.byte	0x3f
	.zero		1


	//   ....[84]....
        /*13ec*/ 	.word	0x0000e900
        /*13f0*/ 	.word	0x00000007
        /*13f4*/ 	.word	0x00000000
        /*13f8*/ 	.short	0x010a
        /*13fa*/ 	.byte	0x3f
	.zero		1


	//   ....[85]....
        /*13fc*/ 	.word	0x0000e990
        /*1400*/ 	.word	0x00000006
        /*1404*/ 	.word	0x00000000
        /*1408*/ 	.short	0x010a
        /*140a*/ 	.byte	0x3f
	.zero		1


	//   ....[86]....
        /*140c*/ 	.word	0x0000ea20
        /*1410*/ 	.word	0x00000003
        /*1414*/ 	.word	0x00000000
        /*1418*/ 	.short	0x010a
        /*141a*/ 	.byte	0x3f
	.zero		1


	//   ....[87]....
        /*141c*/ 	.word	0x0000ea90
        /*1420*/ 	.word	0x00000003
        /*1424*/ 	.word	0x00000000
        /*1428*/ 	.short	0x010a
        /*142a*/ 	.byte	0x3f
	.zero		1


	//   ....[88]....
        /*142c*/ 	.word	0x0000eaf0
        /*1430*/ 	.word	0x00000005
        /*1434*/ 	.word	0x00000000
        /*1438*/ 	.short	0x010a
        /*143a*/ 	.byte	0x3f
	.zero		1


	//   ....[89]....
        /*143c*/ 	.word	0x0000eb40
        /*1440*/ 	.word	0x0000000d
        /*1444*/ 	.word	0x00000080
        /*1448*/ 	.short	0x010a
        /*144a*/ 	.byte	0x3f
	.zero		1


	//   ....[90]....
        /*144c*/ 	.word	0x0000eb90
        /*1450*/ 	.word	0x0000000e
        /*1454*/ 	.word	0x00000080
        /*1458*/ 	.short	0x010a
        /*145a*/ 	.byte	0x3f
	.zero		1


	//   ....[91]....
        /*145c*/ 	.word	0x0000ebe0
        /*1460*/ 	.word	0x0000000d
        /*1464*/ 	.word	0x00000080
        /*1468*/ 	.short	0x010a
        /*146a*/ 	.byte	0x3f
	.zero		1


	//   ....[92]....
        /*146c*/ 	.word	0x0000ec30
        /*1470*/ 	.word	0x0000000b
        /*1474*/ 	.word	0x00000080
        /*1478*/ 	.short	0x010a
        /*147a*/ 	.byte	0x3f
	.zero		1


	//   ....[93]....
        /*147c*/ 	.word	0x0000ec80
        /*1480*/ 	.word	0x0000000b
        /*1484*/ 	.word	0x00000080
        /*1488*/ 	.short	0x010a
        /*148a*/ 	.byte	0x3f
	.zero		1


	//   ....[94]....
        /*148c*/ 	.word	0x0000ecd0
        /*1490*/ 	.word	0x0000000b
        /*1494*/ 	.word	0x00000080
        /*1498*/ 	.short	0x010a
        /*149a*/ 	.byte	0x3f
	.zero		1


	//   ....[95]....
        /*149c*/ 	.word	0x0000ed20
        /*14a0*/ 	.word	0x0000000b
        /*14a4*/ 	.word	0x00000080
        /*14a8*/ 	.short	0x010a
        /*14aa*/ 	.byte	0x3f
	.zero		1


	//   ....[96]....
        /*14ac*/ 	.word	0x0000ed70
        /*14b0*/ 	.word	0x0000000c
        /*14b4*/ 	.word	0x00000080
        /*14b8*/ 	.short	0x010a
        /*14ba*/ 	.byte	0x3f
	.zero		1


	//   ....[97]....
        /*14bc*/ 	.word	0x0000edd0
        /*14c0*/ 	.word	0x00000003
        /*14c4*/ 	.word	0x000000c8
        /*14c8*/ 	.short	0x010a
        /*14ca*/ 	.byte	0x3f
	.zero		1


	//   ....[98]....
        /*14cc*/ 	.word	0x0000ee30
        /*14d0*/ 	.word	0x00000003
        /*14d4*/ 	.word	0x000000a0
        /*14d8*/ 	.short	0x010a
        /*14da*/ 	.byte	0x3f
	.zero		1


	//   ....[99]....
        /*14dc*/ 	.word	0x0000ee90
        /*14e0*/ 	.word	0x00000003
        /*14e4*/ 	.word	0x000000a8
        /*14e8*/ 	.short	0x010a
        /*14ea*/ 	.byte	0x3f
	.zero		1


	//   ....[100]....
        /*14ec*/ 	.word	0x0000eef0
        /*14f0*/ 	.word	0x00000003
        /*14f4*/ 	.word	0x000000b0
        /*14f8*/ 	.short	0x010a
        /*14fa*/ 	.byte	0x3f
	.zero		1


	//   ....[101]....
        /*14fc*/ 	.word	0x0000ef50
        /*1500*/ 	.word	0x00000003
        /*1504*/ 	.word	0x000000b8
        /*1508*/ 	.short	0x010a
        /*150a*/ 	.byte	0x3f
	.zero		1


	//   ....[102]....
        /*150c*/ 	.word	0x0000efb0
        /*1510*/ 	.word	0x00000003
        /*1514*/ 	.word	0x000000a0
        /*1518*/ 	.short	0x010a
        /*151a*/ 	.byte	0x3f
	.zero		1


	//   ....[103]....
        /*151c*/ 	.word	0x0000f010
        /*1520*/ 	.word	0x00000003
        /*1524*/ 	.word	0x000000a8
        /*1528*/ 	.short	0x010a
        /*152a*/ 	.byte	0x3f
	.zero		1


	//   ....[104]....
        /*152c*/ 	.word	0x0000f070
        /*1530*/ 	.word	0x00000003
        /*1534*/ 	.word	0x000000b0
        /*1538*/ 	.short	0x010a
        /*153a*/ 	.byte	0x3f
	.zero		1


	//   ....[105]....
        /*153c*/ 	.word	0x0000f0d0
        /*1540*/ 	.word	0x00000003
        /*1544*/ 	.word	0x000000b8
        /*1548*/ 	.short	0x010a
        /*154a*/ 	.byte	0x3f
	.zero		1


	//   ....[106]....
        /*154c*/ 	.word	0x0000f120
        /*1550*/ 	.word	0x00000000
        /*1554*/ 	.word	0x000000a0
        /*1558*/ 	.short	0x010a
        /*155a*/ 	.byte	0x3f
	.zero		1


	//   ....[107]....
        /*155c*/ 	.word	0x0000f170
        /*1560*/ 	.word	0x00000000
        /*1564*/ 	.word	0x000000a8
        /*1568*/ 	.short	0x010a
        /*156a*/ 	.byte	0x3f
	.zero		1


	//   ....[108]....
        /*156c*/ 	.word	0x0000f1c0
        /*1570*/ 	.word	0x00000000
        /*1574*/ 	.word	0x000000b0
        /*1578*/ 	.short	0x010a
        /*157a*/ 	.byte	0x3f
	.zero		1


	//   ....[109]....
        /*157c*/ 	.word	0x0000f2a0
        /*1580*/ 	.word	0x0000000c
        /*1584*/ 	.word	0x00000040
        /*1588*/ 	.short	0x010a
        /*158a*/ 	.byte	0x3f
	.zero		1


	//   ....[110]....
        /*158c*/ 	.word	0x0000f380
        /*1590*/ 	.word	0x00000005
        /*1594*/ 	.word	0x00000000
        /*1598*/ 	.short	0x010a
        /*159a*/ 	.byte	0x3f
	.zero		1


	//   ....[111]....
        /*159c*/ 	.word	0x0000f3d0
        /*15a0*/ 	.word	0x00000007
        /*15a4*/ 	.word	0x00000000
        /*15a8*/ 	.short	0x010a
        /*15aa*/ 	.byte	0x3f
	.zero		1


	//   ....[112]....
        /*15ac*/ 	.word	0x0000f420
        /*15b0*/ 	.word	0x00000006
        /*15b4*/ 	.word	0x00000000
        /*15b8*/ 	.short	0x010a
        /*15ba*/ 	.byte	0x3f
	.zero		1


	//   ....[113]....
        /*15bc*/ 	.word	0x0000f470
        /*15c0*/ 	.word	0x00000007
        /*15c4*/ 	.word	0x00000000
        /*15c8*/ 	.short	0x010a
        /*15ca*/ 	.byte	0x3f
	.zero		1


	//   ....[114]....
        /*15cc*/ 	.word	0x0000f4c0
        /*15d0*/ 	.word	0x00000006
        /*15d4*/ 	.word	0x00000000
        /*15d8*/ 	.short	0x010a
        /*15da*/ 	.byte	0x3f
	.zero		1


	//   ....[115]....
        /*15dc*/ 	.word	0x0000f510
        /*15e0*/ 	.word	0x00000007
        /*15e4*/ 	.word	0x00000000
        /*15e8*/ 	.short	0x010a
        /*15ea*/ 	.byte	0x3f
	.zero		1


	//   ....[116]....
        /*15ec*/ 	.word	0x0000f560
        /*15f0*/ 	.word	0x00000006
        /*15f4*/ 	.word	0x00000000
        /*15f8*/ 	.short	0x010a
        /*15fa*/ 	.byte	0x3f
	.zero		1


	//----- nvinfo : EIATTR_NUM_MBARRIERS
	.align		4
.L_38:
        /*15fc*/ 	.byte	0x03, 0x38
        /*15fe*/ 	.short	0x001a


	//----- nvinfo : EIATTR_EXIT_INSTR_OFFSETS
	.align		4
        /*1600*/ 	.byte	0x04, 0x1c
        /*1602*/ 	.short	(.L_40 - .L_39)


	//   ....[0]....
.L_39:
        /*1604*/ 	.word	0x00001040


	//   ....[1]....
        /*1608*/ 	.word	0x000017f0


	//   ....[2]....
        /*160c*/ 	.word	0x0000b860


	//   ....[3]....
        /*1610*/ 	.word	0x0000be20


	//   ....[4]....
        /*1614*/ 	.word	0x0000be90


	//   ....[5]....
        /*1618*/ 	.word	0x0000d7a0


	//   ....[6]....
        /*161c*/ 	.word	0x0000ea70


	//----- nvinfo : EIATTR_MAX_THREADS
	.align		4
.L_40:
        /*1620*/ 	.byte	0x04, 0x05
        /*1622*/ 	.short	(.L_42 - .L_41)
.L_41:
        /*1624*/ 	.word	0x00000180
        /*1628*/ 	.word	0x00000001
        /*162c*/ 	.word	0x00000001


	//----- nvinfo : EIATTR_CRS_STACK_SIZE
	.align		4
.L_42:
        /*1630*/ 	.byte	0x04, 0x1e
        /*1632*/ 	.short	(.L_44 - .L_43)
.L_43:
        /*1634*/ 	.word	0x00000000


	//----- nvinfo : EIATTR_CBANK_PARAM_SIZE
	.align		4
.L_44:
        /*1638*/ 	.byte	0x03, 0x19
        /*163a*/ 	.short	0x0770


	//----- nvinfo : EIATTR_PARAM_CBANK
	.align		4
        /*163c*/ 	.byte	0x04, 0x0a
        /*163e*/ 	.short	(.L_46 - .L_45)
	.align		4
.L_45:
        /*1640*/ 	.word	index@(.nv.constant0._ZN7cutlass13device_kernelINS_4gemm6kernel13GemmUniversalIN4cute5tupleIJiiiiEEENS1_10collective13CollectiveMmaINS1_37MainloopSm90TmaGmmaWarpSpecializedFP8ILi8ENS5_IJNS4_1CILi2EEENSA_ILi1EEESC_EEENS1_35KernelTmaWarpSpecializedCooperativeEEENS5_IJNSA_ILi128EEENSA_ILi256EEENSA_ILi64EEEEEENS_12float_e4m3_tENS5_IJlSC_lEEESK_SL_NS4_8TiledMMAINS4_8MMA_AtomIJNS4_4SM904GMMA31MMA_64x256x32_F32E4M3E4M3_SS_TNILNSP_7ScaleInE1ELSR_1EEEEEENS4_6LayoutISD_NS5_IJSC_NSA_ILi0EEESV_EEEEENS5_IJNS4_10UnderscoreESY_SY_EEEEENS4_13SM90_TMA_LOADENS4_14ComposedLayoutINS4_7SwizzleILi2ELi4ELi3EEENS4_18smem_ptr_flag_bitsILi8EEENSU_INS5_IJNSA_ILi8EEESI_EEENS5_IJSI_SC_EEEEEEEvNS4_8identityENS4_23SM90_TMA_LOAD_MULTICASTES1B_vS1C_EENS_8epilogue10collective18CollectiveEpilogueINS1F_22Sm90TmaWarpSpecializedILi4ELi2ELi16ELb0ELb0EEEJSJ_NS5_IJSG_NSA_ILi32EEEEEESK_SL_SK_SL_NS1F_6fusion15FusionCallbacksIS1J_NS1M_13LinCombEltActINS1F_6thread4ReLuESK_fSK_fLNS_15FloatRoundStyleE2EEESJ_S1L_JEEES11_NS12_INS13_ILi1ELi4ELi3EEES16_NSU_INS5_IJS17_S1K_EEENS5_IJS1K_SC_EEEEEEENS4_39AutoVectorizingCopyWithAssumedAlignmentILi128EEENS4_14SM90_TMA_STOREES1Y_S20_NS4_9Copy_AtomIJNS4_17SM90_U32x4_STSM_NENS_6half_tEEEEvEEEvvEEEEvNT_6ParamsE)
        /*1644*/ 	.short	0x0210
        /*1646*/ 	.short	0x0770


	//----- nvinfo : EIATTR_SW_WAR
	.align		4
.L_46:
        /*1648*/ 	.byte	0x04, 0x36
        /*164a*/ 	.short	(.L_48 - .L_47)
.L_47:
        /*164c*/ 	.word	0x00000008
.L_48:


//--------------------- .nv.callgraph             --------------------------
	.section	.nv.callgraph,"",@"SHT_CUDA_CALLGRAPH"
	.align	4
	.sectionentsize	8
	.align		4
        /*0000*/ 	.word	0x00000000
	.align		4
        /*0004*/ 	.word	0xffffffff
	.align		4
        /*0008*/ 	.word	index@(_ZN7cutlass13device_kernelINS_4gemm6kernel13GemmUniversalIN4cute5tupleIJiiiiEEENS1_10collective13CollectiveMmaINS1_37MainloopSm90TmaGmmaWarpSpecializedFP8ILi8ENS5_IJNS4_1CILi2EEENSA_ILi1EEESC_EEENS1_35KernelTmaWarpSpecializedCooperativeEEENS5_IJNSA_ILi128EEENSA_ILi256EEENSA_ILi64EEEEEENS_12float_e4m3_tENS5_IJlSC_lEEESK_SL_NS4_8TiledMMAINS4_8MMA_AtomIJNS4_4SM904GMMA31MMA_64x256x32_F32E4M3E4M3_SS_TNILNSP_7ScaleInE1ELSR_1EEEEEENS4_6LayoutISD_NS5_IJSC_NSA_ILi0EEESV_EEEEENS5_IJNS4_10UnderscoreESY_SY_EEEEENS4_13SM90_TMA_LOADENS4_14ComposedLayoutINS4_7SwizzleILi2ELi4ELi3EEENS4_18smem_ptr_flag_bitsILi8EEENSU_INS5_IJNSA_ILi8EEESI_EEENS5_IJSI_SC_EEEEEEEvNS4_8identityENS4_23SM90_TMA_LOAD_MULTICASTES1B_vS1C_EENS_8epilogue10collective18CollectiveEpilogueINS1F_22Sm90TmaWarpSpecializedILi4ELi2ELi16ELb0ELb0EEEJSJ_NS5_IJSG_NSA_ILi32EEEEEESK_SL_SK_SL_NS1F_6fusion15FusionCallbacksIS1J_NS1M_13LinCombEltActINS1F_6thread4ReLuESK_fSK_fLNS_15FloatRoundStyleE2EEESJ_S1L_JEEES11_NS12_INS13_ILi1ELi4ELi3EEES16_NSU_INS5_IJS17_S1K_EEENS5_IJS1K_SC_EEEEEEENS4_39AutoVectorizingCopyWithAssumedAlignmentILi128EEENS4_14SM90_TMA_STOREES1Y_S20_NS4_9Copy_AtomIJNS4_17SM90_U32x4_STSM_NENS_6half_tEEEEvEEEvvEEEEvNT_6ParamsE)
	.align		4
        /*000c*/ 	.word	index@(__assertfail)
	.align		4
        /*0010*/ 	.word	0x00000000
	.align		4
        /*0014*/ 	.word	0xfffffffe
	.align		4
        /*0018*/ 	.word	0x00000000
	.align		4
        /*001c*/ 	.word	0xfffffffd
	.align		4
        /*0020*/ 	.word	0x00000000
	.align		4
        /*0024*/ 	.word	0xfffffffc


//--------------------- .nv.constant4             --------------------------
	.section	.nv.constant4,"a",@progbits
	.align	8
	.align		8
.nv.constant4:
        /*0000*/ 	.dword	__assertfail
	.align		8
        /*0008*/ 	.dword	__unnamed_1
	.align		8
        /*0010*/ 	.dword	__unnamed_2
	.align		8
        /*0018*/ 	.dword	_ZN39_INTERNAL_061ddc27_4_k_cu_3b1e8bec_27594cuda3std3__45__cpo5beginE
	.align		8
        /*0020*/ 	.dword	_ZN39_INTERNAL_061ddc27_4_k_cu_3b1e8bec_27594cuda3std3__45__cpo3endE
	.align		8
        /*0028*/ 	.dword	_ZN39_INTERNAL_061ddc27_4_k_cu_3b1e8bec_27594cuda3std3__45__cpo6cbeginE
	.align		8
        /*0030*/ 	.dword	_ZN39_INTERNAL_061ddc27_4_k_cu_3b1e8bec_27594cuda3std3__45__cpo4cendE
	.align		8
        /*0038*/ 	.dword	_ZN39_INTERNAL_061ddc27_4_k_cu_3b1e8bec_27594cuda3std3__441_GLOBAL__N__061ddc27_4_k_cu_3b1e8bec_27596ignoreE
	.align		8
        /*0040*/ 	.dword	_ZN39_INTERNAL_061ddc27_4_k_cu_3b1e8bec_27594cuda3std3__419piecewise_constructE
	.align		8
        /*0048*/ 	.dword	_ZN39_INTERNAL_061ddc27_4_k_cu_3b1e8bec_27594cuda3std3__48in_placeE
	.align		8
        /*0050*/ 	.dword	_ZN39_INTERNAL_061ddc27_4_k_cu_3b1e8bec_27594cuda3std6ranges3__45__cpo4swapE
	.align		8
        /*0058*/ 	.dword	_ZN39_INTERNAL_061ddc27_4_k_cu_3b1e8bec_27594cuda3std6ranges3__45__cpo9iter_moveE
	.align		8
        /*0060*/ 	.dword	_ZN39_INTERNAL_061ddc27_4_k_cu_3b1e8bec_27594cute7productE
	.align		8
        /*0068*/ 	.dword	_ZN39_INTERNAL_061ddc27_4_k_cu_3b1e8bec_27594cute1_E
	.align		8
        /*0070*/ 	.dword	$str$24
	.align		8
        /*0078*/ 	.dword	$str$25


//--------------------- .text._ZN7cutlass13device_kernelINS_4gemm6kernel13GemmUniversalIN4cute5tupleIJiiiiEEENS1_10collective13CollectiveMmaINS1_37MainloopSm90TmaGmmaWarpSpecializedFP8ILi8ENS5_IJNS4_1CILi2EEENSA_ILi1EEESC_EEENS1_35KernelTmaWarpSpecializedCooperativeEEENS5_IJNSA_ILi128EEENSA_ILi256EEENSA_ILi64EEEEEENS_12float_e4m3_tENS5_IJlSC_lEEESK_SL_NS4_8TiledMMAINS4_8MMA_AtomIJNS4_4SM904GMMA31MMA_64x256x32_F32E4M3E4M3_SS_TNILNSP_7ScaleInE1ELSR_1EEEEEENS4_6LayoutISD_NS5_IJSC_NSA_ILi0EEESV_EEEEENS5_IJNS4_10UnderscoreESY_SY_EEEEENS4_13SM90_TMA_LOADENS4_14ComposedLayoutINS4_7SwizzleILi2ELi4ELi3EEENS4_18smem_ptr_flag_bitsILi8EEENSU_INS5_IJNSA_ILi8EEESI_EEENS5_IJSI_SC_EEEEEEEvNS4_8identityENS4_23SM90_TMA_LOAD_MULTICASTES1B_vS1C_EENS_8epilogue10collective18CollectiveEpilogueINS1F_22Sm90TmaWarpSpecializedILi4ELi2ELi16ELb0ELb0EEEJSJ_NS5_IJSG_NSA_ILi32EEEEEESK_SL_SK_SL_NS1F_6fusion15FusionCallbacksIS1J_NS1M_13LinCombEltActINS1F_6thread4ReLuESK_fSK_fLNS_15FloatRoundStyleE2EEESJ_S1L_JEEES11_NS12_INS13_ILi1ELi4ELi3EEES16_NSU_INS5_IJS17_S1K_EEENS5_IJS1K_SC_EEEEEEENS4_39AutoVectorizingCopyWithAssumedAlignmentILi128EEENS4_14SM90_TMA_STOREES1Y_S20_NS4_9Copy_AtomIJNS4_17SM90_U32x4_STSM_NENS_6half_tEEEEvEEEvvEEEEvNT_6ParamsE --------------------------
	.section	.text._ZN7cutlass13device_kernelINS_4gemm6kernel13GemmUniversalIN4cute5tupleIJiiiiEEENS1_10collective13CollectiveMmaINS1_37MainloopSm90TmaGmmaWarpSpecializedFP8ILi8ENS5_IJNS4_1CILi2EEENSA_ILi1EEESC_EEENS1_35KernelTmaWarpSpecializedCooperativeEEENS5_IJNSA_ILi128EEENSA_ILi256EEENSA_ILi64EEEEEENS_12float_e4m3_tENS5_IJlSC_lEEESK_SL_NS4_8TiledMMAINS4_8MMA_AtomIJNS4_4SM904GMMA31MMA_64x256x32_F32E4M3E4M3_SS_TNILNSP_7ScaleInE1ELSR_1EEEEEENS4_6LayoutISD_NS5_IJSC_NSA_ILi0EEESV_EEEEENS5_IJNS4_10UnderscoreESY_SY_EEEEENS4_13SM90_TMA_LOADENS4_14ComposedLayoutINS4_7SwizzleILi2ELi4ELi3EEENS4_18smem_ptr_flag_bitsILi8EEENSU_INS5_IJNSA_ILi8EEESI_EEENS5_IJSI_SC_EEEEEEEvNS4_8identityENS4_23SM90_TMA_LOAD_MULTICASTES1B_vS1C_EENS_8epilogue10collective18CollectiveEpilogueINS1F_22Sm90TmaWarpSpecializedILi4ELi2ELi16ELb0ELb0EEEJSJ_NS5_IJSG_NSA_ILi32EEEEEESK_SL_SK_SL_NS1F_6fusion15FusionCallbacksIS1J_NS1M_13LinCombEltActINS1F_6thread4ReLuESK_fSK_fLNS_15FloatRoundStyleE2EEESJ_S1L_JEEES11_NS12_INS13_ILi1ELi4ELi3EEES16_NSU_INS5_IJS17_S1K_EEENS5_IJS1K_SC_EEEEEEENS4_39AutoVectorizingCopyWithAssumedAlignmentILi128EEENS4_14SM90_TMA_STOREES1Y_S20_NS4_9Copy_AtomIJNS4_17SM90_U32x4_STSM_NENS_6half_tEEEEvEEEvvEEEEvNT_6ParamsE,"ax",@progbits
	.align	128
.text._ZN7cutlass13device_kernelINS_4gemm6kernel13GemmUniversalIN4cute5tupleIJiiiiEEENS1_10collective13CollectiveMmaINS1_37MainloopSm90TmaGmmaWarpSpecializedFP8ILi8ENS5_IJNS4_1CILi2EEENSA_ILi1EEESC_EEENS1_35KernelTmaWarpSpecializedCooperativeEEENS5_IJNSA_ILi128EEENSA_ILi256EEENSA_ILi64EEEEEENS_12float_e4m3_tENS5_IJlSC_lEEESK_SL_NS4_8TiledMMAINS4_8MMA_AtomIJNS4_4SM904GMMA31MMA_64x256x32_F32E4M3E4M3_SS_TNILNSP_7ScaleInE1ELSR_1EEEEEENS4_6LayoutISD_NS5_IJSC_NSA_ILi0EEESV_EEEEENS5_IJNS4_10UnderscoreESY_SY_EEEEENS4_13SM90_TMA_LOADENS4_14ComposedLayoutINS4_7SwizzleILi2ELi4ELi3EEENS4_18smem_ptr_flag_bitsILi8EEENSU_INS5_IJNSA_ILi8EEESI_EEENS5_IJSI_SC_EEEEEEEvNS4_8identityENS4_23SM90_TMA_LOAD_MULTICASTES1B_vS1C_EENS_8epilogue10collective18CollectiveEpilogueINS1F_22Sm90TmaWarpSpecializedILi4ELi2ELi16ELb0ELb0EEEJSJ_NS5_IJSG_NSA_ILi32EEEEEESK_SL_SK_SL_NS1F_6fusion15FusionCallbacksIS1J_NS1M_13LinCombEltActINS1F_6thread4ReLuESK_fSK_fLNS_15FloatRoundStyleE2EEESJ_S1L_JEEES11_NS12_INS13_ILi1ELi4ELi3EEES16_NSU_INS5_IJS17_S1K_EEENS5_IJS1K_SC_EEEEEEENS4_39AutoVectorizingCopyWithAssumedAlignmentILi128EEENS4_14SM90_TMA_STOREES1Y_S20_NS4_9Copy_AtomIJNS4_17SM90_U32x4_STSM_NENS_6half_tEEEEvEEEvvEEEEvNT_6ParamsE:
        .type           _ZN7cutlass13device_kernelINS_4gemm6kernel13GemmUniversalIN4cute5tupleIJiiiiEEENS1_10collective13CollectiveMmaINS1_37MainloopSm90TmaGmmaWarpSpecializedFP8ILi8ENS5_IJNS4_1CILi2EEENSA_ILi1EEESC_EEENS1_35KernelTmaWarpSpecializedCooperativeEEENS5_IJNSA_ILi128EEENSA_ILi256EEENSA_ILi64EEEEEENS_12float_e4m3_tENS5_IJlSC_lEEESK_SL_NS4_8TiledMMAINS4_8MMA_AtomIJNS4_4SM904GMMA31MMA_64x256x32_F32E4M3E4M3_SS_TNILNSP_7ScaleInE1ELSR_1EEEEEENS4_6LayoutISD_NS5_IJSC_NSA_ILi0EEESV_EEEEENS5_IJNS4_10UnderscoreESY_SY_EEEEENS4_13SM90_TMA_LOADENS4_14ComposedLayoutINS4_7SwizzleILi2ELi4ELi3EEENS4_18smem_ptr_flag_bitsILi8EEENSU_INS5_IJNSA_ILi8EEESI_EEENS5_IJSI_SC_EEEEEEEvNS4_8identityENS4_23SM90_TMA_LOAD_MULTICASTES1B_vS1C_EENS_8epilogue10collective18CollectiveEpilogueINS1F_22Sm90TmaWarpSpecializedILi4ELi2ELi16ELb0ELb0EEEJSJ_NS5_IJSG_NSA_ILi32EEEEEESK_SL_SK_SL_NS1F_6fusion15FusionCallbacksIS1J_NS1M_13LinCombEltActINS1F_6thread4ReLuESK_fSK_fLNS_15FloatRoundStyleE2EEESJ_S1L_JEEES11_NS12_INS13_ILi1ELi4ELi3EEES16_NSU_INS5_IJS17_S1K_EEENS5_IJS1K_SC_EEEEEEENS4_39AutoVectorizingCopyWithAssumedAlignmentILi128EEENS4_14SM90_TMA_STOREES1Y_S20_NS4_9Copy_AtomIJNS4_17SM90_U32x4_STSM_NENS_6half_tEEEEvEEEvvEEEEvNT_6ParamsE,@function
        .size           _ZN7cutlass13device_kernelINS_4gemm6kernel13GemmUniversalIN4cute5tupleIJiiiiEEENS1_10collective13CollectiveMmaINS1_37MainloopSm90TmaGmmaWarpSpecializedFP8ILi8ENS5_IJNS4_1CILi2EEENSA_ILi1EEESC_EEENS1_35KernelTmaWarpSpecializedCooperativeEEENS5_IJNSA_ILi128EEENSA_ILi256EEENSA_ILi64EEEEEENS_12float_e4m3_tENS5_IJlSC_lEEESK_SL_NS4_8TiledMMAINS4_8MMA_AtomIJNS4_4SM904GMMA31MMA_64x256x32_F32E4M3E4M3_SS_TNILNSP_7ScaleInE1ELSR_1EEEEEENS4_6LayoutISD_NS5_IJSC_NSA_ILi0EEESV_EEEEENS5_IJNS4_10UnderscoreESY_SY_EEEEENS4_13SM90_TMA_LOADENS4_14ComposedLayoutINS4_7SwizzleILi2ELi4ELi3EEENS4_18smem_ptr_flag_bitsILi8EEENSU_INS5_IJNSA_ILi8EEESI_EEENS5_IJSI_SC_EEEEEEEvNS4_8identityENS4_23SM90_TMA_LOAD_MULTICASTES1B_vS1C_EENS_8epilogue10collective18CollectiveEpilogueINS1F_22Sm90TmaWarpSpecializedILi4ELi2ELi16ELb0ELb0EEEJSJ_NS5_IJSG_NSA_ILi32EEEEEESK_SL_SK_SL_NS1F_6fusion15FusionCallbacksIS1J_NS1M_13LinCombEltActINS1F_6thread4ReLuESK_fSK_fLNS_15FloatRoundStyleE2EEESJ_S1L_JEEES11_NS12_INS13_ILi1ELi4ELi3EEES16_NSU_INS5_IJS17_S1K_EEENS5_IJS1K_SC_EEEEEEENS4_39AutoVectorizingCopyWithAssumedAlignmentILi128EEENS4_14SM90_TMA_STOREES1Y_S20_NS4_9Copy_AtomIJNS4_17SM90_U32x4_STSM_NENS_6half_tEEEEvEEEvvEEEEvNT_6ParamsE,(.L_x_276 - _ZN7cutlass13device_kernelINS_4gemm6kernel13GemmUniversalIN4cute5tupleIJiiiiEEENS1_10collective13CollectiveMmaINS1_37MainloopSm90TmaGmmaWarpSpecializedFP8ILi8ENS5_IJNS4_1CILi2EEENSA_ILi1EEESC_EEENS1_35KernelTmaWarpSpecializedCooperativeEEENS5_IJNSA_ILi128EEENSA_ILi256EEENSA_ILi64EEEEEENS_12float_e4m3_tENS5_IJlSC_lEEESK_SL_NS4_8TiledMMAINS4_8MMA_AtomIJNS4_4SM904GMMA31MMA_64x256x32_F32E4M3E4M3_SS_TNILNSP_7ScaleInE1ELSR_1EEEEEENS4_6LayoutISD_NS5_IJSC_NSA_ILi0EEESV_EEEEENS5_IJNS4_10UnderscoreESY_SY_EEEEENS4_13SM90_TMA_LOADENS4_14ComposedLayoutINS4_7SwizzleILi2ELi4ELi3EEENS4_18smem_ptr_flag_bitsILi8EEENSU_INS5_IJNSA_ILi8EEESI_EEENS5_IJSI_SC_EEEEEEEvNS4_8identityENS4_23SM90_TMA_LOAD_MULTICASTES1B_vS1C_EENS_8epilogue10collective18CollectiveEpilogueINS1F_22Sm90TmaWarpSpecializedILi4ELi2ELi16ELb0ELb0EEEJSJ_NS5_IJSG_NSA_ILi32EEEEEESK_SL_SK_SL_NS1F_6fusion15FusionCallbacksIS1J_NS1M_13LinCombEltActINS1F_6thread4ReLuESK_fSK_fLNS_15FloatRoundStyleE2EEESJ_S1L_JEEES11_NS12_INS13_ILi1ELi4ELi3EEES16_NSU_INS5_IJS17_S1K_EEENS5_IJS1K_SC_EEEEEEENS4_39AutoVectorizingCopyWithAssumedAlignmentILi128EEENS4_14SM90_TMA_STOREES1Y_S20_NS4_9Copy_AtomIJNS4_17SM90_U32x4_STSM_NENS_6half_tEEEEvEEEvvEEEEvNT_6ParamsE)
        .other          _ZN7cutlass13device_kernelINS_4gemm6kernel13GemmUniversalIN4cute5tupleIJiiiiEEENS1_10collective13CollectiveMmaINS1_37MainloopSm90TmaGmmaWarpSpecializedFP8ILi8ENS5_IJNS4_1CILi2EEENSA_ILi1EEESC_EEENS1_35KernelTmaWarpSpecializedCooperativeEEENS5_IJNSA_ILi128EEENSA_ILi256EEENSA_ILi64EEEEEENS_12float_e4m3_tENS5_IJlSC_lEEESK_SL_NS4_8TiledMMAINS4_8MMA_AtomIJNS4_4SM904GMMA31MMA_64x256x32_F32E4M3E4M3_SS_TNILNSP_7ScaleInE1ELSR_1EEEEEENS4_6LayoutISD_NS5_IJSC_NSA_ILi0EEESV_EEEEENS5_IJNS4_10UnderscoreESY_SY_EEEEENS4_13SM90_TMA_LOADENS4_14ComposedLayoutINS4_7SwizzleILi2ELi4ELi3EEENS4_18smem_ptr_flag_bitsILi8EEENSU_INS5_IJNSA_ILi8EEESI_EEENS5_IJSI_SC_EEEEEEEvNS4_8identityENS4_23SM90_TMA_LOAD_MULTICASTES1B_vS1C_EENS_8epilogue10collective18CollectiveEpilogueINS1F_22Sm90TmaWarpSpecializedILi4ELi2ELi16ELb0ELb0EEEJSJ_NS5_IJSG_NSA_ILi32EEEEEESK_SL_SK_SL_NS1F_6fusion15FusionCallbacksIS1J_NS1M_13LinCombEltActINS1F_6thread4ReLuESK_fSK_fLNS_15FloatRoundStyleE2EEESJ_S1L_JEEES11_NS12_INS13_ILi1ELi4ELi3EEES16_NSU_INS5_IJS17_S1K_EEENS5_IJS1K_SC_EEEEEEENS4_39AutoVectorizingCopyWithAssumedAlignmentILi128EEENS4_14SM90_TMA_STOREES1Y_S20_NS4_9Copy_AtomIJNS4_17SM90_U32x4_STSM_NENS_6half_tEEEEvEEEvvEEEEvNT_6ParamsE,@"STO_CUDA_ENTRY STV_DEFAULT"
_ZN7cutlass13device_kernelINS_4gemm6kernel13GemmUniversalIN4cute5tupleIJiiiiEEENS1_10collective13CollectiveMmaINS1_37MainloopSm90TmaGmmaWarpSpecializedFP8ILi8ENS5_IJNS4_1CILi2EEENSA_ILi1EEESC_EEENS1_35KernelTmaWarpSpecializedCooperativeEEENS5_IJNSA_ILi128EEENSA_ILi256EEENSA_ILi64EEEEEENS_12float_e4m3_tENS5_IJlSC_lEEESK_SL_NS4_8TiledMMAINS4_8MMA_AtomIJNS4_4SM904GMMA31MMA_64x256x32_F32E4M3E4M3_SS_TNILNSP_7ScaleInE1ELSR_1EEEEEENS4_6LayoutISD_NS5_IJSC_NSA_ILi0EEESV_EEEEENS5_IJNS4_10UnderscoreESY_SY_EEEEENS4_13SM90_TMA_LOADENS4_14ComposedLayoutINS4_7SwizzleILi2ELi4ELi3EEENS4_18smem_ptr_flag_bitsILi8EEENSU_INS5_IJNSA_ILi8EEESI_EEENS5_IJSI_SC_EEEEEEEvNS4_8identityENS4_23SM90_TMA_LOAD_MULTICASTES1B_vS1C_EENS_8epilogue10collective18CollectiveEpilogueINS1F_22Sm90TmaWarpSpecializedILi4ELi2ELi16ELb0ELb0EEEJSJ_NS5_IJSG_NSA_ILi32EEEEEESK_SL_SK_SL_NS1F_6fusion15FusionCallbacksIS1J_NS1M_13LinCombEltActINS1F_6thread4ReLuESK_fSK_fLNS_15FloatRoundStyleE2EEESJ_S1L_JEEES11_NS12_INS13_ILi1ELi4ELi3EEES16_NSU_INS5_IJS17_S1K_EEENS5_IJS1K_SC_EEEEEEENS4_39AutoVectorizingCopyWithAssumedAlignmentILi128EEENS4_14SM90_TMA_STOREES1Y_S20_NS4_9Copy_AtomIJNS4_17SM90_U32x4_STSM_NENS_6half_tEEEEvEEEvvEEEEvNT_6ParamsE:
[----:B------:R-:W1:Y:S02]  /*0000*/  LDC R1, c[0x0][0x28] ;  /* 0x00000a00ff017b82 */ /* 0x000e640000000800 */
[----:B-1----:R-:W-:Y:S01]  /*0010*/  IADD3 R1, R1, -0xe0, RZ ;  /* 0xffffff2001017810 */ /* 0x002fe20007ffe0ff */
[----:B------:R-:W1:Y:S01]  /*0020*/  S2R R8, SR_TID.X ;  /* 0x0000000000087919 */ /* 0x000e620000002100 */
[----:B------:R-:W-:Y:S01]  /*0030*/  ELECT P0, URZ, PT ;  /* 0x00000000003f782f */ /* 0x000fe20003800000 */
[----:B------:R-:W-:Y:S01]  /*0040*/  BSSY B0, `(.L_x_0) ;  /* 0x000001a000007945 */ /* 0x000fe20003800000 */
[----:B-1----:R-:W-:-:S05]  /*0050*/  SHF.R.U32.HI R4, RZ, 0x5, R8 ;  /* 0x00000005ff047819 */ /* 0x002fca0000011608 */
[----:B------:R-:W1:Y:S02]  /*0060*/  SHFL.IDX PT, R0, R4, RZ, 0x1f ;  /* 0x00001fff04007589 */ /* 0x000e6400000e0000 */
[----:B-1----:R-:W-:Y:S02]  /*0070*/  R2UR UR46, R0 ;  /* 0x00000000002e72ca */ /* 0x002fe400000e0000 */
[----:B------:R-:W-:-:S06]  /*0080*/  SHF.R.U32.HI R0, RZ, 0x7, R8 ;  /* 0x00000007ff007819 */ /* 0x000fcc0000011608 */
[----:B------:R-:W1:Y:S05]  /*0090*/  SHFL.IDX PT, R0, R0, RZ, 0x1f ;  /* 0x00001fff00007589 */ /* 0x000e6a00000e0000 */
[----:B------:R-:W-:Y:S02]  /*00a0*/  USHF.R.S32.HI UR4, URZ, 0x1f, UR46 ;  /* 0x0000001f3f047899 */ /* 0x000fe4000801142e */
[----:B------:R-:W-:Y:S02]  /*00b0*/  ISETP.NE.OR P0, PT, RZ, UR46, !P0 ;  /* 0x0000002eff007c0c */ /* 0x000fe4000c705670 */
[----:B------:R-:W-:-:S04]  /*00c0*/  ULEA.HI UR4, UR4, UR46, URZ, 0x2 ;  /* 0x0000002e04047291 */ /* 0x000fc8000f8f103f */
[----:B------:R-:W-:-:S04]  /*00d0*/  ULOP3.LUT UR4, UR4, 0xfffffffc, URZ, 0xc0, !UPT ;  /* 0xfffffffc04047892 */ /* 0x000fc8000f8ec03f */
[----:B------:R-:W-:-:S03]  /*00e0*/  UIADD3 UR46, UR46, -UR4, URZ ;  /* 0x800000042e2e7290 */ /* 0x000fc6000fffe03f */
[----:B------:R-:W-:Y:S09]  /*00f0*/  @P0 BRA `(.L_x_1) ;  /* 0x0000000000380947 */ /* 0x000ff20003800000 */
[----:B------:R-:W-:Y:S02]  /*0100*/  ULDC.64 UR4, c[0x0][0x198] ;  /* 0x0000660000047ab9 */ /* 0x000fe40000000a00 */
[----:B------:R-:W-:Y:S02]  /*0110*/  UIADD3 UR6, UP0, UR4, 0xf0, URZ ;  /* 0x000000f004067890 */ /* 0x000fe4000ff1e03f */
[----:B------:R-:W-:Y:S02]  /*0120*/  UIADD3 UR8, UP1, UR4, 0x1f0, URZ ;  /* 0x000001f004087890 */ /* 0x000fe4000ff3e03f */
[----:B------:R-:W-:Y:S02]  /*0130*/  UIADD3 UR10, UP2, UR4, 0x3f0, URZ ;  /* 0x000003f0040a7890 */ /* 0x000fe4000ff5e03f */
[----:B------:R-:W-:Y:S02]  /*0140*/  UIADD3 UR4, UP3, UR4, 0x4f0, URZ ;  /* 0x000004f004047890 */ /* 0x000fe4000ff7e03f */
[----:B------:R-:W-:-:S02]  /*0150*/  UIADD3.X UR7, URZ, UR5, URZ, UP0, !UPT ;  /* 0x000000053f077290 */ /* 0x000fc400087fe43f */
[----:B------:R-:W-:Y:S02]  /*0160*/  UIADD3.X UR9, URZ, UR5, URZ, UP1, !UPT ;  /* 0x000000053f097290 */ /* 0x000fe40008ffe43f */
[----:B------:R-:W-:Y:S02]  /*0170*/  UIADD3.X UR11, URZ, UR5, URZ, UP2, !UPT ;  /* 0x000000053f0b7290 */ /* 0x000fe400097fe43f */
[----:B------:R-:W-:-:S03]  /*0180*/  UIADD3.X UR5, URZ, UR5, URZ, UP3, !UPT ;  /* 0x000000053f057290 */ /* 0x000fc60009ffe43f */
[----:B------:R2:W-:Y:S02]  /*0190*/  UTMACCTL.PF [UR6] ;  /* 0x00000000060079b9 */ /* 0x0005e40008040000 */
[----:B------:R2:W-:Y:S02]  /*01a0*/  UTMACCTL.PF [UR8] ;  /* 0x00000000080079b9 */ /* 0x0005e40008040000 */
[----:B------:R2:W-:Y:S02]  /*01b0*/  UTMACCTL.PF [UR10] ;  /* 0x000000000a0079b9 */ /* 0x0005e40008040000 */
[----:B------:R2:W-:Y:S02]  /*01c0*/  UTMACCTL.PF [UR4] ;  /* 0x00000000040079b9 */ /* 0x0005e40008040000 */
[----:B--2---:R-:W-:Y:S01]  /*01d0*/  NOP ;  /* 0x0000000000007918 */ /* 0x004fe20000000000 */
.L_x_1:
[----:B------:R-:W-:Y:S05]  /*01e0*/  BSYNC B0 ;  /* 0x0000000000007941 */ /* 0x000fea0003800000 */
.L_x_0:
[----:B------:R-:W-:Y:S01]  /*01f0*/  ULDC.64 UR8, c[0x0][0x590] ;  /* 0x0001640000087ab9 */ /* 0x000fe20000000a00 */
[----:B------:R-:W-:Y:S01]  /*0200*/  ULDC.64 UR50, c[0x0][0x588] ;  /* 0x0001620000327ab9 */ /* 0x000fe20000000a00 */
[----:B------:R-:W-:Y:S01]  /*0210*/  ISETP.NE.U32.AND P0, PT, RZ, UR8, PT ;  /* 0x00000008ff007c0c */ /* 0x000fe2000bf05070 */
[----:B------:R-:W-:Y:S01]  /*0220*/  ULDC.64 UR54, c[0x0][0x208] ;  /* 0x0000820000367ab9 */ /* 0x000fe20000000a00 */
[----:B-1----:R-:W-:Y:S01]  /*0230*/  R2UR UR6, R0 ;  /* 0x00000000000672ca */ /* 0x002fe200000e0000 */
[----:B------:R-:W-:Y:S01]  /*0240*/  UMOV UR4, UR50 ;  /* 0x0000003200047c82 */ /* 0x000fe20008000000 */
[----:B------:R-:W-:Y:S01]  /*0250*/  ISETP.NE.AND.EX P1, PT, RZ, UR9, PT, P0 ;  /* 0x00000009ff007c0c */ /* 0x000fe2000bf25300 */
[----:B------:R-:W-:Y:S01]  /*0260*/  UMOV UR5, UR51 ;  /* 0x0000003300057c82 */ /* 0x000fe20008000000 */
[----:B------:R-:W-:-:S11]  /*0270*/  PRMT R0, RZ, 0x7610, R0 ;  /* 0x00007610ff007816 */ /* 0x000fd60000000000 */
[----:B------:R-:W-:Y:S05]  /*0280*/  @P1 BRA `(.L_x_2) ;  /* 0x0000000000441947 */ /* 0x000fea0003800000 */
[----:B------:R-:W-:Y:S02]  /*0290*/  ULDC.64 UR10, c[0x0][0x588] ;  /* 0x00016200000a7ab9 */ /* 0x000fe40000000a00 */
[----:B------:R-:W-:-:S04]  /*02a0*/  ISETP.NE.U32.AND P2, PT, RZ, UR10, PT ;  /* 0x0000000aff007c0c */ /* 0x000fc8000bf45070 */
[----:B------:R-:W-:-:S13]  /*02b0*/  ISETP.NE.AND.EX P2, PT, RZ, UR11, PT, P2 ;  /* 0x0000000bff007c0c */ /* 0x000fda000bf45320 */
[----:B------:R-:W-:Y:S05]  /*02c0*/  @!P2 BRA `(.L_x_3) ;  /* 0x00000000001ca947 */ /* 0x000fea0003800000 */
[----:B------:R-:W-:Y:S01]  /*02d0*/  IMAD.U32 R2, RZ, RZ, UR4 ;  /* 0x00000004ff027e24 */ /* 0x000fe2000f8e00ff */
[----:B------:R-:W-:-:S05]  /*02e0*/  MOV R3, UR5 ;  /* 0x0000000500037c02 */ /* 0x000fca0008000f00 */
[----:B------:R-:W2:Y:S01]  /*02f0*/  LDG.E R2, desc[UR54][R2.64] ;  /* 0x0000003602027981 */ /* 0x000ea2000c1e1900 */
[----:B------:R-:W-:Y:S01]  /*0300*/  IMAD.MOV.U32 R0, RZ, RZ, 0x1 ;  /* 0x00000001ff007424 */ /* 0x000fe200078e00ff */
[----:B--2---:R-:W-:-:S13]  /*0310*/  FSETP.NEU.AND P2, PT, R2, RZ, PT ;  /* 0x000000ff0200720b */ /* 0x004fda0003f4d000 */
[----:B------:R-:W-:Y:S01]  /*0320*/  VOTEU.ANY UP0, P2 ;  /* 0x00000000003f7886 */ /* 0x000fe20001000100 */
[----:B------:R-:W-:Y:S05]  /*0330*/  BRA `(.L_x_2) ;  /* 0x0000000000187947 */ /* 0x000fea0003800000 */
.L_x_3:
[----:B------:R-:W-:Y:S01]  /*0340*/  ULDC UR4, c[0x0][0x580] ;  /* 0x0001600000047ab9 */ /* 0x000fe20000000800 */
[----:B------:R-:W-:Y:S01]  /*0350*/  MOV R0, 0x1 ;  /* 0x0000000100007802 */ /* 0x000fe20000000f00 */
[----:B------:R-:W-:Y:S01]  /*0360*/  UMOV UR5, URZ ;  /* 0x0000003f00057c82 */ /* 0x000fe20008000000 */
[----:B------:R-:W-:Y:S01]  /*0370*/  FSETP.NEU.AND P2, PT, RZ, UR4, PT ;  /* 0x00000004ff007c0b */ /* 0x000fe2000bf4d000 */
[----:B------:R-:W-:-:S12]  /*0380*/  UMOV UR4, URZ ;  /* 0x0000003f00047c82 */ /* 0x000fd80008000000 */
[----:B------:R-:W-:-:S05]  /*0390*/  VOTEU.ANY UP0, P2 ;  /* 0x00000000003f7886 */ /* 0x000fca0001000100 */
.L_x_2:
[----:B------:R-:W-:Y:S01]  /*03a0*/  ISETP.NE.U32.AND P2, PT, RZ, UR4, PT ;  /* 0x00000004ff007c0c */ /* 0x000fe2000bf45070 */
[----:B------:R-:W-:Y:S01]  /*03b0*/  UPLOP3.LUT UP1, UPT, UPT, UPT, UPT, 0x40, 0x0 ;  /* 0x000000000000789c */ /* 0x000fe20003f2e870 */
[----:B------:R-:W-:Y:S02]  /*03c0*/  ISETP.NE.AND.EX P3, PT, RZ, UR9, PT, P0 ;  /* 0x00000009ff007c0c */ /* 0x000fe4000bf65300 */
[----:B------:R-:W-:Y:S01]  /*03d0*/  ISETP.NE.AND.EX P0, PT, RZ, UR5, PT, P2 ;  /* 0x00000005ff007c0c */ /* 0x000fe2000bf05320 */
[----:B------:R-:W-:-:S12]  /*03e0*/  UP2UR UR48, UPR, URZ, 0x2 ;  /* 0x000000023f307883 */ /* 0x000fd80008000000 */
[----:B------:R-:W-:Y:S05]  /*03f0*/  @P0 BRA P3, `(.L_x_4) ;  /* 0x0000000000400947 */ /* 0x000fea0001800000 */
[----:B------:R-:W-:-:S04]  /*0400*/  ISETP.NE.U32.AND P0, PT, RZ, UR8, PT ;  /* 0x00000008ff007c0c */ /* 0x000fc8000bf05070 */
[----:B------:R-:W-:-:S13]  /*0410*/  ISETP.NE.AND.EX P0, PT, RZ, UR9, PT, P0 ;  /* 0x00000009ff007c0c */ /* 0x000fda000bf05300 */
[----:B------:R-:W-:Y:S05]  /*0420*/  @!P0 BRA `(.L_x_5) ;  /* 0x00000000002c8947 */ /* 0x000fea0003800000 */
[----:B------:R-:W-:Y:S01]  /*0430*/  PRMT R0, R0, 0x9910, RZ ;  /* 0x0000991000007816 */ /* 0x000fe200000000ff */
[----:B------:R-:W-:Y:S02]  /*0440*/  UISETP.NE.U32.AND UP1, UPT, UR4, URZ, UPT ;  /* 0x0000003f0400728c */ /* 0x000fe4000bf25070 */
[----:B------:R-:W-:Y:S01]  /*0450*/  USEL UR4, URZ, 0xffffffff, UP0 ;  /* 0xffffffff3f047887 */ /* 0x000fe20008000000 */
[----:B------:R-:W-:Y:S01]  /*0460*/  R2UR UR7, R0 ;  /* 0x00000000000772ca */ /* 0x000fe200000e0000 */
[----:B------:R-:W-:-:S12]  /*0470*/  UISETP.NE.AND.EX UP0, UPT, UR5, URZ, UPT, UP1 ;  /* 0x0000003f0500728c */ /* 0x000fd8000bf05310 */
[----:B------:R-:W-:-:S11]  /*0480*/  UISETP.NE.AND UP2, UPT, UR7, URZ, UPT ;  /* 0x0000003f0700728c */ /* 0x000fd6000bf45270 */
[----:B------:R-:W-:-:S04]  /*0490*/  @!UP2 USEL UR4, URZ, 0xffffffff, UP0 ;  /* 0xffffffff3f04a887 */ /* 0x000fc80008000000 */
[----:B------:R-:W-:-:S04]  /*04a0*/  ULOP3.LUT UR4, UR4, 0x1, URZ, 0xc0, !UPT ;  /* 0x0000000104047892 */ /* 0x000fc8000f8ec03f */
[----:B------:R-:W-:-:S04]  /*04b0*/  UISETP.EQ.U32.AND UP0, UPT, UR4, 0x1, UPT ;  /* 0x000000010400788c */ /* 0x000fc8000bf02070 */
[----:B------:R-:W-:Y:S01]  /*04c0*/  UP2UR UR48, UPR, URZ, 0x1 ;  /* 0x000000013f307883 */ /* 0x000fe20008000000 */
[----:B------:R-:W-:Y:S11]  /*04d0*/  BRA `(.L_x_4) ;  /* 0x0000000000087947 */ /* 0x000ff60003800000 */
.L_x_5:
[----:B------:R-:W-:-:S04]  /*04e0*/  UPLOP3.LUT UP0, UPT, UPT, UPT, UP0, 0x40, 0x0 ;  /* 0x000000000000789c */ /* 0x000fc80003f0e800 */
[----:B------:R-:W-:-:S12]  /*04f0*/  UP2UR UR48, UPR, URZ, 0x1 ;  /* 0x000000013f307883 */ /* 0x000fd80008000000 */
.L_x_4:
[----:B------:R-:W1:Y:S01]  /*0500*/  SHFL.IDX PT, R3, R4, RZ, 0x1f ;  /* 0x00001fff04037589 */ /* 0x000e6200000e0000 */
[----:B------:R-:W-:Y:S02]  /*0510*/  UISETP.NE.AND UP0, UPT, UR46, URZ, UPT ;  /* 0x0000003f2e00728c */ /* 0x000fe4000bf05270 */
[----:B------:R-:W-:Y:S02]  /*0520*/  UIADD3 UR9, UR6, -0x1, URZ ;  /* 0xffffffff06097890 */ /* 0x000fe4000fffe03f */
[----:B------:R-:W-:Y:S02]  /*0530*/  UP2UR UR47, UPR, URZ, 0x1 ;  /* 0x000000013f2f7883 */ /* 0x000fe40008000000 */
[----:B------:R-:W-:Y:S02]  /*0540*/  UISETP.EQ.OR UP0, UPT, UR46, 0x3, !UP0 ;  /* 0x000000032e00788c */ /* 0x000fe4000c702670 */
[----:B------:R-:W-:Y:S02]  /*0550*/  UISETP.GE.U32.AND UP1, UPT, UR9, 0x2, UPT ;  /* 0x000000020900788c */ /* 0x000fe4000bf26070 */
[----:B------:R-:W-:-:S04]  /*0560*/  UISETP.EQ.AND UP0, UPT, UR6, URZ, UP0 ;  /* 0x0000003f0600728c */ /* 0x000fc80008702270 */
[----:B------:R-:W-:Y:S02]  /*0570*/  USEL UR45, URZ, 0x1, !UP0 ;  /* 0x000000013f2d7887 */ /* 0x000fe4000c000000 */
[----:B------:R-:W-:Y:S02]  /*0580*/  UISETP.NE.AND UP0, UPT, UR6, URZ, UPT ;  /* 0x0000003f0600728c */ /* 0x000fe4000bf05270 */
[----:B------:R-:W-:Y:S01]  /*0590*/  USEL UR45, UR45, 0x2, UP1 ;  /* 0x000000022d2d7887 */ /* 0x000fe20008800000 */
[----:B-1----:R-:W-:-:S13]  /*05a0*/  ISETP.NE.AND P0, PT, R3, RZ, PT ;  /* 0x000000ff0300720c */ /* 0x002fda0003f05270 */
[----:B------:R-:W-:Y:S05]  /*05b0*/  @P0 BRA `(.L_x_6) ;  /* 0x0000000000840947 */ /* 0x000fea0003800000 */
[----:B------:R-:W-:Y:S01]  /*05c0*/  ELECT P0, URZ, PT ;  /* 0x00000000003f782f */ /* 0x000fe20003800000 */
[----:B------:R-:W-:-:S12]  /*05d0*/  BSSY B0, `(.L_x_6) ;  /* 0x000001f000007945 */ /* 0x000fd80003800000 */
[----:B------:R-:W-:Y:S05]  /*05e0*/  @!P0 BRA `(.L_x_7) ;  /* 0x0000000000748947 */ /* 0x000fea0003800000 */
[----:B------:R-:W1:Y:S01]  /*05f0*/  S2UR UR8, SR_CgaCtaId ;  /* 0x00000000000879c3 */ /* 0x000e620000008800 */
[----:B------:R-:W-:Y:S01]  /*0600*/  UMOV UR4, 0x400 ;  /* 0x0000040000047882 */ /* 0x000fe20000000000 */
[----:B------:R-:W-:Y:S01]  /*0610*/  UMOV UR5, 0x1 ;  /* 0x0000000100057882 */ /* 0x000fe20000000000 */
[----:B------:R-:W-:Y:S02]  /*0620*/  UMOV UR6, 0x4 ;  /* 0x0000000400067882 */ /* 0x000fe40000000000 */
[----:B------:R-:W-:-:S04]  /*0630*/  UIADD3 UR6, -UR6, 0x100000, URZ ;  /* 0x0010000006067890 */ /* 0x000fc8000fffe13f */
[----:B------:R-:W-:Y:S02]  /*0640*/  USHF.L.U32 UR7, UR6, 0xb, URZ ;  /* 0x0000000b06077899 */ /* 0x000fe4000800063f */
[----:B------:R-:W-:Y:S02]  /*0650*/  USHF.L.U32 UR6, UR6, 0x1, URZ ;  /* 0x0000000106067899 */ /* 0x000fe4000800063f */
[----:B-1----:R-:W-:Y:S02]  /*0660*/  ULEA UR8, UR8, UR4, 0x18 ;  /* 0x0000000408087291 */ /* 0x002fe4000f8ec03f */
[----:B------:R-:W-:-:S04]  /*0670*/  UIADD3 UR4, -UR5, 0x100000, URZ ;  /* 0x0010000005047890 */ /* 0x000fc8000fffe13f */
[----:B------:R-:W-:Y:S02]  /*0680*/  USHF.L.U32 UR5, UR4, 0xb, URZ ;  /* 0x0000000b04057899 */ /* 0x000fe4000800063f */
[----:B------:R-:W-:Y:S01]  /*0690*/  USHF.L.U32 UR4, UR4, 0x1, URZ ;  /* 0x0000000104047899 */ /* 0x000fe2000800063f */
[----:B------:R-:W1:Y:S11]  /*06a0*/  FENCE.VIEW.ASYNC.S ;  /* 0x00000000000073c6 */ /* 0x000e760000000000 */
[----:B-1----:R1:W2:Y:S01]  /*06b0*/  SYNCS.EXCH.64 URZ, [UR8], UR4 ;  /* 0x00000004083f75b2 */ /* 0x0022a20008000100 */
[----:B------:R1:W3:Y:S01]  /*06c0*/  SYNCS.EXCH.64 URZ, [UR8+0x40], UR6 ;  /* 0x00004006083f75b2 */ /* 0x0002e20008000100 */
[----:B------:R1:W4:Y:S01]  /*06d0*/  SYNCS.EXCH.64 URZ, [UR8+0x8], UR4 ;  /* 0x00000804083f75b2 */ /* 0x0003220008000100 */
[----:B------:R1:W1:Y:S01]  /*06e0*/  SYNCS.EXCH.64 URZ, [UR8+0x48], UR6 ;  /* 0x00004806083f75b2 */ /* 0x0002620008000100 */
        /* <DEDUP_REMOVED lines=12> */
[----:B------:R-:W-:Y:S01]  /*07b0*/  NOP ;  /* 0x0000000000007918 */ /* 0x000fe20000000000 */
.L_x_7:
[----:B-1----:R-:W-:Y:S05]  /*07c0*/  BSYNC B0 ;  /* 0x0000000000007941 */ /* 0x002fea0003800000 */
.L_x_6:
[----:B------:R-:W1:Y:S01]  /*07d0*/  S2UR UR10, SR_CTAID.X ;  /* 0x00000000000a79c3 */ /* 0x000e620000002500 */
[----:B------:R-:W5:Y:S01]  /*07e0*/  S2R R2, SR_CTAID.Y ;  /* 0x0000000000027919 */ /* 0x000f620000002600 */
[----:B------:R-:W-:Y:S01]  /*07f0*/  ULDC UR4, c[0x0][0x150] ;  /* 0x0000540000047ab9 */ /* 0x000fe20000000800 */
[----:B------:R-:W-:Y:S01]  /*0800*/  UISETP.EQ.AND UP2, UPT, UR46, 0x2, !UP0 ;  /* 0x000000022e00788c */ /* 0x000fe2000c742270 */
[----:B------:R-:W-:Y:S01]  /*0810*/  NOP ;  /* 0x0000000000007918 */ /* 0x000fe20000000000 */
[----:B------:R-:W2:Y:S02]  /*0820*/  SHFL.IDX PT, R7, R4, RZ, 0x1f ;  /* 0x00001fff04077589 */ /* 0x000ea400000e0000 */
[----:B------:R-:W-:Y:S01]  /*0830*/  USEL UR39, URZ, 0x1, !UP2 ;  /* 0x000000013f277887 */ /* 0x000fe2000d000000 */
[----:B------:R-:W3:Y:S03]  /*0840*/  LDC R6, c[0x0][0x144] ;  /* 0x00005100ff067b82 */ /* 0x000ee60000000800 */
[----:B------:R-:W-:Y:S01]  /*0850*/  USEL UR39, UR39, 0x2, UP1 ;  /* 0x0000000227277887 */ /* 0x000fe20008800000 */
[----:B-1----:R-:W-:-:S05]  /*0860*/  I2FP.F32.U32 R0, UR10 ;  /* 0x0000000a00007c45 */ /* 0x002fca0008201000 */
[----:B------:R-:W-:Y:S01]  /*0870*/  FMUL R5, R0, UR4 ;  /* 0x0000000400057c20 */ /* 0x000fe20008400000 */
[----:B--2---:R-:W-:Y:S01]  /*0880*/  ISETP.NE.AND P0, PT, R7, RZ, PT ;  /* 0x000000ff0700720c */ /* 0x004fe20003f05270 */
[----:B------:R-:W-:Y:S01]  /*0890*/  ULDC UR4, c[0x0][0x154] ;  /* 0x0000550000047ab9 */ /* 0x000fe20000000800 */
[----:B-----5:R-:W-:-:S03]  /*08a0*/  I2FP.F32.U32 R7, R2 ;  /* 0x0000000200077245 */ /* 0x020fc60000201000 */
[----:B------:R-:W1:Y:S02]  /*08b0*/  F2I.U32.TRUNC.NTZ R5, R5 ;  /* 0x0000000500057305 */ /* 0x000e64000020f000 */
[----:B------:R-:W-:Y:S01]  /*08c0*/  FMUL R10, R7, UR4 ;  /* 0x00000004070a7c20 */ /* 0x000fe20008400000 */
[----:B-1----:R-:W-:-:S04]  /*08d0*/  IMAD.MOV R9, RZ, RZ, -R5 ;  /* 0x000000ffff097224 */ /* 0x002fc800078e0a05 */
[----:B---3--:R-:W-:Y:S01]  /*08e0*/  IMAD R0, R6, R9, UR10 ;  /* 0x0000000a06007e24 */ /* 0x008fe2000f8e0209 */
[----:B------:R-:W-:Y:S06]  /*08f0*/  @P0 BRA `(.L_x_8) ;  /* 0x0000000000580947 */ /* 0x000fec0003800000 */
[----:B------:R-:W1:Y:S01]  /*0900*/  S2UR UR5, SR_CgaCtaId ;  /* 0x00000000000579c3 */ /* 0x000e620000008800 */
[----:B------:R-:W-:Y:S01]  /*0910*/  UMOV UR4, 0x400 ;  /* 0x0000040000047882 */ /* 0x000fe20000000000 */
[----:B------:R-:W-:Y:S01]  /*0920*/  UMOV UR6, 0x20 ;  /* 0x0000002000067882 */ /* 0x000fe20000000000 */
[----:B------:R-:W-:Y:S01]  /*0930*/  UMOV UR7, 0x100 ;  /* 0x0000010000077882 */ /* 0x000fe20000000000 */
[----:B------:R-:W-:Y:S01]  /*0940*/  ELECT P0, URZ, PT ;  /* 0x00000000003f782f */ /* 0x000fe20003800000 */
[----:B-1----:R-:W-:Y:S02]  /*0950*/  ULEA UR8, UR5, UR4, 0x18 ;  /* 0x0000000405087291 */ /* 0x002fe4000f8ec03f */
[----:B------:R-:W-:-:S04]  /*0960*/  UIADD3 UR4, -UR6, 0x100000, URZ ;  /* 0x0010000006047890 */ /* 0x000fc8000fffe13f */
[----:B------:R-:W-:Y:S02]  /*0970*/  USHF.L.U32 UR5, UR4, 0xb, URZ ;  /* 0x0000000b04057899 */ /* 0x000fe4000800063f */
[----:B------:R-:W-:Y:S02]  /*0980*/  USHF.L.U32 UR4, UR4, 0x1, URZ ;  /* 0x0000000104047899 */ /* 0x000fe4000800063f */
[----:B------:R-:W-:-:S04]  /*0990*/  UIADD3 UR6, -UR7, 0x100000, URZ ;  /* 0x0010000007067890 */ /* 0x000fc8000fffe13f */
[----:B------:R-:W-:Y:S02]  /*09a0*/  USHF.L.U32 UR7, UR6, 0xb, URZ ;  /* 0x0000000b06077899 */ /* 0x000fe4000800063f */
[----:B------:R-:W-:Y:S01]  /*09b0*/  USHF.L.U32 UR6, UR6, 0x1, URZ ;  /* 0x0000000106067899 */ /* 0x000fe2000800063f */
[----:B------:R-:W1:Y:S03]  /*09c0*/  FENCE.VIEW.ASYNC.S ;  /* 0x00000000000073c6 */ /* 0x000e660000000000 */
[----:B-1----:R1:W2:Y:S08]  /*09d0*/  SYNCS.EXCH.64 URZ, [UR8+0x80], UR4 ;  /* 0x00008004083f75b2 */ /* 0x0022b00008000100 */
[----:B------:R1:W3:Y:S01]  /*09e0*/  SYNCS.EXCH.64 URZ, [UR8+0xa0], UR6 ;  /* 0x0000a006083f75b2 */ /* 0x0002e20008000100 */
[----:B------:R1:W1:Y:S01]  /*09f0*/  SYNCS.EXCH.64 URZ, [UR8+0x88], UR4 ;  /* 0x00008804083f75b2 */ /* 0x0002620008000100 */
[----:B------:R1:W1:Y:S01]  /*0a00*/  SYNCS.EXCH.64 URZ, [UR8+0xa8], UR6 ;  /* 0x0000a806083f75b2 */ /* 0x0002620008000100 */
[----:B------:R1:W1:Y:S01]  /*0a10*/  SYNCS.EXCH.64 URZ, [UR8+0x90], UR4 ;  /* 0x00009004083f75b2 */ /* 0x0002620008000100 */
[----:B------:R1:W1:Y:S01]  /*0a20*/  SYNCS.EXCH.64 URZ, [UR8+0xb0], UR6 ;  /* 0x0000b006083f75b2 */ /* 0x0002620008000100 */
[----:B------:R1:W1:Y:S01]  /*0a30*/  SYNCS.EXCH.64 URZ, [UR8+0x98], UR4 ;  /* 0x00009804083f75b2 */ /* 0x0002620008000100 */
[----:B------:R1:W1:Y:S01]  /*0a40*/  SYNCS.EXCH.64 URZ, [UR8+0xb8], UR6 ;  /* 0x0000b806083f75b2 */ /* 0x0002620008000100 */
[----:B------:R-:W-:Y:S01]  /*0a50*/  NOP ;  /* 0x0000000000007918 */ /* 0x000fe20000000000 */
.L_x_8:
[----:B------:R-:W-:Y:S01]  /*0a60*/  SHF.R.S32.HI R5, RZ, 0x1f, R8 ;  /* 0x0000001fff057819 */ /* 0x000fe20000011408 */
[----:B------:R-:W5:Y:S01]  /*0a70*/  SHFL.IDX PT, R4, R4, RZ, 0x1f ;  /* 0x00001fff04047589 */ /* 0x000f6200000e0000 */
[----:B------:R-:W-:Y:S01]  /*0a80*/  ELECT P0, URZ, PT ;  /* 0x00000000003f782f */ /* 0x000fe20003800000 */
[----:B------:R-:W4:Y:S01]  /*0a90*/  LDC R11, c[0x0][0x148] ;  /* 0x00005200ff0b7b82 */ /* 0x000f220000000800 */
[----:B------:R-:W-:Y:S01]  /*0aa0*/  LEA.HI R5, R5, R8, RZ, 0x7 ;  /* 0x0000000805057211 */ /* 0x000fe200078f38ff */
[----:B------:R-:W2:Y:S01]  /*0ab0*/  F2I.U32.TRUNC.NTZ R10, R10 ;  /* 0x0000000a000a7305 */ /* 0x000ea2000020f000 */
[----:B-1----:R-:W-:Y:S01]  /*0ac0*/  UMOV UR4, 0x20 ;  /* 0x0000002000047882 */ /* 0x002fe20000000000 */
[----:B------:R-:W-:Y:S01]  /*0ad0*/  NOP ;  /* 0x0000000000007918 */ /* 0x000fe20000000000 */
[----:B------:R-:W-:-:S04]  /*0ae0*/  LOP3.LUT R5, R5, 0xffffff80, RZ, 0xc0, !PT ;  /* 0xffffff8005057812 */ /* 0x000fc800078ec0ff */
[----:B------:R-:W-:Y:S02]  /*0af0*/  IADD3 R5, -R5, R8, RZ ;  /* 0x0000000805057210 */ /* 0x000fe40007ffe1ff */
[----:B------:R-:W-:Y:S02]  /*0b00*/  SHF.R.S32.HI R8, RZ, 0x1f, R3 ;  /* 0x0000001fff087819 */ /* 0x000fe40000011403 */
[----:B------:R-:W-:Y:S02]  /*0b10*/  SHF.R.S32.HI R6, RZ, 0x1f, R5 ;  /* 0x0000001fff067819 */ /* 0x000fe40000011405 */
[----:B------:R-:W-:Y:S02]  /*0b20*/  LEA.HI R8, R8, R3, RZ, 0x2 ;  /* 0x0000000308087211 */ /* 0x000fe400078f10ff */
[----:B------:R-:W-:Y:S02]  /*0b30*/  LEA.HI R6, R6, R5, RZ, 0x3 ;  /* 0x0000000506067211 */ /* 0x000fe400078f18ff */
[----:B------:R-:W-:-:S02]  /*0b40*/  LOP3.LUT R8, R8, 0x3ffffffc, RZ, 0xc0, !PT ;  /* 0x3ffffffc08087812 */ /* 0x000fc400078ec0ff */
[--C-:B------:R-:W-:Y:S02]  /*0b50*/  SHF.R.S32.HI R7, RZ, 0x3, R6.reuse ;  /* 0x00000003ff077819 */ /* 0x100fe40000011406 */
[----:B------:R-:W-:Y:S01]  /*0b60*/  SHF.R.S32.HI R6, RZ, 0x1f, R6 ;  /* 0x0000001fff067819 */ /* 0x000fe20000011406 */
[----:B------:R-:W-:Y:S01]  /*0b70*/  IMAD.IADD R9, R3, 0x1, -R8 ;  /* 0x0000000103097824 */ /* 0x000fe200078e0a08 */
[----:B-----5:R-:W-:Y:S01]  /*0b80*/  ISETP.NE.OR P0, PT, R4, RZ, !P0 ;  /* 0x000000ff0400720c */ /* 0x020fe20004705670 */
[----:B------:R-:W1:Y:S01]  /*0b90*/  LDC R8, c[0x0][0x140] ;  /* 0x00005000ff087b82 */ /* 0x000e620000000800 */
[----:B------:R-:W-:Y:S02]  /*0ba0*/  LEA.HI R6, R6, R7, RZ, 0x2 ;  /* 0x0000000706067211 */ /* 0x000fe400078f10ff */
[----:B--2---:R-:W-:Y:S02]  /*0bb0*/  IADD3 R12, -R10, RZ, RZ ;  /* 0x000000ff0a0c7210 */ /* 0x004fe40007ffe1ff */
[----:B------:R-:W-:-:S04]  /*0bc0*/  LOP3.LUT R6, R6, 0xfffffffc, RZ, 0xc0, !PT ;  /* 0xfffffffc06067812 */ /* 0x000fc800078ec0ff */
[----:B------:R-:W-:-:S03]  /*0bd0*/  IADD3 R6, R7, -R6, RZ ;  /* 0x8000000607067210 */ /* 0x000fc60007ffe0ff */
[----:B------:R-:W-:Y:S01]  /*0be0*/  VOTEU.ALL UP1, P0 ;  /* 0x00000000003f7886 */ /* 0x000fe20000020000 */
[----:B------:R-:W-:Y:S01]  /*0bf0*/  VOTEU.ALL UP2, P0 ;  /* 0x00000000003f7886 */ /* 0x000fe20000040000 */
[----:B------:R-:W-:-:S03]  /*0c00*/  IMAD R6, R9, 0x4, R6 ;  /* 0x0000000409067824 */ /* 0x000fc600078e0206 */
[----:B------:R-:W2:Y:S01]  /*0c10*/  @!UP1 S2UR UR7, SR_CgaCtaId ;  /* 0x00000000000799c3 */ /* 0x000ea20000008800 */
[----:B------:R-:W-:Y:S01]  /*0c20*/  @!UP1 UMOV UR6, 0x400 ;  /* 0x0000040000069882 */ /* 0x000fe20000000000 */
[----:B------:R-:W-:Y:S01]  /*0c30*/  LEA.HI R4, R6, R6, RZ, 0x1 ;  /* 0x0000000606047211 */ /* 0x000fe200078f08ff */
[----:B------:R-:W-:-:S04]  /*0c40*/  @!UP1 UIADD3 UR4, -UR4, 0x100000, URZ ;  /* 0x0010000004049890 */ /* 0x000fc8000fffe13f */
[----:B------:R-:W-:Y:S02]  /*0c50*/  @!UP1 USHF.L.U32 UR5, UR4, 0xb, URZ ;  /* 0x0000000b04059899 */ /* 0x000fe4000800063f */
[----:B------:R-:W-:Y:S01]  /*0c60*/  @!UP1 USHF.L.U32 UR4, UR4, 0x1, URZ ;  /* 0x0000000104049899 */ /* 0x000fe2000800063f */
[----:B------:R-:W-:Y:S02]  /*0c70*/  LOP3.LUT R7, R4, 0xfffffffe, RZ, 0xc0, !PT ;  /* 0xfffffffe04077812 */ /* 0x000fe400078ec0ff */
[----:B-1----:R-:W-:Y:S02]  /*0c80*/  ISETP.EQ.U32.AND P4, PT, R8, 0x1, PT ;  /* 0x000000010800780c */ /* 0x002fe40003f82070 */
[----:B------:R-:W-:-:S04]  /*0c90*/  IADD3 R7, R6, -R7, RZ ;  /* 0x8000000706077210 */ /* 0x000fc80007ffe0ff */
[----:B------:R-:W-:Y:S01]  /*0ca0*/  ISETP.NE.AND P2, PT, R7, R0, PT ;  /* 0x000000000700720c */ /* 0x000fe20003f45270 */
[----:B------:R-:W-:-:S05]  /*0cb0*/  IMAD.SHL.U32 R7, R6, 0x4, RZ ;  /* 0x0000000406077824 */ /* 0x000fca00078e00ff */
[----:B------:R-:W-:Y:S01]  /*0cc0*/  LOP3.LUT R13, R6, 0xc, R7, 0x78, !PT ;  /* 0x0000000c060d7812 */ /* 0x000fe200078e7807 */
[----:B----4-:R-:W-:Y:S01]  /*0cd0*/  IMAD R7, R11, R12, R2 ;  /* 0x0000000c0b077224 */ /* 0x010fe200078e0202 */
[----:B--2---:R-:W-:-:S03]  /*0ce0*/  @!UP1 ULEA UR6, UR7, UR6, 0x18 ;  /* 0x0000000607069291 */ /* 0x004fc6000f8ec03f */
[----:B------:R1:W-:Y:S01]  /*0cf0*/  STL [R1+0xc0], R13 ;  /* 0x0000c00d01007387 */ /* 0x0003e20000100800 */
[----:B------:R-:W-:Y:S01]  /*0d00*/  VOTEU.ALL UP1, P0 ;  /* 0x00000000003f7886 */ /* 0x000fe20000020000 */
[----:B------:R-:W-:Y:S02]  /*0d10*/  @P2 LEA.HI R4, R13, R13, RZ, 0x1 ;  /* 0x0000000d0d042211 */ /* 0x000fe400078f08ff */
[----:B------:R-:W-:Y:S02]  /*0d20*/  LOP3.LUT P0, RZ, R5, 0x7, RZ, 0xc0, !PT ;  /* 0x0000000705ff7812 */ /* 0x000fe4000780c0ff */
[----:B------:R-:W-:Y:S02]  /*0d30*/  @P2 SHF.R.S32.HI R4, RZ, 0x1, R4 ;  /* 0x00000001ff042819 */ /* 0x000fe40000011404 */
[----:B------:R-:W-:Y:S02]  /*0d40*/  ISETP.LT.U32.AND P0, PT, R13, 0x2, !P0 ;  /* 0x000000020d00780c */ /* 0x000fe40004701070 */
[----:B------:R-:W-:Y:S01]  /*0d50*/  @P2 ISETP.NE.AND P3, PT, R4, R7, PT ;  /* 0x000000070400220c */ /* 0x000fe20003f65270 */
[----:B------:R-:W-:Y:S01]  /*0d60*/  IMAD.MOV.U32 R4, RZ, RZ, 0x1 ;  /* 0x00000001ff047424 */ /* 0x000fe200078e00ff */
[----:B------:R-:W-:Y:S01]  /*0d70*/  SEL R5, RZ, 0x1, !P0 ;  /* 0x00000001ff057807 */ /* 0x000fe20004000000 */
[----:B------:R-:W2:Y:S02]  /*0d80*/  FENCE.VIEW.ASYNC.S ;  /* 0x00000000000073c6 */ /* 0x000ea40000000000 */
[----:B--2---:R1:W2:Y:S01]  /*0d90*/  @!UP1 SYNCS.EXCH.64 URZ, [UR6+0xc0], UR4 ;  /* 0x0000c004063f95b2 */ /* 0x0042a20008000100 */
[----:B------:R-:W-:-:S04]  /*0da0*/  @P2 SEL R4, RZ, 0x1, P3 ;  /* 0x00000001ff042807 */ /* 0x000fc80001800000 */
[----:B------:R-:W-:-:S05]  /*0db0*/  LOP3.LUT R4, R4, R5, RZ, 0xc0, !PT ;  /* 0x0000000504047212 */ /* 0x000fca00078ec0ff */
[----:B------:R1:W-:Y:S01]  /*0dc0*/  STL [R1+0xbc], R4 ;  /* 0x0000bc0401007387 */ /* 0x0003e20000100800 */
[----:B------:R1:W4:Y:S01]  /*0dd0*/  @!UP2 SYNCS.EXCH.64 URZ, [UR6+0xc8], UR4 ;  /* 0x0000c804063fa5b2 */ /* 0x0003220008000100 */
[----:B------:R-:W-:Y:S01]  /*0de0*/  NOP ;  /* 0x0000000000007918 */ /* 0x000fe20000000000 */
[----:B------:R-:W-:Y:S05]  /*0df0*/  @!P4 BRA `(.L_x_9) ;  /* 0x000000000008c947 */ /* 0x000fea0003800000 */
[----:B--234-:R-:W-:Y:S01]  /*0e00*/  UCGABAR_ARV ;  /* 0x00000000000079c7 */ /* 0x01cfe20008000000 */
[----:B------:R-:W-:Y:S05]  /*0e10*/  BRA `(.L_x_10) ;  /* 0x0000000000047947 */ /* 0x000fea0003800000 */
.L_x_9:
[----:B--234-:R-:W-:Y:S01]  /*0e20*/  NOP ;  /* 0x0000000000007918 */ /* 0x01cfe20000000000 */
.L_x_10:
[----:B-1----:R-:W1:Y:S01]  /*0e30*/  LDC R4, c[0x0][0x904] ;  /* 0x00024100ff047b82 */ /* 0x002e620000000800 */
[----:B------:R-:W-:Y:S02]  /*0e40*/  MOV R5, RZ ;  /* 0x000000ff00057202 */ /* 0x000fe40000000f00 */
[----:B-1----:R-:W-:Y:S02]  /*0e50*/  ISETP.NE.AND P2, PT, R4, 0x1, PT ;  /* 0x000000010400780c */ /* 0x002fe40003f45270 */
[----:B------:R-:W-:-:S11]  /*0e60*/  MOV R4, UR10 ;  /* 0x0000000a00047c02 */ /* 0x000fd60008000f00 */
[----:B------:R-:W1:Y:S01]  /*0e70*/  @P2 LDC R7, c[0x0][0x10] ;  /* 0x00000400ff072b82 */ /* 0x000e620000000800 */
[----:B------:R-:W-:Y:S02]  /*0e80*/  @P2 IMAD.MOV.U32 R3, RZ, RZ, RZ ;  /* 0x000000ffff032224 */ /* 0x000fe400078e00ff */
[----:B------:R-:W-:-:S05]  /*0e90*/  @P2 IMAD.MOV.U32 R13, RZ, RZ, RZ ;  /* 0x000000ffff0d2224 */ /* 0x000fca00078e00ff */
[----:B------:R-:W2:Y:S01]  /*0ea0*/  @!P2 LDC R9, c[0x0][0xc] ;  /* 0x00000300ff09ab82 */ /* 0x000ea20000000800 */
[----:B------:R-:W-:Y:S01]  /*0eb0*/  ULDC UR4, c[0x0][0xc] ;  /* 0x0000030000047ab9 */ /* 0x000fe20000000800 */
[----:B------:R-:W-:Y:S01]  /*0ec0*/  ULDC UR5, c[0x0][0x10] ;  /* 0x0000040000057ab9 */ /* 0x000fe20000000800 */
[----:B------:R-:W-:Y:S01]  /*0ed0*/  ULDC UR6, c[0x0][0x14] ;  /* 0x0000050000067ab9 */ /* 0x000fe20000000800 */
[----:B------:R-:W-:-:S04]  /*0ee0*/  UIMAD.WIDE.U32 UR4, UR4, UR5, URZ ;  /* 0x00000005040472a5 */ /* 0x000fc8000f8e003f */
[----:B------:R-:W-:Y:S02]  /*0ef0*/  UIMAD.WIDE.U32 UR52, UR4, UR6, URZ ;  /* 0x00000006043472a5 */ /* 0x000fe4000f8e003f */
[----:B------:R-:W-:-:S04]  /*0f00*/  UIMAD UR38, UR5, UR6, URZ ;  /* 0x00000006052672a4 */ /* 0x000fc8000f8e023f */
[----:B------:R-:W-:Y:S01]  /*0f10*/  UIADD3 UR38, UR53, UR38, URZ ;  /* 0x0000002635267290 */ /* 0x000fe2000fffe03f */
[----:B-1----:R-:W-:-:S04]  /*0f20*/  @P2 IMAD.WIDE.U32 R6, R7, UR10, R2 ;  /* 0x0000000a07062c25 */ /* 0x002fc8000f8e0002 */
[----:B------:R-:W-:Y:S01]  /*0f30*/  @P2 IMAD.IADD R23, R7, 0x1, R13 ;  /* 0x0000000107172824 */ /* 0x000fe200078e020d */
[----:B------:R-:W-:Y:S01]  /*0f40*/  @P2 MOV R19, R6 ;  /* 0x0000000600132202 */ /* 0x000fe20000000f00 */
[----:B--2---:R-:W-:-:S04]  /*0f50*/  @!P2 IMAD.WIDE.U32 R4, R2, R9, R4 ;  /* 0x000000090204a225 */ /* 0x004fc800078e0004 */
[----:B------:R-:W-:Y:S01]  /*0f60*/  @!P2 IMAD.MOV.U32 R23, RZ, RZ, R5 ;  /* 0x000000ffff17a224 */ /* 0x000fe200078e0005 */
[----:B------:R-:W-:-:S05]  /*0f70*/  @!P2 MOV R19, R4 ;  /* 0x000000040013a202 */ /* 0x000fca0000000f00 */
[----:B------:R1:W-:Y:S04]  /*0f80*/  STL [R1+0xc4], R19 ;  /* 0x0000c41301007387 */ /* 0x0003e80000100800 */
[----:B------:R1:W-:Y:S01]  /*0f90*/  STL [R1+0xc8], R23 ;  /* 0x0000c81701007387 */ /* 0x0003e20000100800 */
[----:B------:R-:W-:Y:S05]  /*0fa0*/  @!P4 BRA `(.L_x_11) ;  /* 0x00000000000cc947 */ /* 0x000fea0003800000 */
[----:B------:R-:W-:Y:S01]  /*0fb0*/  UCGABAR_WAIT ;  /* 0x0000000000007dc7 */ /* 0x000fe20008000000 */
[----:B------:R-:W-:Y:S01]  /*0fc0*/  CCTL.IVALL ;  /* 0x00000000ff00798f */ /* 0x000fe20002000000 */
[----:B------:R-:W-:Y:S05]  /*0fd0*/  BRA `(.L_x_12) ;  /* 0x0000000000047947 */ /* 0x000fea0003800000 */
.L_x_11:
[----:B------:R-:W-:Y:S06]  /*0fe0*/  BAR.SYNC.DEFER_BLOCKING 0x0 ;  /* 0x0000000000007b1d */ /* 0x000fec0000010000 */
.L_x_12:
[----:B------:R-:W-:Y:S01]  /*0ff0*/  PLOP3.LUT P0, PT, PT, PT, UP0, 0x80, 0x0 ;  /* 0x000000000000781c */ /* 0x000fe20003f0f008 */
[----:B------:R-:W2:-:S12]  /*1000*/  S2UR UR37, SR_CgaCtaId ;  /* 0x00000000002579c3 */ /* 0x000e980000008800 */
[----:B------:R-:W-:Y:S05]  /*1010*/  @!P0 BRA `(.L_x_13) ;  /* 0x000000a800148947 */ /* 0x000fea0003800000 */
[----:B------:R-:W-:-:S06]  /*1020*/  UISETP.GT.U32.AND UP0, UPT, UR9, 0x1, UPT ;  /* 0x000000010900788c */ /* 0x000fcc000bf04070 */
[----:B------:R-:W-:-:S13]  /*1030*/  PLOP3.LUT P0, PT, PT, PT, UP0, 0x80, 0x0 ;  /* 0x000000000000781c */ /* 0x000fda0003f0f008 */
[----:B--2---:R-:W-:Y:S05]  /*1040*/  @P0 EXIT ;  /* 0x000000000000094d */ /* 0x004fea0003800000 */
[----:B------:R-:W-:Y:S01]  /*1050*/  PRMT R6, RZ, 0x7610, R6 ;  /* 0x00007610ff067816 */ /* 0x000fe20000000006 */
[----:B------:R-:W-:Y:S01]  /*1060*/  ULDC.64 UR4, c[0x0][0x8f8] ;  /* 0x00023e0000047ab9 */ /* 0x000fe20000000a00 */
[----:B------:R-:W-:Y:S01]  /*1070*/  UMOV UR41, 0xffffffff ;  /* 0xffffffff00297882 */ /* 0x000fe20000000000 */
[----:B------:R-:W-:Y:S01]  /*1080*/  ISETP.GE.U32.AND P0, PT, R19, UR4, PT ;  /* 0x0000000413007c0c */ /* 0x000fe2000bf06070 */
[----:B------:R-:W-:Y:S01]  /*1090*/  UMOV UR43, 0xffffffff ;  /* 0xffffffff002b7882 */ /* 0x000fe20000000000 */
[----:B------:R2:W-:Y:S01]  /*10a0*/  STL.S16 [R1+0xcc], R6 ;  /* 0x0000cc0601007387 */ /* 0x0005e20000100600 */
[----:B------:R-:W-:Y:S02]  /*10b0*/  MOV R4, 0xffffffff ;  /* 0xffffffff00047802 */ /* 0x000fe40000000f00 */
[----:B------:R-:W-:Y:S02]  /*10c0*/  ISETP.GE.U32.AND.EX P0, PT, R23, UR5, PT, P0 ;  /* 0x0000000517007c0c */ /* 0x000fe4000bf06100 */
[----:B------:R-:W-:-:S11]  /*10d0*/  PRMT R5, RZ, 0x7610, R5 ;  /* 0x00007610ff057816 */ /* 0x000fd60000000005 */
[----:B--2---:R-:W-:Y:S05]  /*10e0*/  @P0 BRA `(.L_x_14) ;  /* 0x0000000400340947 */ /* 0x004fea0003800000 */
[----:B------:R-:W2:Y:S01]  /*10f0*/  LDC.64 R14, c[0x0][0x8d0] ;  /* 0x00023400ff0e7b82 */ /* 0x000ea20000000a00 */
[----:B------:R-:W-:Y:S01]  /*1100*/  IMAD.MOV.U32 R4, RZ, RZ, R19 ;  /* 0x000000ffff047224 */ /* 0x000fe200078e0013 */
[----:B------:R-:W-:-:S06]  /*1110*/  MOV R5, R23 ;  /* 0x0000001700057202 */ /* 0x000fcc0000000f00 */
[----:B------:R-:W3:Y:S08]  /*1120*/  LDC R10, c[0x0][0x8d8] ;  /* 0x00023600ff0a7b82 */ /* 0x000ef00000000800 */
[----:B------:R-:W4:Y:S01]  /*1130*/  LDC.64 R16, c[0x0][0x8c8] ;  /* 0x00023200ff107b82 */ /* 0x000f220000000a00 */
[----:B--2---:R-:W-:-:S04]  /*1140*/  ISETP.NE.U32.AND P0, PT, R14, RZ, PT ;  /* 0x000000ff0e00720c */ /* 0x004fc80003f05070 */
[----:B------:R-:W-:-:S13]  /*1150*/  ISETP.NE.AND.EX P0, PT, R15, RZ, PT, P0 ;  /* 0x000000ff0f00720c */ /* 0x000fda0003f05300 */
[----:B---34-:R-:W-:Y:S05]  /*1160*/  @!P0 BRA `(.L_x_15) ;  /* 0x0000000000288947 */ /* 0x018fea0003800000 */
[----:B------:R-:W2:Y:S02]  /*1170*/  LDC R9, c[0x0][0x8dc] ;  /* 0x00023700ff097b82 */ /* 0x000ea40000000800 */
[----:B--2---:R-:W-:-:S05]  /*1180*/  IADD3 R9, P0, R19, R9, RZ ;  /* 0x0000000913097210 */ /* 0x004fca0007f1e0ff */
[----:B------:R-:W-:-:S04]  /*1190*/  IMAD.X R13, RZ, RZ, R23, P0 ;  /* 0x000000ffff0d7224 */ /* 0x000fc800000e0617 */
[----:B------:R-:W-:-:S04]  /*11a0*/  IMAD.WIDE.U32 R4, R13, R14, RZ ;  /* 0x0000000e0d047225 */ /* 0x000fc800078e00ff */
[----:B------:R-:W-:-:S04]  /*11b0*/  IMAD.WIDE.U32 R6, P0, R9, R15, R4 ;  /* 0x0000000f09067225 */ /* 0x000fc80007800004 */
[----:B------:R-:W-:Y:S01]  /*11c0*/  IMAD.WIDE.U32 R4, R9, R14, RZ ;  /* 0x0000000e09047225 */ /* 0x000fe200078e00ff */
[----:B------:R-:W-:-:S03]  /*11d0*/  IADD3.X R9, RZ, RZ, RZ, P0, !PT ;  /* 0x000000ffff097210 */ /* 0x000fc600007fe4ff */
[----:B------:R-:W-:Y:S01]  /*11e0*/  IMAD.MOV.U32 R8, RZ, RZ, R7 ;  /* 0x000000ffff087224 */ /* 0x000fe200078e0007 */
[----:B------:R-:W-:-:S05]  /*11f0*/  IADD3 RZ, P0, R5, R6, RZ ;  /* 0x0000000605ff7210 */ /* 0x000fca0007f1e0ff */
[----:B------:R-:W-:-:S08]  /*1200*/  IMAD.WIDE.U32.X R4, R13, R15, R8, P0 ;  /* 0x0000000f0d047225 */ /* 0x000fd000000e0408 */
.L_x_15:
[----:B------:R-:W2:Y:S01]  /*1210*/  LDC.64 R20, c[0x0][0x8e8] ;  /* 0x00023a00ff147b82 */ /* 0x000ea20000000a00 */
[-C--:B------:R-:W-:Y:S01]  /*1220*/  SHF.R.U64 R22, R4, R10.reuse, R5 ;  /* 0x0000000a04167219 */ /* 0x080fe20000001205 */
[----:B------:R-:W-:Y:S01]  /*1230*/  IMAD.MOV.U32 R4, RZ, RZ, R19 ;  /* 0x000000ffff047224 */ /* 0x000fe200078e0013 */
[----:B------:R-:W-:Y:S01]  /*1240*/  SHF.R.U32.HI R3, RZ, R10, R5 ;  /* 0x0000000aff037219 */ /* 0x000fe20000011605 */
[----:B------:R-:W-:Y:S01]  /*1250*/  IMAD R11, R11, R12, R2 ;  /* 0x0000000c0b0b7224 */ /* 0x000fe200078e0202 */
[----:B------:R-:W-:Y:S02]  /*1260*/  IADD3 R7, P0, RZ, -R22, RZ ;  /* 0x80000016ff077210 */ /* 0x000fe40007f1e0ff */
[----:B------:R-:W-:Y:S01]  /*1270*/  MOV R5, R23 ;  /* 0x0000001700057202 */ /* 0x000fe20000000f00 */
[----:B------:R-:W3:Y:S01]  /*1280*/  LDC R8, c[0x0][0x8c0] ;  /* 0x00023000ff087b82 */ /* 0x000ee20000000800 */
[----:B------:R-:W-:Y:S01]  /*1290*/  IADD3.X R3, RZ, ~R3, RZ, P0, !PT ;  /* 0x80000003ff037210 */ /* 0x000fe200007fe4ff */
[----:B-1----:R-:W-:-:S02]  /*12a0*/  IMAD.MOV.U32 R23, RZ, RZ, 0x1 ;  /* 0x00000001ff177424 */ /* 0x002fc400078e00ff */
[----:B------:R-:W-:-:S04]  /*12b0*/  IMAD.WIDE.U32 R4, R7, R16, R4 ;  /* 0x0000001007047225 */ /* 0x000fc800078e0004 */
[----:B------:R-:W1:Y:S01]  /*12c0*/  LDC R14, c[0x0][0x8b0] ;  /* 0x00022c00ff0e7b82 */ /* 0x000e620000000800 */
[----:B------:R-:W-:-:S04]  /*12d0*/  IMAD R6, R3, R16, RZ ;  /* 0x0000001003067224 */ /* 0x000fc800078e02ff */
[----:B------:R-:W-:-:S03]  /*12e0*/  IMAD R3, R7, R17, R6 ;  /* 0x0000001107037224 */ /* 0x000fc600078e0206 */
[----:B------:R-:W4:Y:S01]  /*12f0*/  LDC R18, c[0x0][0x900] ;  /* 0x00024000ff127b82 */ /* 0x000f220000000800 */
[----:B------:R-:W-:Y:S01]  /*1300*/  IMAD.IADD R3, R5, 0x1, R3 ;  /* 0x0000000105037824 */ /* 0x000fe200078e0203 */
[----:B--2---:R-:W-:Y:S02]  /*1310*/  ISETP.NE.U32.AND P0, PT, R20, RZ, PT ;  /* 0x000000ff1400720c */ /* 0x004fe40003f05070 */
[----:B------:R-:W-:Y:S02]  /*1320*/  MOV R5, 0xffffffff ;  /* 0xffffffff00057802 */ /* 0x000fe40000000f00 */
[----:B------:R-:W-:Y:S02]  /*1330*/  ISETP.NE.AND.EX P0, PT, R21, RZ, PT, P0 ;  /* 0x000000ff1500720c */ /* 0x000fe40003f05300 */
[----:B------:R-:W2:Y:S01]  /*1340*/  LDC R13, c[0x0][0x8a8] ;  /* 0x00022a00ff0d7b82 */ /* 0x000ea20000000800 */
[-CC-:B---3--:R-:W-:Y:S02]  /*1350*/  SHF.R.U64 R10, R4, R8.reuse, R3.reuse ;  /* 0x00000008040a7219 */ /* 0x188fe40000001203 */
[----:B------:R-:W-:-:S05]  /*1360*/  SHF.R.U32.HI R3, RZ, R8, R3 ;  /* 0x00000008ff037219 */ /* 0x000fca0000011603 */
[----:B------:R-:W3:Y:S01]  /*1370*/  LDC R15, c[0x0][0x8f0] ;  /* 0x00023c00ff0f7b82 */ /* 0x000ee20000000800 */
[-CC-:B-1----:R-:W-:Y:S02]  /*1380*/  SHF.R.U64 R19, R10, R14.reuse, R3.reuse ;  /* 0x0000000e0a137219 */ /* 0x182fe40000001203 */
[----:B------:R-:W-:-:S05]  /*1390*/  SHF.R.U32.HI R3, RZ, R14, R3 ;  /* 0x0000000eff037219 */ /* 0x000fca0000011603 */
[----:B------:R-:W1:Y:S01]  /*13a0*/  LDC R17, c[0x0][0x8e0] ;  /* 0x00023800ff117b82 */ /* 0x000e620000000800 */
[-C--:B----4-:R-:W-:Y:S02]  /*13b0*/  SHF.L.U32 R2, R5, R18.reuse, RZ ;  /* 0x0000001205027219 */ /* 0x090fe400000006ff */
[--C-:B------:R-:W-:Y:S02]  /*13c0*/  SHF.R.U64 R12, R19, R18, R3.reuse ;  /* 0x00000012130c7219 */ /* 0x100fe40000001203 */
[----:B------:R-:W-:Y:S02]  /*13d0*/  LOP3.LUT R8, RZ, R2, RZ, 0x33, !PT ;  /* 0x00000002ff087212 */ /* 0x000fe400078e33ff */
[----:B------:R-:W-:Y:S01]  /*13e0*/  SHF.R.U32.HI R3, RZ, R18, R3 ;  /* 0x00000012ff037219 */ /* 0x000fe20000011603 */
[----:B------:R-:W4:Y:S01]  /*13f0*/  LDC R16, c[0x0][0x8b8] ;  /* 0x00022e00ff107b82 */ /* 0x000f220000000800 */
[----:B------:R-:W-:Y:S01]  /*1400*/  MOV R2, R12 ;  /* 0x0000000c00027202 */ /* 0x000fe20000000f00 */
[----:B------:R-:W-:Y:S06]  /*1410*/  @!P0 BRA `(.L_x_16) ;  /* 0x0000000000288947 */ /* 0x000fec0003800000 */
[----:B------:R-:W5:Y:S02]  /*1420*/  LDC R7, c[0x0][0x8f4] ;  /* 0x00023d00ff077b82 */ /* 0x000f640000000800 */
[----:B-----5:R-:W-:-:S05]  /*1430*/  IADD3 R7, P0, R12, R7, RZ ;  /* 0x000000070c077210 */ /* 0x020fca0007f1e0ff */
        /* <DEDUP_REMOVED lines=8> */
.L_x_16:
[----:B---3--:R-:W-:Y:S02]  /*14c0*/  SHF.R.U64 R4, R2, R15, R3 ;  /* 0x0000000f02047219 */ /* 0x008fe40000001203 */
[----:B------:R-:W-:Y:S02]  /*14d0*/  SHF.L.U32 R2, R23, R18, RZ ;  /* 0x0000001217027219 */ /* 0x000fe400000006ff */
[----:B------:R-:W-:Y:S01]  /*14e0*/  LOP3.LUT R3, R19, R8, RZ, 0xc0, !PT ;  /* 0x0000000813037212 */ /* 0x000fe200078ec0ff */
[----:B------:R-:W-:Y:S01]  /*14f0*/  IMAD.MOV R6, RZ, RZ, -R4 ;  /* 0x000000ffff067224 */ /* 0x000fe200078e0a04 */
[----:B--2---:R-:W-:Y:S02]  /*1500*/  IADD3 R5, R13, -0x1, RZ ;  /* 0xffffffff0d057810 */ /* 0x004fe40007ffe0ff */
[----:B------:R-:W-:Y:S01]  /*1510*/  SEL R0, R0, R11, !P2 ;  /* 0x0000000b00007207 */ /* 0x000fe20005000000 */
[----:B------:R-:W-:Y:S01]  /*1520*/  IMAD R3, R2, R4, R3 ;  /* 0x0000000402037224 */ /* 0x000fe200078e0203 */
[----:B------:R-:W-:Y:S01]  /*1530*/  LOP3.LUT R5, R10, R5, RZ, 0xc0, !PT ;  /* 0x000000050a057212 */ /* 0x000fe200078ec0ff */
[----:B-1----:R-:W-:Y:S01]  /*1540*/  IMAD R2, R6, R17, R12 ;  /* 0x0000001106027224 */ /* 0x002fe200078e020c */
[----:B------:R-:W-:Y:S01]  /*1550*/  R2UR UR43, R22 ;  /* 0x00000000162b72ca */ /* 0x000fe200000e0000 */
[----:B----4-:R-:W-:-:S02]  /*1560*/  IMAD R0, R3, R16, R0 ;  /* 0x0000001003007224 */ /* 0x010fc400078e0200 */
[----:B------:R-:W-:Y:S01]  /*1570*/  IMAD R3, R2, R13, R5 ;  /* 0x0000000d02037224 */ /* 0x000fe200078e0205 */
[----:B------:R-:W-:-:S04]  /*1580*/  MOV R5, 0x1 ;  /* 0x0000000100057802 */ /* 0x000fc80000000f00 */
[----:B------:R-:W-:Y:S02]  /*1590*/  SEL R2, R3, R0, !P2 ;  /* 0x0000000003027207 */ /* 0x000fe40005000000 */
[----:B------:R-:W-:Y:S02]  /*15a0*/  SEL R4, R0, R3, !P2 ;  /* 0x0000000300047207 */ /* 0x000fe40005000000 */
[----:B------:R-:W-:-:S15]  /*15b0*/  R2UR UR41, R2 ;  /* 0x00000000022972ca */ /* 0x000fde00000e0000 */
.L_x_14:
[----:B------:R-:W-:-:S08]  /*15c0*/  NOP ;  /* 0x0000000000007918 */ /* 0x000fd00000000000 */
[----:B------:R-:W2:Y:S02]  /*15d0*/  USETMAXREG.TRY_ALLOC.CTAPOOL UP0, 0xe8 ;  /* 0x000000e8000079c8 */ /* 0x000ea40008000600 */
[----:B--2---:R-:W-:-:S13]  /*15e0*/  PLOP3.LUT P0, PT, PT, PT, UP0, 0x80, 0x0 ;  /* 0x000000000000781c */ /* 0x004fda0003f0f008 */
[----:B------:R-:W-:Y:S05]  /*15f0*/  @!P0 BRA `(.L_x_14) ;  /* 0xfffffffc00f08947 */ /* 0x000fea000383ffff */
[----:B------:R-:W-:Y:S02]  /*1600*/  ULDC.64 UR4, c[0x0][0x590] ;  /* 0x0001640000047ab9 */ /* 0x000fe40000000a00 */
[----:B------:R-:W-:-:S04]  /*1610*/  ISETP.NE.U32.AND P0, PT, RZ, UR4, PT ;  /* 0x00000004ff007c0c */ /* 0x000fc8000bf05070 */
[----:B------:R-:W-:-:S13]  /*1620*/  ISETP.NE.AND.EX P0, PT, RZ, UR5, PT, P0 ;  /* 0x00000005ff007c0c */ /* 0x000fda000bf05300 */
[----:B------:R-:W-:Y:S05]  /*1630*/  @P0 BRA `(.L_x_17) ;  /* 0x0000000000340947 */ /* 0x000fea0003800000 */
[----:B------:R-:W-:Y:S02]  /*1640*/  ULDC.64 UR4, c[0x0][0x588] ;  /* 0x0001620000047ab9 */ /* 0x000fe40000000a00 */
[----:B------:R-:W-:-:S04]  /*1650*/  ISETP.NE.U32.AND P0, PT, RZ, UR4, PT ;  /* 0x00000004ff007c0c */ /* 0x000fc8000bf05070 */
[----:B------:R-:W-:-:S13]  /*1660*/  ISETP.NE.AND.EX P0, PT, RZ, UR5, PT, P0 ;  /* 0x00000005ff007c0c */ /* 0x000fda000bf05300 */
[----:B------:R-:W-:Y:S05]  /*1670*/  @!P0 BRA `(.L_x_18) ;  /* 0x0000000000148947 */ /* 0x000fea0003800000 */
[----:B------:R-:W2:Y:S02]  /*1680*/  LDC.64 R16, c[0x0][0x588] ;  /* 0x00016200ff107b82 */ /* 0x000ea40000000a00 */
[----:B--2---:R2:W5:Y:S01]  /*1690*/  LDG.E R16, desc[UR54][R16.64] ;  /* 0x0000003610107981 */ /* 0x004562000c1e1900 */
[----:B------:R-:W-:-:S05]  /*16a0*/  IMAD.MOV.U32 R0, RZ, RZ, 0x1 ;  /* 0x00000001ff007424 */ /* 0x000fca00078e00ff */
[----:B------:R2:W-:Y:S01]  /*16b0*/  STL.S16 [R1+0xcc], R0 ;  /* 0x0000cc0001007387 */ /* 0x0005e20000100600 */
[----:B------:R-:W-:Y:S05]  /*16c0*/  BRA `(.L_x_17) ;  /* 0x0000000000107947 */ /* 0x000fea0003800000 */
.L_x_18:
[----:B------:R-:W-:Y:S01]  /*16d0*/  MOV R0, 0x1 ;  /* 0x0000000100007802 */ /* 0x000fe20000000f00 */
[----:B------:R-:W-:Y:S02]  /*16e0*/  ULDC UR4, c[0x0][0x580] ;  /* 0x0001600000047ab9 */ /* 0x000fe40000000800 */
[----:B------:R-:W-:Y:S02]  /*16f0*/  IMAD.U32 R16, RZ, RZ, UR4 ;  /* 0x00000004ff107e24 */ /* 0x000fe4000f8e00ff */
[----:B------:R3:W-:Y:S05]  /*1700*/  STL.S16 [R1+0xcc], R0 ;  /* 0x0000cc0001007387 */ /* 0x0007ea0000100600 */
.L_x_17:
        /* <DEDUP_REMOVED lines=8> */
[----:B------:R-:W4:Y:S02]  /*1790*/  LDC.64 R2, c[0x0][0x5a8] ;  /* 0x00016a00ff027b82 */ /* 0x000f240000000a00 */
[----:B----4-:R4:W5:Y:S01]  /*17a0*/  LDG.E R2, desc[UR54][R2.64] ;  /* 0x0000003602027981 */ /* 0x010962000c1e1900 */
[----:B------:R-:W-:Y:S05]  /*17b0*/  BRA `(.L_x_19) ;  /* 0x0000000000087947 */ /* 0x000fea0003800000 */
.L_x_20:
[----:B------:R-:W-:Y:S02]  /*17c0*/  ULDC UR4, c[0x0][0x5a0] ;  /* 0x0001680000047ab9 */ /* 0x000fe40000000800 */
[----:B------:R-:W-:-:S07]  /*17d0*/  MOV R2, UR4 ;  /* 0x0000000400027c02 */ /* 0x000fce0008000f00 */
.L_x_19:
[----:B------:R-:W-:-:S13]  /*17e0*/  LOP3.LUT P0, RZ, R5, 0xff, RZ, 0xc0, !PT ;  /* 0x000000ff05ff7812 */ /* 0x000fda000780c0ff */
[----:B------:R-:W-:Y:S05]  /*17f0*/  @!P0 EXIT ;  /* 0x000000000000894d */ /* 0x000fea0003800000 */
[----:B------:R1:W-:Y:S01]  /*1800*/  STL [R1+0xb8], RZ ;  /* 0x0000b8ff01007387 */ /* 0x0003e20000100800 */
[----:B------:R-:W-:Y:S01]  /*1810*/  ULDC UR4, c[0x0][0x28c] ;  /* 0x0000a30000047ab9 */ /* 0x000fe20000000800 */
[----:B------:R-:W-:Y:S02]  /*1820*/  ULOP3.LUT UR57, UR45, 0x1, URZ, 0xfc, !UPT ;  /* 0x000000012d397892 */ /* 0x000fe4000f8efc3f */
[----:B------:R1:W-:Y:S01]  /*1830*/  STL [R1+0xb4], RZ ;  /* 0x0000b4ff01007387 */ /* 0x0003e20000100800 */
[----:B------:R-:W-:Y:S02]  /*1840*/  UIADD3 UR4, UR4, 0x3f, URZ ;  /* 0x0000003f04047890 */ /* 0x000fe4000fffe03f */
[----:B------:R-:W-:Y:S02]  /*1850*/  ULOP3.LUT UR56, UR39, 0x1, URZ, 0xfc, !UPT ;  /* 0x0000000127387892 */ /* 0x000fe4000f8efc3f */
[----:B------:R-:W-:Y:S01]  /*1860*/  USHF.R.S32.HI UR5, URZ, 0x1f, UR4 ;  /* 0x0000001f3f057899 */ /* 0x000fe20008011404 */
[----:B------:R-:W-:Y:S01]  /*1870*/  ULDC.64 UR60, c[0x0][0x198] ;  /* 0x00006600003c7ab9 */ /* 0x000fe20000000a00 */
[----:B------:R-:W-:-:S02]  /*1880*/  UMOV UR49, URZ ;  /* 0x0000003f00317c82 */ /* 0x000fc40008000000 */
[----:B------:R-:W-:Y:S01]  /*1890*/  ULEA.HI UR5, UR5, UR4, URZ, 0x6 ;  /* 0x0000000405057291 */ /* 0x000fe2000f8f303f */
[----:B------:R-:W-:-:S03]  /*18a0*/  UMOV UR36, URZ ;  /* 0x0000003f00247c82 */ /* 0x000fc60008000000 */
[----:B-1----:R-:W-:-:S12]  /*18b0*/  USHF.R.S32.HI UR58, URZ, 0x6, UR5 ;  /* 0x000000063f3a7899 */ /* 0x002fd80008011405 */
.L_x_142:
[----:B-123--:R-:W1:Y:S01]  /*18c0*/  S2R R0, SR_TID.X ;  /* 0x0000000000007919 */ /* 0x00ee620000002100 */
[----:B------:R-:W2:Y:S01]  /*18d0*/  S2UR UR9, SR_CgaCtaId ;  /* 0x00000000000979c3 */ /* 0x000ea20000008800 */
[----:B------:R-:W-:Y:S01]  /*18e0*/  UMOV UR44, 0x400 ;  /* 0x00000400002c7882 */ /* 0x000fe20000000000 */
[----:B------:R-:W-:Y:S01]  /*18f0*/  UMOV UR4, URZ ;  /* 0x0000003f00047c82 */ /* 0x000fe20008000000 */
[----:B------:R-:W-:Y:S01]  /*1900*/  STL [R1+0xb0], RZ ;  /* 0x0000b0ff01007387 */ /* 0x000fe20000100800 */
[----:B------:R-:W-:Y:S01]  /*1910*/  UMOV UR8, URZ ;  /* 0x0000003f00087c82 */ /* 0x000fe20008000000 */
[----:B------:R-:W-:Y:S01]  /*1920*/  UMOV UR5, URZ ;  /* 0x0000003f00057c82 */ /* 0x000fe20008000000 */
[----:B------:R-:W-:Y:S01]  /*1930*/  UMOV UR10, UR36 ;  /* 0x00000024000a7c82 */ /* 0x000fe20008000000 */
[----:B------:R-:W-:Y:S01]  /*1940*/  STL [R1+0xac], RZ ;  /* 0x0000acff01007387 */ /* 0x000fe20000100800 */
[----:B----4-:R-:W3:Y:S01]  /*1950*/  LDC R3, c[0x0][0x28c] ;  /* 0x0000a300ff037b82 */ /* 0x010ee20000000800 */
[----:B------:R-:W-:Y:S01]  /*1960*/  CS2R R228, SRZ ;  /* 0x0000000000e47805 */ /* 0x000fe2000001ff00 */
[----:B------:R-:W-:Y:S01]  /*1970*/  IMAD.MOV.U32 R17, RZ, RZ, RZ ;  /* 0x000000ffff117224 */ /* 0x000fe200078e00ff */
[----:B------:R-:W-:Y:S01]  /*1980*/  STL [R1+0xa8], RZ ;  /* 0x0000a8ff01007387 */ /* 0x000fe20000100800 */
[----:B------:R-:W-:-:S02]  /*1990*/  CS2R R18, SRZ ;  /* 0x0000000000127805 */ /* 0x000fc4000001ff00 */
[----:B------:R-:W-:Y:S02]  /*19a0*/  CS2R R22, SRZ ;  /* 0x0000000000167805 */ /* 0x000fe4000001ff00 */
[----:B------:R-:W-:Y:S01]  /*19b0*/  CS2R R152, SRZ ;  /* 0x0000000000987805 */ /* 0x000fe2000001ff00 */
[----:B------:R-:W-:Y:S01]  /*19c0*/  STL [R1+0xa4], RZ ;  /* 0x0000a4ff01007387 */ /* 0x000fe20000100800 */
[----:B------:R-:W-:Y:S02]  /*19d0*/  CS2R R154, SRZ ;  /* 0x00000000009a7805 */ /* 0x000fe4000001ff00 */
[----:B------:R-:W-:Y:S02]  /*19e0*/  CS2R R156, SRZ ;  /* 0x00000000009c7805 */ /* 0x000fe4000001ff00 */
[----:B------:R-:W-:Y:S01]  /*19f0*/  CS2R R158, SRZ ;  /* 0x00000000009e7805 */ /* 0x000fe2000001ff00 */
[----:B------:R-:W-:Y:S01]  /*1a00*/  STL [R1+0xa0], RZ ;  /* 0x0000a0ff01007387 */ /* 0x000fe20000100800 */
[----:B------:R-:W-:-:S02]  /*1a10*/  CS2R R160, SRZ ;  /* 0x0000000000a07805 */ /* 0x000fc4000001ff00 */
[----:B------:R-:W-:Y:S02]  /*1a20*/  CS2R R162, SRZ ;  /* 0x0000000000a27805 */ /* 0x000fe4000001ff00 */
[----:B------:R-:W-:Y:S01]  /*1a30*/  CS2R R164, SRZ ;  /* 0x0000000000a47805 */ /* 0x000fe2000001ff00 */
[----:B------:R-:W-:Y:S01]  /*1a40*/  STL [R1+0x9c], RZ ;  /* 0x00009cff01007387 */ /* 0x000fe20000100800 */
[----:B--2---:R-:W-:Y:S01]  /*1a50*/  ULEA UR44, UR9, UR44, 0x18 ;  /* 0x0000002c092c7291 */ /* 0x004fe2000f8ec03f */
[----:B------:R-:W-:Y:S02]  /*1a60*/  CS2R R166, SRZ ;  /* 0x0000000000a67805 */ /* 0x000fe4000001ff00 */
[----:B------:R-:W-:Y:S01]  /*1a70*/  CS2R R168, SRZ ;  /* 0x0000000000a87805 */ /* 0x000fe2000001ff00 */
[----:B------:R-:W-:Y:S01]  /*1a80*/  STL [R1+0x98], RZ ;  /* 0x000098ff01007387 */ /* 0x000fe20000100800 */
[----:B------:R-:W-:Y:S02]  /*1a90*/  CS2R R170, SRZ ;  /* 0x0000000000aa7805 */ /* 0x000fe4000001ff00 */
[----:B------:R-:W-:-:S02]  /*1aa0*/  CS2R R172, SRZ ;  /* 0x0000000000ac7805 */ /* 0x000fc4000001ff00 */
[----:B------:R-:W-:Y:S02]  /*1ab0*/  CS2R R174, SRZ ;  /* 0x0000000000ae7805 */ /* 0x000fe4000001ff00 */
[----:B-1----:R-:W-:Y:S01]  /*1ac0*/  LOP3.LUT R0, R0, 0x80, RZ, 0xc0, !PT ;  /* 0x0000008000007812 */ /* 0x002fe200078ec0ff */
[----:B------:R-:W-:Y:S01]  /*1ad0*/  STL [R1+0x94], RZ ;  /* 0x000094ff01007387 */ /* 0x000fe20000100800 */
[----:B---3--:R-:W-:Y:S02]  /*1ae0*/  ISETP.GE.AND P0, PT, R3, 0x1, PT ;  /* 0x000000010300780c */ /* 0x008fe40003f06270 */
[----:B------:R-:W-:Y:S02]  /*1af0*/  CS2R R176, SRZ ;  /* 0x0000000000b07805 */ /* 0x000fe4000001ff00 */
[----:B------:R-:W-:Y:S01]  /*1b00*/  SHF.R.U32.HI R0, RZ, 0x7, R0 ;  /* 0x00000007ff007819 */ /* 0x000fe20000011600 */
        /* <DEDUP_REMOVED lines=8> */
[----:B------:R-:W1:Y:S01]  /*1b90*/  SHFL.IDX PT, R0, R0, RZ, 0x1f ;  /* 0x00001fff00007589 */ /* 0x000e6200000e0000 */
[----:B------:R-:W-:-:S02]  /*1ba0*/  CS2R R190, SRZ ;  /* 0x0000000000be7805 */ /* 0x000fc4000001ff00 */
[----:B------:R-:W-:Y:S02]  /*1bb0*/  CS2R R192, SRZ ;  /* 0x0000000000c07805 */ /* 0x000fe4000001ff00 */
[----:B------:R-:W-:Y:S01]  /*1bc0*/  CS2R R194, SRZ ;  /* 0x0000000000c27805 */ /* 0x000fe2000001ff00 */
[----:B------:R2:W-:Y:S01]  /*1bd0*/  STL [R1+0x88], RZ ;  /* 0x000088ff01007387 */ /* 0x0005e20000100800 */
[----:B------:R-:W-:Y:S02]  /*1be0*/  CS2R R196, SRZ ;  /* 0x0000000000c47805 */ /* 0x000fe4000001ff00 */
[----:B------:R-:W-:Y:S02]  /*1bf0*/  CS2R R198, SRZ ;  /* 0x0000000000c67805 */ /* 0x000fe4000001ff00 */
[----:B------:R-:W-:Y:S01]  /*1c00*/  CS2R R200, SRZ ;  /* 0x0000000000c87805 */ /* 0x000fe2000001ff00 */
[----:B------:R2:W-:Y:S01]  /*1c10*/  STL [R1+0x84], RZ ;  /* 0x000084ff01007387 */ /* 0x0005e20000100800 */
        /* <DEDUP_REMOVED lines=16> */
[----:B-1----:R-:W-:-:S02]  /*1d20*/  R2UR UR6, R0 ;  /* 0x00000000000672ca */ /* 0x002fc400000e0000 */
[----:B------:R-:W-:Y:S02]  /*1d30*/  CS2R R226, SRZ ;  /* 0x0000000000e27805 */ /* 0x000fe4000001ff00 */
[----:B------:R-:W-:Y:S01]  /*1d40*/  MOV R0, UR49 ;  /* 0x0000003100007c02 */ /* 0x000fe20008000f00 */
        /* <DEDUP_REMOVED lines=9> */
[----:B------:R-:W-:Y:S01]  /*1de0*/  CS2R R36, SRZ ;  /* 0x0000000000247805 */ /* 0x000fe2000001ff00 */
[----:B------:R-:W-:Y:S01]  /*1df0*/  ULEA.HI UR7, UR6, UR6, URZ, 0x1 ;  /* 0x0000000606077291 */ /* 0x000fe2000f8f083f */
[----:B------:R-:W-:Y:S01]  /*1e00*/  CS2R R38, SRZ ;  /* 0x0000000000267805 */ /* 0x000fe2000001ff00 */
[----:B------:R2:W-:Y:S01]  /*1e10*/  STL [R1+0x64], RZ ;  /* 0x000064ff01007387 */ /* 0x0005e20000100800 */
[----:B------:R-:W-:Y:S01]  /*1e20*/  CS2R R40, SRZ ;  /* 0x0000000000287805 */ /* 0x000fe2000001ff00 */
[----:B------:R-:W-:Y:S01]  /*1e30*/  ULOP3.LUT UR7, UR7, 0xffffe, URZ, 0xc0, !UPT ;  /* 0x000ffffe07077892 */ /* 0x000fe2000f8ec03f */
[----:B------:R-:W-:Y:S01]  /*1e40*/  CS2R R42, SRZ ;  /* 0x00000000002a7805 */ /* 0x000fe2000001ff00 */
[----:B------:R2:W-:Y:S01]  /*1e50*/  STL [R1+0x60], RZ ;  /* 0x000060ff01007387 */ /* 0x0005e20000100800 */
[----:B------:R-:W-:Y:S01]  /*1e60*/  CS2R R44, SRZ ;  /* 0x00000000002c7805 */ /* 0x000fe2000001ff00 */
[----:B------:R-:W-:Y:S01]  /*1e70*/  UIADD3 UR7, UR6, -UR7, URZ ;  /* 0x8000000706077290 */ /* 0x000fe2000fffe03f */
[----:B------:R-:W-:Y:S01]  /*1e80*/  CS2R R46, SRZ ;  /* 0x00000000002e7805 */ /* 0x000fe2000001ff00 */
[----:B------:R2:W-:Y:S01]  /*1e90*/  STL [R1+0x5c], RZ ;  /* 0x00005cff01007387 */ /* 0x0005e20000100800 */
[----:B------:R-:W-:Y:S01]  /*1ea0*/  CS2R R48, SRZ ;  /* 0x0000000000307805 */ /* 0x000fe2000001ff00 */
[----:B------:R-:W-:Y:S01]  /*1eb0*/  ULEA UR7, UR7, UR44, 0xc ;  /* 0x0000002c07077291 */ /* 0x000fe2000f8e603f */
[----:B------:R-:W-:Y:S01]  /*1ec0*/  CS2R R50, SRZ ;  /* 0x0000000000327805 */ /* 0x000fe2000001ff00 */
[----:B------:R2:W-:Y:S01]  /*1ed0*/  STL [R1+0x58], RZ ;  /* 0x000058ff01007387 */ /* 0x0005e20000100800 */
[----:B------:R-:W-:Y:S01]  /*1ee0*/  CS2R R52, SRZ ;  /* 0x0000000000347805 */ /* 0x000fe2000001ff00 */
[----:B------:R-:W-:Y:S01]  /*1ef0*/  UIADD3 UR7, UR7, 0x6200, URZ ;  /* 0x0000620007077890 */ /* 0x000fe2000fffe03f */
[----:B------:R-:W-:Y:S01]  /*1f00*/  CS2R R54, SRZ ;  /* 0x0000000000367805 */ /* 0x000fe2000001ff00 */
[----:B------:R2:W-:Y:S01]  /*1f10*/  STL [R1+0x54], RZ ;  /* 0x000054ff01007387 */ /* 0x0005e20000100800 */
[----:B------:R-:W-:Y:S01]  /*1f20*/  CS2R R56, SRZ ;  /* 0x0000000000387805 */ /* 0x000fe2000001ff00 */
[----:B------:R-:W-:Y:S01]  /*1f30*/  USHF.R.U32.HI UR7, URZ, 0x4, UR7 ;  /* 0x000000043f077899 */ /* 0x000fe20008011607 */
[----:B------:R-:W-:Y:S01]  /*1f40*/  CS2R R58, SRZ ;  /* 0x00000000003a7805 */ /* 0x000fe2000001ff00 */
[----:B------:R2:W-:Y:S01]  /*1f50*/  STL [R1+0x50], RZ ;  /* 0x000050ff01007387 */ /* 0x0005e20000100800 */
[----:B------:R-:W-:Y:S01]  /*1f60*/  CS2R R60, SRZ ;  /* 0x00000000003c7805 */ /* 0x000fe2000001ff00 */
[----:B------:R-:W-:Y:S01]  /*1f70*/  ULOP3.LUT UR9, UR7, 0x3fff, URZ, 0xc0, !UPT ;  /* 0x00003fff07097892 */ /* 0x000fe2000f8ec03f */
        /* <DEDUP_REMOVED lines=59> */
[----:B------:R-:W-:Y:S01]  /*2330*/  CS2R R150, SRZ ;  /* 0x0000000000967805 */ /* 0x000fe2000001ff00 */
[----:B------:R2:W-:Y:S04]  /*2340*/  STL [R1+0x10], RZ ;  /* 0x000010ff01007387 */ /* 0x0005e80000100800 */
[----:B------:R2:W-:Y:S04]  /*2350*/  STL [R1+0xc], RZ ;  /* 0x00000cff01007387 */ /* 0x0005e80000100800 */
[----:B------:R2:W-:Y:S04]  /*2360*/  STL [R1+0x8], RZ ;  /* 0x000008ff01007387 */ /* 0x0005e80000100800 */
[----:B------:R2:W-:Y:S04]  /*2370*/  STL [R1+0x4], RZ ;  /* 0x000004ff01007387 */ /* 0x0005e80000100800 */
[----:B------:R2:W-:Y:S01]  /*2380*/  STL [R1], RZ ;  /* 0x000000ff01007387 */ /* 0x0005e20000100800 */
[----:B------:R-:W-:Y:S05]  /*2390*/  @!P0 BRA `(.L_x_21) ;  /* 0x0000001000c88947 */ /* 0x000fea0003800000 */
[----:B------:R-:W-:-:S06]  /*23a0*/  UISETP.NE.AND UP0, UPT, UR57, 0x3, UPT ;  /* 0x000000033900788c */ /* 0x000fcc000bf05270 */
[----:B------:R-:W-:-:S13]  /*23b0*/  PLOP3.LUT P1, PT, PT, PT, UP0, 0x80, 0x0 ;  /* 0x000000000000781c */ /* 0x000fda0003f2f008 */
[----:B------:R-:W-:Y:S05]  /*23c0*/  @!P1 BRA `(.L_x_22) ;  /* 0x0000000000049947 */ /* 0x000fea0003800000 */
[----:B------:R-:W-:Y:S01]  /*23d0*/  BPT.TRAP 0x1 ;  /* 0x000000040000795c */ /* 0x000fe20000300000 */
.L_x_22:
[----:B------:R-:W-:Y:S01]  /*23e0*/  ULEA UR4, UR36, UR44, 0x3 ;  /* 0x0000002c24047291 */ /* 0x000fe2000f8e183f */
[----:B------:R-:W-:-:S05]  /*23f0*/  IMAD.U32 R0, RZ, RZ, UR49 ;  /* 0x00000031ff007e24 */ /* 0x000fca000f8e00ff */
[----:B------:R-:W-:-:S04]  /*2400*/  SHF.L.U32 R0, R0, 0x1f, RZ ;  /* 0x0000001f00007819 */ /* 0x000fc800000006ff */
[----:B------:R1:W3:Y:S01]  /*2410*/  SYNCS.PHASECHK.TRANS64.TRYWAIT P0, [UR4], R0 ;  /* 0x00000000ff0075a7 */ /* 0x0002e20008000144 */
[----:B------:R-:W-:Y:S05]  /*2420*/  @!P1 BRA `(.L_x_23) ;  /* 0x0000000000049947 */ /* 0x000fea0003800000 */
[----:B------:R-:W-:Y:S01]  /*2430*/  BPT.TRAP 0x1 ;  /* 0x000000040000795c */ /* 0x000fe20000300000 */
.L_x_23:
[----:B---3--:R-:W-:Y:S05]  /*2440*/  @P0 BRA `(.L_x_24) ;  /* 0x0000000000080947 */ /* 0x008fea0003800000 */
[----:B------:R-:W3:Y:S02]  /*2450*/  SYNCS.PHASECHK.TRANS64.TRYWAIT P0, [UR4], R0 ;  /* 0x00000000ff0075a7 */ /* 0x000ee40008000144 */
[----:B---3--:R-:W-:Y:S05]  /*2460*/  @!P0 BRA `(.L_x_25) ;  /* 0x000000c400848947 */ /* 0x008fea0003800000 */
.L_x_24:
[----:B------:R-:W-:Y:S01]  /*2470*/  UIADD3 UR4, UR44, 0x16200, URZ ;  /* 0x000162002c047890 */ /* 0x000fe2000fffe03f */
[----:B------:R-:W-:Y:S01]  /*2480*/  WARPGROUP.ARRIVE ;  /* 0x00000000000079c5 */ /* 0x000fe20000000000 */
[----:B------:R-:W-:Y:S01]  /*2490*/  ULOP3.LUT UR5, UR9, 0x10000, URZ, 0xfc, !UPT ;  /* 0x0001000009057892 */ /* 0x000fe2000f8efc3f */
[----:B------:R4:W-:Y:S01]  /*24a0*/  STL [R1+0xb0], RZ ;  /* 0x0000b0ff01007387 */ /* 0x0009e20000100800 */
[----:B------:R-:W-:Y:S01]  /*24b0*/  USHF.R.U32.HI UR4, URZ, 0x4, UR4 ;  /* 0x000000043f047899 */ /* 0x000fe20008011604 */
[----:B------:R-:W-:Y:S01]  /*24c0*/  CS2R R228, SRZ ;  /* 0x0000000000e47805 */ /* 0x000fe2000001ff00 */
[----:B------:R-:W-:Y:S01]  /*24d0*/  UMOV UR7, 0x80000020 ;  /* 0x8000002000077882 */ /* 0x000fe20000000000 */
[----:B------:R4:W-:Y:S01]  /*24e0*/  STL [R1+0xac], RZ ;  /* 0x0000acff01007387 */ /* 0x0009e20000100800 */
[----:B------:R-:W-:Y:S01]  /*24f0*/  ULOP3.LUT UR4, UR4, 0x3fff, URZ, 0xc0, !UPT ;  /* 0x00003fff04047892 */ /* 0x000fe2000f8ec03f */
[----:B------:R-:W-:Y:S01]  /*2500*/  MOV R17, RZ ;  /* 0x000000ff00117202 */ /* 0x000fe20000000f00 */
[----:B------:R-:W-:Y:S01]  /*2510*/  UMOV UR8, 0x2 ;  /* 0x0000000200087882 */ /* 0x000fe20000000000 */
[----:B------:R4:W-:Y:S01]  /*2520*/  STL [R1+0xa8], RZ ;  /* 0x0000a8ff01007387 */ /* 0x0009e20000100800 */
[----:B------:R-:W-:Y:S01]  /*2530*/  ULOP3.LUT UR6, UR4, 0x10000, URZ, 0xfc, !UPT ;  /* 0x0001000004067892 */ /* 0x000fe2000f8efc3f */
[----:B------:R-:W-:Y:S01]  /*2540*/  CS2R R18, SRZ ;  /* 0x0000000000127805 */ /* 0x000fe2000001ff00 */
[----:B------:R-:W-:Y:S01]  /*2550*/  ULEA UR4, UR36, UR5, 0x9 ;  /* 0x0000000524047291 */ /* 0x000fe2000f8e483f */
[----:B------:R4:W-:Y:S01]  /*2560*/  STL [R1+0xa4], RZ ;  /* 0x0000a4ff01007387 */ /* 0x0009e20000100800 */
[----:B------:R-:W-:Y:S01]  /*2570*/  ULEA UR6, UR36, UR6, 0xa ;  /* 0x0000000624067291 */ /* 0x000fe2000f8e503f */
[----:B------:R-:W-:Y:S01]  /*2580*/  CS2R R22, SRZ ;  /* 0x0000000000167805 */ /* 0x000fe2000001ff00 */
[----:B------:R-:W-:Y:S01]  /*2590*/  UMOV UR5, 0x80000020 ;  /* 0x8000002000057882 */ /* 0x000fe20000000000 */
[----:B------:R4:W-:Y:S01]  /*25a0*/  STL [R1+0xa0], RZ ;  /* 0x0000a0ff01007387 */ /* 0x0009e20000100800 */
[----:B------:R-:W-:-:S02]  /*25b0*/  CS2R R152, SRZ ;  /* 0x0000000000987805 */ /* 0x000fc4000001ff00 */
[----:B------:R-:W-:Y:S02]  /*25c0*/  CS2R R154, SRZ ;  /* 0x00000000009a7805 */ /* 0x000fe4000001ff00 */
[----:B------:R-:W-:Y:S01]  /*25d0*/  CS2R R156, SRZ ;  /* 0x00000000009c7805 */ /* 0x000fe2000001ff00 */
[----:B------:R4:W-:Y:S01]  /*25e0*/  STL [R1+0x9c], RZ ;  /* 0x00009cff01007387 */ /* 0x0009e20000100800 */
[----:B------:R-:W-:Y:S01]  /*25f0*/  CS2R R158, SRZ ;  /* 0x00000000009e7805 */ /* 0x000fe2000001ff00 */
[----:B------:R-:W-:Y:S01]  /*2600*/  QGMMA.64x256x32.F32.E4M3.E4M3 R24, gdesc[UR4], RZ, !UPT, gsb0 ;  /* 0x03e00000041879f3 */ /* 0x000fe2000c0008ff */
[----:B------:R-:W-:Y:S01]  /*2610*/  UIADD3 UR4, UR4, 0x2, URZ ;  /* 0x0000000204047890 */ /* 0x000fe2000fffe03f */
[----:B------:R4:W-:Y:S01]  /*2620*/  STL [R1+0x98], RZ ;  /* 0x000098ff01007387 */ /* 0x0009e20000100800 */
[----:B------:R-:W-:Y:S01]  /*2630*/  UIADD3 UR6, UR6, 0x2, URZ ;  /* 0x0000000206067890 */ /* 0x000fe2000fffe03f */
[----:B------:R-:W-:Y:S01]  /*2640*/  CS2R R160, SRZ ;  /* 0x0000000000a07805 */ /* 0x000fe2000001ff00 */
[----:B------:R-:W-:Y:S01]  /*2650*/  UMOV UR5, 0x80000020 ;  /* 0x8000002000057882 */ /* 0x000fe20000000000 */
[----:B------:R-:W-:Y:S01]  /*2660*/  UMOV UR7, 0x80000020 ;  /* 0x8000002000077882 */ /* 0x000fe20000000000 */
        /* <DEDUP_REMOVED lines=44> */
[----:B------:R4:W-:Y:S04]  /*2930*/  STL [R1+0x68], RZ ;  /* 0x000068ff01007387 */ /* 0x0009e80000100800 */
        /* <DEDUP_REMOVED lines=25> */
[----:B------:R4:W-:Y:S01]  /*2ad0*/  STL [R1], RZ ;  /* 0x000000ff01007387 */ /* 0x0009e20000100800 */
[----:B------:R-:W-:-:S02]  /*2ae0*/  WARPGROUP.DEPBAR.LE gsb0, 0x0 ;  /* 0x00008000000079c5 */ /* 0x000fc40000010000 */
[----:B------:R-:W-:-:S06]  /*2af0*/  WARPGROUP.ARRIVE ;  /* 0x00000000000079c5 */ /* 0x000fcc0000000000 */
[----:B------:R-:W-:Y:S01]  /*2b00*/  QGMMA.64x256x32.F32.E4M3.E4M3 R24, gdesc[UR4], R24, gsb0 ;  /* 0x03e00000041879f3 */ /* 0x000fe20008000818 */
[----:B------:R-:W-:Y:S02]  /*2b10*/  ULDC UR4, c[0x0][0x50c] ;  /* 0x0001430000047ab9 */ /* 0x000fe40000000800 */
[----:B------:R-:W-:-:S04]  /*2b20*/  UISETP.NE.AND UP0, UPT, UR4, 0x2, UPT ;  /* 0x000000020400788c */ /* 0x000fc8000bf05270 */
[----:B------:R-:W-:-:S06]  /*2b30*/  USEL UR4, URZ, 0x1, UP0 ;  /* 0x000000013f047887 */ /* 0x000fcc0008000000 */
[----:B------:R-:W-:Y:S01]  /*2b40*/  ISETP.NE.AND P0, PT, RZ, UR4, PT ;  /* 0x00000004ff007c0c */ /* 0x000fe2000bf05270 */
[----:B------:R-:W-:-:S12]  /*2b50*/  WARPGROUP.DEPBAR.LE gsb0, 0x0 ;  /* 0x00008000000079c5 */ /* 0x000fd80000010000 */
[----:B----4-:R-:W-:Y:S05]  /*2b60*/  @!P0 BRA `(.L_x_26) ;  /* 0x0000000800b88947 */ /* 0x010fea0003800000 */
[----:B------:R-:W-:Y:S01]  /*2b70*/  FADD R5, RZ, R107 ;  /* 0x0000006bff057221 */ /* 0x000fe20000000000 */
[----:B---3--:R-:W-:-:S01]  /*2b80*/  FADD R3, RZ, R108 ;  /* 0x0000006cff037221 */ /* 0x008fc20000000000 */
[----:B-1----:R-:W-:Y:S01]  /*2b90*/  FADD R0, RZ, R109 ;  /* 0x0000006dff007221 */ /* 0x002fe20000000000 */
[----:B------:R-:W-:-:S01]  /*2ba0*/  FADD R227, RZ, R24 ;  /* 0x00000018ffe37221 */ /* 0x000fc20000000000 */
[----:B------:R-:W-:Y:S01]  /*2bb0*/  FADD R226, RZ, R25 ;  /* 0x00000019ffe27221 */ /* 0x000fe20000000000 */
[----:B------:R1:W-:Y:S01]  /*2bc0*/  STL [R1], R5 ;  /* 0x0000000501007387 */ /* 0x0003e20000100800 */
[----:B------:R-:W-:-:S01]  /*2bd0*/  FADD R225, RZ, R26 ;  /* 0x0000001affe17221 */ /* 0x000fc20000000000 */
[----:B------:R-:W-:Y:S01]  /*2be0*/  FADD R224, RZ, R27 ;  /* 0x0000001bffe07221 */ /* 0x000fe20000000000 */
[----:B------:R-:W-:-:S01]  /*2bf0*/  FADD R223, RZ, R28 ;  /* 0x0000001cffdf7221 */ /* 0x000fc20000000000 */
[----:B------:R3:W-:Y:S01]  /*2c00*/  STL [R1+0x4], R3 ;  /* 0x0000040301007387 */ /* 0x0007e20000100800 */
[----:B------:R-:W-:-:S01]  /*2c10*/  FADD R222, RZ, R29 ;  /* 0x0000001dffde7221 */ /* 0x000fc20000000000 */
[----:B------:R-:W-:Y:S01]  /*2c20*/  FADD R221, RZ, R30 ;  /* 0x0000001effdd7221 */ /* 0x000fe20000000000 */
[----:B------:R-:W-:-:S01]  /*2c30*/  FADD R220, RZ, R31 ;  /* 0x0000001fffdc7221 */ /* 0x000fc20000000000 */
[----:B------:R4:W-:Y:S01]  /*2c40*/  STL [R1+0x8], R0 ;  /* 0x0000080001007387 */ /* 0x0009e20000100800 */
[----:B------:R-:W-:-:S01]  /*2c50*/  FADD R219, RZ, R32 ;  /* 0x00000020ffdb7221 */ /* 0x000fc20000000000 */
[----:B-1----:R-:W-:Y:S01]  /*2c60*/  FADD R5, RZ, R110 ;  /* 0x0000006eff057221 */ /* 0x002fe20000000000 */
[----:B------:R-:W-:-:S01]  /*2c70*/  FADD R218, RZ, R33 ;  /* 0x00000021ffda7221 */ /* 0x000fc20000000000 */
[----:B------:R-:W-:Y:S01]  /*2c80*/  FADD R217, RZ, R34 ;  /* 0x00000022ffd97221 */ /* 0x000fe20000000000 */
[----:B------:R-:W-:-:S01]  /*2c90*/  FADD R216, RZ, R35 ;  /* 0x00000023ffd87221 */ /* 0x000fc20000000000 */
[----:B---3--:R-:W-:Y:S01]  /*2ca0*/  FADD R3, RZ, R111 ;  /* 0x0000006fff037221 */ /* 0x008fe20000000000 */
[----:B------:R1:W-:Y:S01]  /*2cb0*/  STL [R1+0xc], R5 ;  /* 0x00000c0501007387 */ /* 0x0003e20000100800 */
[----:B------:R-:W-:-:S01]  /*2cc0*/  FADD R215, RZ, R36 ;  /* 0x00000024ffd77221 */ /* 0x000fc20000000000 */
[----:B------:R-:W-:Y:S01]  /*2cd0*/  FADD R214, RZ, R37 ;  /* 0x00000025ffd67221 */ /* 0x000fe20000000000 */
[----:B----4-:R-:W-:-:S01]  /*2ce0*/  FADD R0, RZ, R112 ;  /* 0x00000070ff007221 */ /* 0x010fc20000000000 */
        /* <DEDUP_REMOVED lines=90> */
[----:B------:R-:W-:Y:S01]  /*3290*/  FADD R159, RZ, R92 ;  /* 0x0000005cff9f7221 */ /* 0x000fe20000000000 */
[----:B------:R-:W-:-:S01]  /*32a0*/  FADD R158, RZ, R93 ;  /* 0x0000005dff9e7221 */ /* 0x000fc20000000000 */
[----:B------:R-:W-:Y:S01]  /*32b0*/  FADD R157, RZ, R94 ;  /* 0x0000005eff9d7221 */ /* 0x000fe20000000000 */
[----:B------:R-:W-:-:S01]  /*32c0*/  FADD R156, RZ, R95 ;  /* 0x0000005fff9c7221 */ /* 0x000fc20000000000 */
[----:B------:R3:W-:Y:S01]  /*32d0*/  STL [R1+0x5c], R0 ;  /* 0x00005c0001007387 */ /* 0x0007e20000100800 */
[----:B------:R-:W-:-:S01]  /*32e0*/  FADD R155, RZ, R96 ;  /* 0x00000060ff9b7221 */ /* 0x000fc20000000000 */
[----:B-1----:R-:W-:Y:S01]  /*32f0*/  FADD R5, RZ, R131 ;  /* 0x00000083ff057221 */ /* 0x002fe20000000000 */
[----:B------:R-:W-:-:S01]  /*3300*/  FADD R154, RZ, R97 ;  /* 0x00000061ff9a7221 */ /* 0x000fc20000000000 */
[----:B------:R1:W-:Y:S01]  /*3310*/  STL [R1+0x58], R3 ;  /* 0x0000580301007387 */ /* 0x0003e20000100800 */
[----:B------:R-:W-:-:S01]  /*3320*/  FADD R153, RZ, R98 ;  /* 0x00000062ff997221 */ /* 0x000fc20000000000 */
[----:B------:R-:W-:Y:S01]  /*3330*/  FADD R152, RZ, R99 ;  /* 0x00000063ff987221 */ /* 0x000fe20000000000 */
[----:B------:R-:W-:-:S01]  /*3340*/  FADD R23, RZ, R100 ;  /* 0x00000064ff177221 */ /* 0x000fc20000000000 */
[----:B------:R4:W-:Y:S01]  /*3350*/  STL [R1+0x60], R5 ;  /* 0x0000600501007387 */ /* 0x0009e20000100800 */
[----:B------:R-:W-:-:S01]  /*3360*/  FADD R22, RZ, R101 ;  /* 0x00000065ff167221 */ /* 0x000fc20000000000 */
[----:B---3--:R-:W-:Y:S01]  /*3370*/  FADD R0, RZ, R133 ;  /* 0x00000085ff007221 */ /* 0x008fe20000000000 */
[----:B------:R-:W-:-:S01]  /*3380*/  FADD R19, RZ, R102 ;  /* 0x00000066ff137221 */ /* 0x000fc20000000000 */
[----:B------:R-:W-:Y:S01]  /*3390*/  FADD R18, RZ, R103 ;  /* 0x00000067ff127221 */ /* 0x000fe20000000000 */
[----:B------:R-:W-:-:S01]  /*33a0*/  FADD R17, RZ, R104 ;  /* 0x00000068ff117221 */ /* 0x000fc20000000000 */
[----:B-1----:R-:W-:Y:S01]  /*33b0*/  FADD R3, RZ, R132 ;  /* 0x00000084ff037221 */ /* 0x002fe20000000000 */
[----:B------:R-:W-:-:S01]  /*33c0*/  FADD R228, RZ, R105 ;  /* 0x00000069ffe47221 */ /* 0x000fc20000000000 */
[----:B------:R-:W-:Y:S01]  /*33d0*/  FADD R229, RZ, R106 ;  /* 0x0000006affe57221 */ /* 0x000fe20000000000 */
[----:B------:R-:W-:Y:S01]  /*33e0*/  UMOV UR8, URZ ;  /* 0x0000003f00087c82 */ /* 0x000fe20008000000 */
[----:B----4-:R-:W-:Y:S01]  /*33f0*/  FADD R5, RZ, R134 ;  /* 0x00000086ff057221 */ /* 0x010fe20000000000 */
[----:B------:R1:W-:Y:S04]  /*3400*/  STL [R1+0x64], R3 ;  /* 0x0000640301007387 */ /* 0x0003e80000100800 */
[----:B------:R3:W-:Y:S04]  /*3410*/  STL [R1+0x68], R0 ;  /* 0x0000680001007387 */ /* 0x0007e80000100800 */
[----:B------:R4:W-:Y:S01]  /*3420*/  STL [R1+0x6c], R5 ;  /* 0x00006c0501007387 */ /* 0x0009e20000100800 */
[----:B-1----:R-:W-:-:S01]  /*3430*/  FADD R3, RZ, R135 ;  /* 0x00000087ff037221 */ /* 0x002fc20000000000 */
[----:B---3--:R-:W-:-:S04]  /*3440*/  FADD R0, RZ, R136 ;  /* 0x00000088ff007221 */ /* 0x008fc80000000000 */
[----:B------:R1:W-:Y:S01]  /*3450*/  STL [R1+0x70], R3 ;  /* 0x0000700301007387 */ /* 0x0003e20000100800 */
[----:B----4-:R-:W-:-:S03]  /*3460*/  FADD R5, RZ, R137 ;  /* 0x00000089ff057221 */ /* 0x010fc60000000000 */
        /* <DEDUP_REMOVED lines=28> */
[----:B------:R4:W-:Y:S04]  /*3630*/  STL [R1+0xac], R3 ;  /* 0x0000ac0301007387 */ /* 0x0009e80000100800 */
[----:B------:R4:W-:Y:S02]  /*3640*/  STL [R1+0xb0], R0 ;  /* 0x0000b00001007387 */ /* 0x0009e40000100800 */
.L_x_26:
[----:B------:R-:W-:-:S04]  /*3650*/  UIADD3 UR10, UR36, 0x1, URZ ;  /* 0x00000001240a7890 */ /* 0x000fc8000fffe03f */
[----:B------:R-:W-:-:S04]  /*3660*/  UISETP.NE.AND UP0, UPT, UR10, 0x8, UPT ;  /* 0x000000080a00788c */ /* 0x000fc8000bf05270 */
[----:B------:R-:W-:Y:S02]  /*3670*/  USEL UR5, URZ, 0x1, UP0 ;  /* 0x000000013f057887 */ /* 0x000fe40008000000 */
[----:B------:R-:W-:Y:S02]  /*3680*/  USEL UR10, UR10, URZ, UP0 ;  /* 0x0000003f0a0a7287 */ /* 0x000fe40008000000 */
[----:B------:R-:W-:-:S06]  /*3690*/  ULOP3.LUT UR5, UR49, UR5, URZ, 0x3c, !UPT ;  /* 0x0000000531057292 */ /* 0x000fcc000f8e3c3f */
[----:B-1-34-:R-:W-:Y:S01]  /*36a0*/  IMAD.U32 R0, RZ, RZ, UR5 ;  /* 0x00000005ff007e24 */ /* 0x01afe2000f8e00ff */
[----:B------:R-:W-:-:S06]  /*36b0*/  UMOV UR5, 0x1 ;  /* 0x0000000100057882 */ /* 0x000fcc0000000000 */
.L_x_21:
[----:B------:R-:W-:-:S04]  /*36c0*/  UISETP.LT.AND UP0, UPT, UR58, 0x1, UPT ;  /* 0x000000013a00788c */ /* 0x000fc8000bf01270 */
[----:B------:R-:W-:-:S04]  /*36d0*/  USEL UR6, UR58, 0x1, UP0 ;  /* 0x000000013a067887 */ /* 0x000fc80008000000 */
[----:B------:R-:W-:-:S04]  /*36e0*/  UIADD3 UR6, UR58, -UR6, URZ ;  /* 0x800000063a067290 */ /* 0x000fc8000fffe03f */
[----:B------:R-:W-:-:S06]  /*36f0*/  UISETP.GE.AND UP0, UPT, UR6, 0x1, UPT ;  /* 0x000000010600788c */ /* 0x000fcc000bf06270 */
[----:B------:R-:W-:-:S13]  /*3700*/  PLOP3.LUT P0, PT, PT, PT, UP0, 0x80, 0x0 ;  /* 0x000000000000781c */ /* 0x000fda0003f0f008 */
[----:B------:R-:W-:Y:S05]  /*3710*/  @!P0 BRA `(.L_x_27) ;  /* 0x00000010009c8947 */ /* 0x000fea0003800000 */
[----:B------:R-:W-:Y:S01]  /*3720*/  UMOV UR11, UR6 ;  /* 0x00000006000b7c82 */ /* 0x000fe20008000000 */
[----:B------:R-:W-:Y:S01]  /*3730*/  UMOV UR12, UR36 ;  /* 0x00000024000c7c82 */ /* 0x000fe20008000000 */
[----:B------:R-:W-:-:S05]  /*3740*/  ULDC UR13, c[0x0][0x50c] ;  /* 0x00014300000d7ab9 */ /* 0x000fca0000000800 */
.L_x_35:
[----:B------:R-:W-:-:S06]  /*3750*/  UISETP.NE.AND UP0, UPT, UR57, 0x3, UPT ;  /* 0x000000033900788c */ /* 0x000fcc000bf05270 */
[----:B------:R-:W-:-:S13]  /*3760*/  PLOP3.LUT P1, PT, PT, PT, UP0, 0x80, 0x0 ;  /* 0x000000000000781c */ /* 0x000fda0003f2f008 */
[----:B------:R-:W-:Y:S05]  /*3770*/  @!P1 BRA `(.L_x_28) ;  /* 0x0000000000049947 */ /* 0x000fea0003800000 */
[----:B------:R-:W-:Y:S01]  /*3780*/  BPT.TRAP 0x1 ;  /* 0x000000040000795c */ /* 0x000fe20000300000 */
.L_x_28:
[----:B------:R-:W-:Y:S01]  /*3790*/  ULEA UR6, UR10, UR44, 0x3 ;  /* 0x0000002c0a067291 */ /* 0x000fe2000f8e183f */
[----:B------:R-:W-:-:S08]  /*37a0*/  SHF.L.U32 R3, R0, 0x1f, RZ ;  /* 0x0000001f00037819 */ /* 0x000fd000000006ff */
[----:B------:R1:W3:Y:S01]  /*37b0*/  SYNCS.PHASECHK.TRANS64.TRYWAIT P0, [UR6], R3 ;  /* 0x00000003ff0075a7 */ /* 0x0002e20008000146 */
[----:B------:R-:W-:Y:S05]  /*37c0*/  @!P1 BRA `(.L_x_29) ;  /* 0x0000000000049947 */ /* 0x000fea0003800000 */
[----:B------:R-:W-:Y:S01]  /*37d0*/  BPT.TRAP 0x1 ;  /* 0x000000040000795c */ /* 0x000fe20000300000 */
.L_x_29:
[----:B---3--:R-:W-:Y:S05]  /*37e0*/  @P0 BRA `(.L_x_30) ;  /* 0x0000000000080947 */ /* 0x008fea0003800000 */
[----:B------:R-:W3:Y:S02]  /*37f0*/  SYNCS.PHASECHK.TRANS64.TRYWAIT P0, [UR6], R3 ;  /* 0x00000003ff0075a7 */ /* 0x000ee40008000146 */
[----:B---3--:R-:W-:Y:S05]  /*3800*/  @!P0 BRA `(.L_x_31) ;  /* 0x000000b000b48947 */ /* 0x008fea0003800000 */
.L_x_30:
[----:B------:R-:W-:Y:S01]  /*3810*/  UIADD3 UR6, UR44, 0x16200, URZ ;  /* 0x000162002c067890 */ /* 0x000fe2000fffe03f */
[----:B------:R-:W-:Y:S01]  /*3820*/  WARPGROUP.ARRIVE ;  /* 0x00000000000079c5 */ /* 0x000fe20000000000 */
[----:B------:R-:W-:Y:S02]  /*3830*/  UISETP.NE.AND UP0, UPT, UR4, URZ, UPT ;  /* 0x0000003f0400728c */ /* 0x000fe4000bf05270 */
[----:B------:R-:W-:Y:S02]  /*3840*/  USHF.R.U32.HI UR6, URZ, 0x4, UR6 ;  /* 0x000000043f067899 */ /* 0x000fe40008011606 */
[----:B------:R-:W-:Y:S02]  /*3850*/  USEL UR5, UR5, URZ, !UP0 ;  /* 0x0000003f05057287 */ /* 0x000fe4000c000000 */
[----:B------:R-:W-:Y:S02]  /*3860*/  ULOP3.LUT UR6, UR6, 0x3fff, URZ, 0xc0, !UPT ;  /* 0x00003fff06067892 */ /* 0x000fe4000f8ec03f */
[----:B------:R-:W-:-:S02]  /*3870*/  ULOP3.LUT UR4, UR9, 0x10000, URZ, 0xfc, !UPT ;  /* 0x0001000009047892 */ /* 0x000fc4000f8efc3f */
[----:B------:R-:W-:Y:S02]  /*3880*/  ULOP3.LUT UR6, UR6, 0x10000, URZ, 0xfc, !UPT ;  /* 0x0001000006067892 */ /* 0x000fe4000f8efc3f */
[----:B------:R-:W-:Y:S02]  /*3890*/  UISETP.NE.U32.AND UP0, UPT, UR5, URZ, UPT ;  /* 0x0000003f0500728c */ /* 0x000fe4000bf05070 */
[----:B------:R-:W-:Y:S02]  /*38a0*/  ULEA UR4, UR10, UR4, 0x9 ;  /* 0x000000040a047291 */ /* 0x000fe4000f8e483f */
[----:B------:R-:W-:Y:S01]  /*38b0*/  ULEA UR6, UR10, UR6, 0xa ;  /* 0x000000060a067291 */ /* 0x000fe2000f8e503f */
[----:B------:R-:W-:Y:S01]  /*38c0*/  UMOV UR5, 0x80000020 ;  /* 0x8000002000057882 */ /* 0x000fe20000000000 */
[----:B------:R-:W-:Y:S01]  /*38d0*/  UMOV UR7, 0x80000020 ;  /* 0x8000002000077882 */ /* 0x000fe20000000000 */
[----:B------:R-:W-:-:S06]  /*38e0*/  UIADD3 UR8, UR8, 0x2, URZ ;  /* 0x0000000208087890 */ /* 0x000fcc000fffe03f */
[----:B------:R-:W-:Y:S01]  /*38f0*/  QGMMA.64x256x32.F32.E4M3.E4M3 R24, gdesc[UR4], R24, UP0, gsb0 ;  /* 0x03e00000041879f3 */ /* 0x000fe2000b800818 */
[----:B------:R-:W-:Y:S02]  /*3900*/  UIADD3 UR4, UR4, 0x2, URZ ;  /* 0x0000000204047890 */ /* 0x000fe4000fffe03f */
[----:B------:R-:W-:Y:S01]  /*3910*/  UIADD3 UR6, UR6, 0x2, URZ ;  /* 0x0000000206067890 */ /* 0x000fe2000fffe03f */
[----:B------:R-:W-:Y:S01]  /*3920*/  UMOV UR5, 0x80000020 ;  /* 0x8000002000057882 */ /* 0x000fe20000000000 */
[----:B------:R-:W-:Y:S01]  /*3930*/  UMOV UR7, 0x80000020 ;  /* 0x8000002000077882 */ /* 0x000fe20000000000 */
[----:B------:R-:W-:Y:S01]  /*3940*/  UISETP.NE.AND UP0, UPT, UR8, UR13, UPT ;  /* 0x0000000d0800728c */ /* 0x000fe2000bf05270 */
[----:B------:R-:W-:Y:S02]  /*3950*/  WARPGROUP.DEPBAR.LE gsb0, 0x0 ;  /* 0x00008000000079c5 */ /* 0x000fe40000010000 */
[----:B------:R-:W-:-:S15]  /*3960*/  WARPGROUP.ARRIVE ;  /* 0x00000000000079c5 */ /* 0x000fde0000000000 */
[----:B------:R-:W-:-:S04]  /*3970*/  NOP ;  /* 0x0000000000007918 */ /* 0x000fc80000000000 */
[----:B------:R-:W-:Y:S01]  /*3980*/  QGMMA.64x256x32.F32.E4M3.E4M3 R24, gdesc[UR4], R24, gsb0 ;  /* 0x03e00000041879f3 */ /* 0x000fe20008000818 */
[----:B------:R-:W-:-:S06]  /*3990*/  USEL UR4, URZ, 0x1, UP0 ;  /* 0x000000013f047887 */ /* 0x000fcc0008000000 */
[----:B------:R-:W-:Y:S01]  /*39a0*/  ISETP.NE.AND P0, PT, RZ, UR4, PT ;  /* 0x00000004ff007c0c */ /* 0x000fe2000bf05270 */
[----:B------:R-:W-:-:S12]  /*39b0*/  WARPGROUP.DEPBAR.LE gsb0, 0x0 ;  /* 0x00008000000079c5 */ /* 0x000fd80000010000 */
[----:B------:R-:W-:Y:S05]  /*39c0*/  @!P0 BRA `(.L_x_32) ;  /* 0x0000000c00848947 */ /* 0x000fea0003800000 */
[----:B------:R-:W4:Y:S04]  /*39d0*/  LDL.LU R15, [R1] ;  /* 0x00000000010f7983 */ /* 0x000f280000300800 */
[----:B------:R-:W2:Y:S04]  /*39e0*/  LDL.LU R14, [R1+0x4] ;  /* 0x00000400010e7983 */ /* 0x000ea80000300800 */
        /* <DEDUP_REMOVED lines=8> */
[----:B---3--:R-:W3:Y:S01]  /*3a70*/  LDL.LU R5, [R1+0x28] ;  /* 0x0000280001057983 */ /* 0x008ee20000300800 */
[----:B------:R-:W-:-:S01]  /*3a80*/  FADD R227, R24, R227 ;  /* 0x000000e318e37221 */ /* 0x000fc20000000000 */
[----:B------:R-:W-:Y:S01]  /*3a90*/  FADD R226, R25, R226 ;  /* 0x000000e219e27221 */ /* 0x000fe20000000000 */
[----:B------:R-:W-:-:S01]  /*3aa0*/  FADD R225, R26, R225 ;  /* 0x000000e11ae17221 */ /* 0x000fc20000000000 */
[----:B------:R-:W-:Y:S01]  /*3ab0*/  STL [R1+0xd8], R4 ;  /* 0x0000d80401007387 */ /* 0x000fe20000100800 */
[----:B------:R-:W-:-:S01]  /*3ac0*/  FADD R224, R27, R224 ;  /* 0x000000e01be07221 */ /* 0x000fc20000000000 */
[----:B------:R-:W-:Y:S01]  /*3ad0*/  FADD R223, R28, R223 ;  /* 0x000000df1cdf7221 */ /* 0x000fe20000000000 */
[----:B------:R-:W-:-:S01]  /*3ae0*/  FADD R222, R29, R222 ;  /* 0x000000de1dde7221 */ /* 0x000fc20000000000 */
[----:B-----5:R-:W-:Y:S01]  /*3af0*/  STL [R1+0xd4], R2 ;  /* 0x0000d40201007387 */ /* 0x020fe20000100800 */
[----:B------:R-:W-:-:S01]  /*3b00*/  FADD R221, R30, R221 ;  /* 0x000000dd1edd7221 */ /* 0x000fc20000000000 */
[----:B------:R-:W-:Y:S01]  /*3b10*/  FADD R220, R31, R220 ;  /* 0x000000dc1fdc7221 */ /* 0x000fe20000000000 */
[----:B------:R-:W-:-:S01]  /*3b20*/  FADD R219, R32, R219 ;  /* 0x000000db20db7221 */ /* 0x000fc20000000000 */
[----:B------:R-:W-:Y:S01]  /*3b30*/  STL [R1+0xd0], R0 ;  /* 0x0000d00001007387 */ /* 0x000fe20000100800 */
[----:B------:R-:W-:-:S01]  /*3b40*/  FADD R218, R33, R218 ;  /* 0x000000da21da7221 */ /* 0x000fc20000000000 */
[----:B------:R-:W-:Y:S01]  /*3b50*/  FADD R217, R34, R217 ;  /* 0x000000d922d97221 */ /* 0x000fe20000000000 */
        /* <DEDUP_REMOVED lines=72> */
[----:B----4-:R-:W-:-:S01]  /*3fe0*/  FADD R15, R107, R15 ;  /* 0x0000000f6b0f7221 */ /* 0x010fc20000000000 */
[----:B--2---:R-:W-:-:S04]  /*3ff0*/  FADD R14, R108, R14 ;  /* 0x0000000e6c0e7221 */ /* 0x004fc80000000000 */
[----:B------:R2:W-:Y:S01]  /*4000*/  STL [R1], R15 ;  /* 0x0000000f01007387 */ /* 0x0005e20000100800 */
[----:B------:R-:W-:-:S03]  /*4010*/  FADD R13, R109, R13 ;  /* 0x0000000d6d0d7221 */ /* 0x000fc60000000000 */
[----:B------:R4:W-:Y:S01]  /*4020*/  STL [R1+0x4], R14 ;  /* 0x0000040e01007387 */ /* 0x0009e20000100800 */
        /* <DEDUP_REMOVED lines=13> */
[----:B------:R-:W4:Y:S01]  /*4100*/  LDL.LU R21, [R1+0x2c] ;  /* 0x00002c0001157983 */ /* 0x000f220000300800 */
[----:B---3--:R-:W-:-:S03]  /*4110*/  FADD R5, R117, R5 ;  /* 0x0000000575057221 */ /* 0x008fc60000000000 */
[----:B------:R3:W-:Y:S04]  /*4120*/  STL [R1+0x20], R7 ;  /* 0x0000200701007387 */ /* 0x0007e80000100800 */
[----:B------:R-:W3:Y:S04]  /*4130*/  LDL.LU R20, [R1+0x30] ;  /* 0x0000300001147983 */ /* 0x000ee80000300800 */
[----:B------:R3:W-:Y:S04]  /*4140*/  STL [R1+0x24], R6 ;  /* 0x0000240601007387 */ /* 0x0007e80000100800 */
[----:B--2---:R-:W2:Y:S04]  /*4150*/  LDL.LU R15, [R1+0x34] ;  /* 0x00003400010f7983 */ /* 0x004ea80000300800 */
[----:B------:R3:W-:Y:S04]  /*4160*/  STL [R1+0x28], R5 ;  /* 0x0000280501007387 */ /* 0x0007e80000100800 */
[----:B----4-:R-:W4:Y:S04]  /*4170*/  LDL.LU R14, [R1+0x38] ;  /* 0x00003800010e7983 */ /* 0x010f280000300800 */
[----:B-1----:R-:W4:Y:S04]  /*4180*/  LDL.LU R13, [R1+0x3c] ;  /* 0x00003c00010d7983 */ /* 0x002f280000300800 */
[----:B------:R-:W4:Y:S04]  /*4190*/  LDL.LU R12, [R1+0x40] ;  /* 0x00004000010c7983 */ /* 0x000f280000300800 */
[----:B------:R-:W4:Y:S04]  /*41a0*/  LDL.LU R11, [R1+0x44] ;  /* 0x00004400010b7983 */ /* 0x000f280000300800 */
[----:B------:R-:W4:Y:S04]  /*41b0*/  LDL.LU R10, [R1+0x48] ;  /* 0x00004800010a7983 */ /* 0x000f280000300800 */
[----:B------:R-:W4:Y:S04]  /*41c0*/  LDL.LU R9, [R1+0x4c] ;  /* 0x00004c0001097983 */ /* 0x000f280000300800 */
[----:B------:R-:W4:Y:S04]  /*41d0*/  LDL.LU R8, [R1+0x50] ;  /* 0x0000500001087983 */ /* 0x000f280000300800 */
[----:B---3--:R-:W3:Y:S04]  /*41e0*/  LDL.LU R7, [R1+0x54] ;  /* 0x0000540001077983 */ /* 0x008ee80000300800 */
[----:B------:R-:W3:Y:S04]  /*41f0*/  LDL.LU R6, [R1+0x58] ;  /* 0x0000580001067983 */ /* 0x000ee80000300800 */
[----:B------:R-:W3:Y:S04]  /*4200*/  LDL.LU R5, [R1+0x5c] ;  /* 0x00005c0001057983 */ /* 0x000ee80000300800 */
[----:B------:R-:W3:Y:S04]  /*4210*/  LDL.LU R4, [R1+0x60] ;  /* 0x0000600001047983 */ /* 0x000ee80000300800 */
[----:B------:R-:W3:Y:S04]  /*4220*/  LDL.LU R3, [R1+0x64] ;  /* 0x0000640001037983 */ /* 0x000ee80000300800 */
[----:B------:R-:W3:Y:S04]  /*4230*/  LDL.LU R2, [R1+0x68] ;  /* 0x0000680001027983 */ /* 0x000ee80000300800 */
[----:B------:R-:W3:Y:S01]  /*4240*/  LDL.LU R0, [R1+0x6c] ;  /* 0x00006c0001007983 */ /* 0x000ee20000300800 */
[----:B------:R-:W-:-:S01]  /*4250*/  FADD R21, R118, R21 ;  /* 0x0000001576157221 */ /* 0x000fc20000000000 */
[----:B------:R-:W-:-:S04]  /*4260*/  FADD R20, R119, R20 ;  /* 0x0000001477147221 */ /* 0x000fc80000000000 */
[----:B------:R-:W-:Y:S01]  /*4270*/  STL [R1+0x2c], R21 ;  /* 0x00002c1501007387 */ /* 0x000fe20000100800 */
[----:B--2---:R-:W-:-:S03]  /*4280*/  FADD R15, R120, R15 ;  /* 0x0000000f780f7221 */ /* 0x004fc60000000000 */
[----:B------:R-:W-:Y:S01]  /*4290*/  STL [R1+0x30], R20 ;  /* 0x0000301401007387 */ /* 0x000fe20000100800 */
[----:B----4-:R-:W-:-:S03]  /*42a0*/  FADD R14, R121, R14 ;  /* 0x0000000e790e7221 */ /* 0x010fc60000000000 */
[----:B------:R-:W-:Y:S01]  /*42b0*/  STL [R1+0x34], R15 ;  /* 0x0000340f01007387 */ /* 0x000fe20000100800 */
[----:B------:R-:W-:-:S03]  /*42c0*/  FADD R13, R122, R13 ;  /* 0x0000000d7a0d7221 */ /* 0x000fc60000000000 */
        /* <DEDUP_REMOVED lines=11> */
[----:B---3--:R-:W-:-:S03]  /*4380*/  FADD R7, R128, R7 ;  /* 0x0000000780077221 */ /* 0x008fc60000000000 */
        /* <DEDUP_REMOVED lines=8> */
[----:B------:R1:W-:Y:S01]  /*4410*/  STL [R1+0x60], R4 ;  /* 0x0000600401007387 */ /* 0x0003e20000100800 */
[----:B------:R-:W-:-:S01]  /*4420*/  FADD R2, R133, R2 ;  /* 0x0000000285027221 */ /* 0x000fc20000000000 */
[----:B------:R-:W-:Y:S02]  /*4430*/  FADD R0, R134, R0 ;  /* 0x0000000086007221 */ /* 0x000fe40000000000 */
[----:B-1----:R-:W2:Y:S04]  /*4440*/  LDL.LU R4, [R1+0x70] ;  /* 0x0000700001047983 */ /* 0x002ea80000300800 */
[----:B------:R-:W-:Y:S04]  /*4450*/  STL [R1+0x64], R3 ;  /* 0x0000640301007387 */ /* 0x000fe80000100800 */
[----:B------:R1:W-:Y:S04]  /*4460*/  STL [R1+0x68], R2 ;  /* 0x0000680201007387 */ /* 0x0003e80000100800 */
[----:B-1----:R-:W3:Y:S04]  /*4470*/  LDL.LU R2, [R1+0x74] ;  /* 0x0000740001027983 */ /* 0x002ee80000300800 */
[----:B------:R1:W-:Y:S04]  /*4480*/  STL [R1+0x6c], R0 ;  /* 0x00006c0001007387 */ /* 0x0003e80000100800 */
[----:B-1----:R-:W4:Y:S04]  /*4490*/  LDL.LU R0, [R1+0x78] ;  /* 0x0000780001007983 */ /* 0x002f280000300800 */
[----:B------:R-:W4:Y:S04]  /*44a0*/  LDL.LU R21, [R1+0x7c] ;  /* 0x00007c0001157983 */ /* 0x000f280000300800 */
        /* <DEDUP_REMOVED lines=12> */
[----:B------:R-:W4:Y:S01]  /*4570*/  LDL.LU R3, [R1+0xb0] ;  /* 0x0000b00001037983 */ /* 0x000f220000300800 */
[----:B------:R-:W-:Y:S01]  /*4580*/  UMOV UR8, URZ ;  /* 0x0000003f00087c82 */ /* 0x000fe20008000000 */
[----:B--2---:R-:W-:-:S05]  /*4590*/  FADD R4, R135, R4 ;  /* 0x0000000487047221 */ /* 0x004fca0000000000 */
[----:B------:R1:W-:Y:S04]  /*45a0*/  STL [R1+0x70], R4 ;  /* 0x0000700401007387 */ /* 0x0003e80000100800 */
[----:B-1----:R1:W5:Y:S01]  /*45b0*/  LDL.LU R4, [R1+0xd8] ;  /* 0x0000d80001047983 */ /* 0x0023620000300800 */
[----:B---3--:R-:W-:-:S05]  /*45c0*/  FADD R2, R136, R2 ;  /* 0x0000000288027221 */ /* 0x008fca0000000000 */
[----:B------:R2:W-:Y:S01]  /*45d0*/  STL [R1+0x74], R2 ;  /* 0x0000740201007387 */ /* 0x0005e20000100800 */
[----:B----4-:R-:W-:-:S03]  /*45e0*/  FADD R0, R137, R0 ;  /* 0x0000000089007221 */ /* 0x010fc60000000000 */
[----:B--2---:R1:W5:Y:S01]  /*45f0*/  LDL.LU R2, [R1+0xd4] ;  /* 0x0000d40001027983 */ /* 0x0043620000300800 */
[----:B------:R-:W-:-:S03]  /*4600*/  FADD R21, R138, R21 ;  /* 0x000000158a157221 */ /* 0x000fc60000000000 */
[----:B------:R2:W-:Y:S01]  /*4610*/  STL [R1+0x78], R0 ;  /* 0x0000780001007387 */ /* 0x0005e20000100800 */
[----:B------:R-:W-:-:S01]  /*4620*/  FADD R20, R139, R20 ;  /* 0x000000148b147221 */ /* 0x000fc20000000000 */
[----:B------:R-:W-:Y:S02]  /*4630*/  FADD R15, R140, R15 ;  /* 0x0000000f8c0f7221 */ /* 0x000fe40000000000 */
[----:B--2---:R1:W5:Y:S01]  /*4640*/  LDL.LU R0, [R1+0xd0] ;  /* 0x0000d00001007983 */ /* 0x0043620000300800 */
        /* <DEDUP_REMOVED lines=18> */
[----:B------:R-:W-:-:S01]  /*4770*/  FADD R5, R150, R5 ;  /* 0x0000000596057221 */ /* 0x000fc20000000000 */
[----:B------:R-:W-:Y:S02]  /*4780*/  FADD R3, R3, R151 ;  /* 0x0000009703037221 */ /* 0x000fe40000000000 */
[----:B------:R1:W-:Y:S04]  /*4790*/  STL [R1+0xa0], R8 ;  /* 0x0000a00801007387 */ /* 0x0003e80000100800 */
[----:B------:R1:W-:Y:S04]  /*47a0*/  STL [R1+0xa4], R7 ;  /* 0x0000a40701007387 */ /* 0x0003e80000100800 */
[----:B------:R1:W-:Y:S04]  /*47b0*/  STL [R1+0xa8], R6 ;  /* 0x0000a80601007387 */ /* 0x0003e80000100800 */
[----:B------:R1:W-:Y:S04]  /*47c0*/  STL [R1+0xb0], R3 ;  /* 0x0000b00301007387 */ /* 0x0003e80000100800 */
[----:B------:R1:W-:Y:S02]  /*47d0*/  STL [R1+0xac], R5 ;  /* 0x0000ac0501007387 */ /* 0x0003e40000100800 */
.L_x_32:
[----:B------:R-:W-:Y:S05]  /*47e0*/  @!P1 BRA `(.L_x_33) ;  /* 0x0000000000049947 */ /* 0x000fea0003800000 */
[----:B------:R-:W-:Y:S01]  /*47f0*/  BPT.TRAP 0x1 ;  /* 0x000000040000795c */ /* 0x000fe20000300000 */
.L_x_33:
[----:B-1-3--:R-:W3:Y:S04]  /*4800*/  LDL R3, [R1+0xbc] ;  /* 0x0000bc0001037983 */ /* 0x00aee80000100800 */
[----:B------:R-:W4:Y:S01]  /*4810*/  LDL R5, [R1+0xc0] ;  /* 0x0000c00001057983 */ /* 0x000f220000100800 */
[----:B------:R-:W-:Y:S01]  /*4820*/  UISETP.GT.U32.AND UP0, UPT, UR45, 0x1, UPT ;  /* 0x000000012d00788c */ /* 0x000fe2000bf04070 */
[----:B---3--:R-:W-:Y:S02]  /*4830*/  ISETP.NE.AND P0, PT, R3, RZ, PT ;  /* 0x000000ff0300720c */ /* 0x008fe40003f05270 */
[----:B------:R-:W-:-:S11]  /*4840*/  MOV R3, UR12 ;  /* 0x0000000c00037c02 */ /* 0x000fd60008000f00 */
[----:B------:R-:W-:-:S05]  /*4850*/  @P0 LEA R3, R3, UR44, 0x3 ;  /* 0x0000002c03030c11 */ /* 0x000fca000f8e18ff */
[----:B------:R-:W-:-:S05]  /*4860*/  @P0 VIADD R3, R3, 0x40 ;  /* 0x0000004003030836 */ /* 0x000fca0000000000 */
[----:B----4-:R-:W-:-:S04]  /*4870*/  @P0 PRMT R3, R5, 0x654, R3 ;  /* 0x0000065405030816 */ /* 0x010fc80000000003 */
[----:B------:R1:W-:Y:S01]  /*4880*/  @P0 SYNCS.ARRIVE.TRANS64.RED.A1T0 RZ, [R3+URZ], RZ ;  /* 0x000000ff03ff09a7 */ /* 0x0003e2000810043f */
[----:B------:R-:W-:-:S13]  /*4890*/  PLOP3.LUT P0, PT, PT, PT, UP0, 0x80, 0x0 ;  /* 0x000000000000781c */ /* 0x000fda0003f0f008 */
[----:B-1----:R-:W-:Y:S05]  /*48a0*/  @P0 BRA `(.L_x_34) ;  /* 0x0000000000040947 */ /* 0x002fea0003800000 */
[----:B------:R-:W-:Y:S01]  /*48b0*/  BPT.TRAP 0x1 ;  /* 0x000000040000795c */ /* 0x000fe20000300000 */
.L_x_34:
[----:B------:R-:W-:Y:S02]  /*48c0*/  UISETP.GT.AND UP2, UPT, UR11, 0x1, UPT ;  /* 0x000000010b00788c */ /* 0x000fe4000bf44270 */
[----:B------:R-:W-:Y:S02]  /*48d0*/  UIADD3 UR10, UR10, 0x1, URZ ;  /* 0x000000010a0a7890 */ /* 0x000fe4000fffe03f */
[----:B------:R-:W-:Y:S02]  /*48e0*/  UIADD3 UR12, UR12, 0x1, URZ ;  /* 0x000000010c0c7890 */ /* 0x000fe4000fffe03f */
[----:B------:R-:W-:Y:S01]  /*48f0*/  PLOP3.LUT P0, PT, PT, PT, UP2, 0x80, 0x0 ;  /* 0x000000000000781c */ /* 0x000fe20003f0f028 */
[----:B------:R-:W-:Y:S02]  /*4900*/  UISETP.NE.AND UP0, UPT, UR10, 0x8, UPT ;  /* 0x000000080a00788c */ /* 0x000fe4000bf05270 */
[----:B------:R-:W-:Y:S02]  /*4910*/  UISETP.NE.AND UP1, UPT, UR12, 0x8, UPT ;  /* 0x000000080c00788c */ /* 0x000fe4000bf25270 */
[----:B------:R-:W-:-:S02]  /*4920*/  USEL UR5, URZ, 0x1, UP0 ;  /* 0x000000013f057887 */ /* 0x000fc40008000000 */
[----:B------:R-:W-:Y:S02]  /*4930*/  UIADD3 UR11, UR11, -0x1, URZ ;  /* 0xffffffff0b0b7890 */ /* 0x000fe4000fffe03f */
[----:B------:R-:W-:Y:S02]  /*4940*/  USEL UR10, UR10, URZ, UP0 ;  /* 0x0000003f0a0a7287 */ /* 0x000fe40008000000 */
[----:B-----5:R-:W-:Y:S01]  /*4950*/  LOP3.LUT R0, R0, UR5, RZ, 0x3c, !PT ;  /* 0x0000000500007c12 */ /* 0x020fe2000f8e3cff */
[----:B------:R-:W-:Y:S01]  /*4960*/  USEL UR12, UR12, URZ, UP1 ;  /* 0x0000003f0c0c7287 */ /* 0x000fe20008800000 */
[----:B------:R-:W-:Y:S01]  /*4970*/  UMOV UR5, 0x1 ;  /* 0x0000000100057882 */ /* 0x000fe20000000000 */
[----:B------:R-:W-:Y:S10]  /*4980*/  @P0 BRA `(.L_x_35) ;  /* 0xffffffec00700947 */ /* 0x000ff4000383ffff */
.L_x_27:
[----:B------:R-:W-:-:S04]  /*4990*/  UISETP.NE.AND UP0, UPT, UR8, URZ, UPT ;  /* 0x0000003f0800728c */ /* 0x000fc8000bf05270 */
[----:B------:R-:W-:-:S06]  /*49a0*/  USEL UR4, URZ, 0x1, !UP0 ;  /* 0x000000013f047887 */ /* 0x000fcc000c000000 */
[----:B------:R-:W-:-:S13]  /*49b0*/  ISETP.NE.AND P0, PT, RZ, UR4, PT ;  /* 0x00000004ff007c0c */ /* 0x000fda000bf05270 */
[----:B------:R-:W-:Y:S05]  /*49c0*/  @!P0 BRA `(.L_x_36) ;  /* 0x0000000c00688947 */ /* 0x000fea0003800000 */
[----:B------:R-:W3:Y:S04]  /*49d0*/  LDL.LU R3, [R1+0xb0] ;  /* 0x0000b00001037983 */ /* 0x000ee80000300800 */
[----:B------:R-:W4:Y:S04]  /*49e0*/  LDL.LU R5, [R1+0xac] ;  /* 0x0000ac0001057983 */ /* 0x000f280000300800 */
[----:B------:R-:W2:Y:S04]  /*49f0*/  LDL.LU R6, [R1+0xa8] ;  /* 0x0000a80001067983 */ /* 0x000ea80000300800 */
[----:B------:R-:W3:Y:S04]  /*4a00*/  LDL.LU R7, [R1+0xa4] ;  /* 0x0000a40001077983 */ /* 0x000ee80000300800 */
[----:B------:R-:W4:Y:S04]  /*4a10*/  LDL.LU R8, [R1+0xa0] ;  /* 0x0000a00001087983 */ /* 0x000f280000300800 */
[----:B------:R-:W2:Y:S04]  /*4a20*/  LDL.LU R9, [R1+0x9c] ;  /* 0x00009c0001097983 */ /* 0x000ea80000300800 */
[----:B------:R-:W3:Y:S04]  /*4a30*/  LDL.LU R10, [R1+0x98] ;  /* 0x00009800010a7983 */ /* 0x000ee80000300800 */
[----:B------:R-:W4:Y:S04]  /*4a40*/  LDL.LU R11, [R1+0x94] ;  /* 0x00009400010b7983 */ /* 0x000f280000300800 */
[----:B------:R-:W2:Y:S04]  /*4a50*/  LDL.LU R12, [R1+0x90] ;  /* 0x00009000010c7983 */ /* 0x000ea80000300800 */
[----:B------:R-:W3:Y:S04]  /*4a60*/  LDL.LU R13, [R1+0x8c] ;  /* 0x00008c00010d7983 */ /* 0x000ee80000300800 */
[----:B------:R-:W4:Y:S01]  /*4a70*/  LDL.LU R14, [R1+0x88] ;  /* 0x00008800010e7983 */ /* 0x000f220000300800 */
[----:B------:R-:W-:-:S03]  /*4a80*/  FADD R227, R24, R227 ;  /* 0x000000e318e37221 */ /* 0x000fc60000000000 */
[----:B------:R-:W2:Y:S01]  /*4a90*/  LDL.LU R0, [R1+0x28] ;  /* 0x0000280001007983 */ /* 0x000ea20000300800 */
[----:B------:R-:W-:-:S03]  /*4aa0*/  FADD R226, R25, R226 ;  /* 0x000000e219e27221 */ /* 0x000fc60000000000 */
[----:B------:R-:W3:Y:S01]  /*4ab0*/  LDL.LU R21, [R1+0x2c] ;  /* 0x00002c0001157983 */ /* 0x000ee20000300800 */
[----:B------:R-:W-:-:S03]  /*4ac0*/  FADD R225, R26, R225 ;  /* 0x000000e11ae17221 */ /* 0x000fc60000000000 */
[----:B------:R-:W4:Y:S01]  /*4ad0*/  LDL.LU R20, [R1+0x30] ;  /* 0x0000300001147983 */ /* 0x000f220000300800 */
        /* <DEDUP_REMOVED lines=13> */
[----:B------:R-:W4:Y:S04]  /*4bb0*/  LDL.LU R29, [R1+0x10] ;  /* 0x00001000011d7983 */ /* 0x000f280000300800 */
[----:B------:R-:W4:Y:S04]  /*4bc0*/  LDL.LU R30, [R1+0xc] ;  /* 0x00000c00011e7983 */ /* 0x000f280000300800 */
[----:B------:R-:W4:Y:S04]  /*4bd0*/  LDL.LU R31, [R1+0x8] ;  /* 0x00000800011f7983 */ /* 0x000f280000300800 */
[----:B------:R-:W4:Y:S04]  /*4be0*/  LDL.LU R32, [R1+0x4] ;  /* 0x0000040001207983 */ /* 0x000f280000300800 */
[----:B------:R-:W4:Y:S01]  /*4bf0*/  LDL.LU R33, [R1] ;  /* 0x0000000001217983 */ /* 0x000f220000300800 */
[----:B------:R-:W-:Y:S01]  /*4c00*/  FADD R212, R39, R212 ;  /* 0x000000d427d47221 */ /* 0x000fe20000000000 */
        /* <DEDUP_REMOVED lines=72> */
[----:B--2---:R-:W-:Y:S01]  /*5090*/  FADD R0, R117, R0 ;  /* 0x0000000075007221 */ /* 0x004fe20000000000 */
[----:B---3--:R-:W-:Y:S01]  /*50a0*/  FADD R21, R118, R21 ;  /* 0x0000001576157221 */ /* 0x008fe20000000000 */
[----:B----4-:R-:W-:Y:S01]  /*50b0*/  FADD R20, R119, R20 ;  /* 0x0000001477147221 */ /* 0x010fe20000000000 */
        /* <DEDUP_REMOVED lines=10> */
[----:B------:R-:W-:-:S05]  /*5160*/  FADD R33, R107, R33 ;  /* 0x000000216b217221 */ /* 0x000fca0000000000 */
[----:B------:R1:W-:Y:S04]  /*5170*/  STL [R1], R33 ;  /* 0x0000002101007387 */ /* 0x0003e80000100800 */
[----:B------:R2:W-:Y:S04]  /*5180*/  STL [R1+0x4], R32 ;  /* 0x0000042001007387 */ /* 0x0005e80000100800 */
        /* <DEDUP_REMOVED lines=12> */
[----:B------:R-:W4:Y:S04]  /*5250*/  LDL.LU R39, [R1+0x38] ;  /* 0x0000380001277983 */ /* 0x000f280000300800 */
[----:B------:R-:W4:Y:S04]  /*5260*/  LDL.LU R38, [R1+0x3c] ;  /* 0x00003c0001267983 */ /* 0x000f280000300800 */
[----:B------:R-:W4:Y:S04]  /*5270*/  LDL.LU R37, [R1+0x40] ;  /* 0x0000400001257983 */ /* 0x000f280000300800 */
[----:B------:R-:W4:Y:S04]  /*5280*/  LDL.LU R36, [R1+0x44] ;  /* 0x0000440001247983 */ /* 0x000f280000300800 */
[----:B------:R-:W4:Y:S04]  /*5290*/  LDL.LU R35, [R1+0x48] ;  /* 0x0000480001237983 */ /* 0x000f280000300800 */
[----:B------:R-:W4:Y:S04]  /*52a0*/  LDL.LU R34, [R1+0x4c] ;  /* 0x00004c0001227983 */ /* 0x000f280000300800 */
[----:B-1----:R-:W4:Y:S04]  /*52b0*/  LDL.LU R33, [R1+0x50] ;  /* 0x0000500001217983 */ /* 0x002f280000300800 */
[----:B--2---:R-:W2:Y:S04]  /*52c0*/  LDL.LU R32, [R1+0x54] ;  /* 0x0000540001207983 */ /* 0x004ea80000300800 */
[----:B---3--:R-:W3:Y:S04]  /*52d0*/  LDL.LU R31, [R1+0x58] ;  /* 0x00005800011f7983 */ /* 0x008ee80000300800 */
[----:B----4-:R-:W4:Y:S04]  /*52e0*/  LDL.LU R30, [R1+0x5c] ;  /* 0x00005c00011e7983 */ /* 0x010f280000300800 */
        /* <DEDUP_REMOVED lines=22> */
[----:B------:R-:W-:-:S04]  /*5450*/  FADD R38, R122, R38 ;  /* 0x000000267a267221 */ /* 0x000fc80000000000 */
        /* <DEDUP_REMOVED lines=11> */
[----:B--2---:R-:W-:-:S03]  /*5510*/  FADD R32, R128, R32 ;  /* 0x0000002080207221 */ /* 0x004fc60000000000 */
[----:B------:R1:W-:Y:S01]  /*5520*/  STL [R1+0x50], R33 ;  /* 0x0000502101007387 */ /* 0x0003e20000100800 */
[----:B---3--:R-:W-:-:S03]  /*5530*/  FADD R31, R129, R31 ;  /* 0x0000001f811f7221 */ /* 0x008fc60000000000 */
[----:B------:R1:W-:Y:S01]  /*5540*/  STL [R1+0x54], R32 ;  /* 0x0000542001007387 */ /* 0x0003e20000100800 */
[----:B----4-:R-:W-:-:S03]  /*5550*/  FADD R30, R130, R30 ;  /* 0x0000001e821e7221 */ /* 0x010fc60000000000 */
        /* <DEDUP_REMOVED lines=32> */
[----:B------:R1:W-:Y:S02]  /*5760*/  STL [R1+0xac], R5 ;  /* 0x0000ac0501007387 */ /* 0x0003e40000100800 */
.L_x_36:
[----:B-1----:R-:W1:Y:S02]  /*5770*/  LDC R0, c[0x0][0x28c] ;  /* 0x0000a300ff007b82 */ /* 0x002e640000000800 */
[----:B-1----:R-:W-:-:S13]  /*5780*/  ISETP.GE.AND P0, PT, R0, 0x1, PT ;  /* 0x000000010000780c */ /* 0x002fda0003f06270 */
[----:B------:R-:W-:Y:S05]  /*5790*/  @!P0 BRA `(.L_x_37) ;  /* 0x00000000005c8947 */ /* 0x000fea0003800000 */
[----:B------:R-:W-:-:S06]  /*57a0*/  UISETP.NE.AND UP0, UPT, UR57, 0x3, UPT ;  /* 0x000000033900788c */ /* 0x000fcc000bf05270 */
[----:B------:R-:W-:-:S13]  /*57b0*/  PLOP3.LUT P0, PT, PT, PT, UP0, 0x80, 0x0 ;  /* 0x000000000000781c */ /* 0x000fda0003f0f008 */
[----:B------:R-:W-:Y:S05]  /*57c0*/  @!P0 BRA `(.L_x_38) ;  /* 0x0000000000048947 */ /* 0x000fea0003800000 */
[----:B------:R-:W-:Y:S01]  /*57d0*/  BPT.TRAP 0x1 ;  /* 0x000000040000795c */ /* 0x000fe20000300000 */
.L_x_38:
[----:B------:R-:W3:Y:S04]  /*57e0*/  LDL R0, [R1+0xbc] ;  /* 0x0000bc0001007983 */ /* 0x000ee80000100800 */
[----:B------:R-:W4:Y:S01]  /*57f0*/  LDL R3, [R1+0xc0] ;  /* 0x0000c00001037983 */ /* 0x000f220000100800 */
[----:B------:R-:W-:Y:S01]  /*5800*/  UISETP.LT.AND UP1, UPT, UR58, 0x1, UPT ;  /* 0x000000013a00788c */ /* 0x000fe2000bf21270 */
[----:B---3--:R-:W-:-:S13]  /*5810*/  ISETP.NE.AND P0, PT, R0, RZ, PT ;  /* 0x000000ff0000720c */ /* 0x008fda0003f05270 */
[----:B------:R-:W-:-:S05]  /*5820*/  VOTEU.ANY UP0, P0 ;  /* 0x00000000003f7886 */ /* 0x000fca0000000100 */
[----:B------:R-:W-:-:S04]  /*5830*/  @UP0 USEL UR4, UR58, 0x1, UP1 ;  /* 0x000000013a040887 */ /* 0x000fc80008800000 */
[----:B------:R-:W-:-:S06]  /*5840*/  @UP0 UIADD3 UR4, UR36, UR58, -UR4 ;  /* 0x0000003a24040290 */ /* 0x000fcc000fffe804 */
[----:B------:R-:W-:Y:S01]  /*5850*/  IMAD.U32 R0, RZ, RZ, UR4 ;  /* 0x00000004ff007e24 */ /* 0x000fe2000f8e00ff */
[----:B----4-:R-:W-:Y:S01]  /*5860*/  MOV R5, R3 ;  /* 0x0000000300057202 */ /* 0x010fe20000000f00 */
[----:B------:R-:W-:-:S03]  /*5870*/  IMAD.U32 R3, RZ, RZ, UR44 ;  /* 0x0000002cff037e24 */ /* 0x000fc6000f8e00ff */
[----:B------:R-:W-:-:S04]  /*5880*/  @P0 SHF.L.U32 R0, R0, 0x3, RZ ;  /* 0x0000000300000819 */ /* 0x000fc800000006ff */
[----:B------:R-:W-:Y:S01]  /*5890*/  @P0 LOP3.LUT R0, R0, 0x38, RZ, 0xc0, !PT ;  /* 0x0000003800000812 */ /* 0x000fe200078ec0ff */
[----:B------:R-:W-:-:S03]  /*58a0*/  UISETP.GT.U32.AND UP0, UPT, UR45, 0x1, UPT ;  /* 0x000000012d00788c */ /* 0x000fc6000bf04070 */
[----:B------:R-:W-:-:S04]  /*58b0*/  @P0 IADD3 R0, R3, 0x40, R0 ;  /* 0x0000004003000810 */ /* 0x000fc80007ffe000 */
[----:B------:R-:W-:-:S04]  /*58c0*/  @P0 PRMT R0, R5, 0x654, R0 ;  /* 0x0000065405000816 */ /* 0x000fc80000000000 */
[----:B------:R1:W-:Y:S01]  /*58d0*/  @P0 SYNCS.ARRIVE.TRANS64.RED.A1T0 RZ, [R0+URZ], RZ ;  /* 0x000000ff00ff09a7 */ /* 0x0003e2000810043f */
[----:B------:R-:W-:-:S13]  /*58e0*/  PLOP3.LUT P0, PT, PT, PT, UP0, 0x80, 0x0 ;  /* 0x000000000000781c */ /* 0x000fda0003f0f008 */
[----:B-1----:R-:W-:Y:S05]  /*58f0*/  @P0 BRA `(.L_x_37) ;  /* 0x0000000000040947 */ /* 0x002fea0003800000 */
[----:B------:R-:W-:Y:S01]  /*5900*/  BPT.TRAP 0x1 ;  /* 0x000000040000795c */ /* 0x000fe20000300000 */
.L_x_37:
[----:B------:R-:W-:Y:S01]  /*5910*/  UIADD3 UR4, UR44, 0x100, URZ ;  /* 0x000001002c047890 */ /* 0x000fe2000fffe03f */
[----:B------:R-:W-:Y:S01]  /*5920*/  R2UR UR42, R4 ;  /* 0x00000000042a72ca */ /* 0x000fe200000e0000 */
[----:B------:R-:W-:Y:S02]  /*5930*/  USHF.L.U32 UR41, UR41, 0x8, URZ ;  /* 0x0000000829297899 */ /* 0x000fe4000800063f */
[----:B------:R-:W-:-:S06]  /*5940*/  ULOP3.LUT UP0, URZ, UR4, 0x9f, URZ, 0xc0, !UPT ;  /* 0x0000009f043f7892 */ /* 0x000fcc000f80c03f */
[----:B------:R-:W-:-:S04]  /*5950*/  PLOP3.LUT P0, PT, PT, PT, UP0, 0x80, 0x0 ;  /* 0x000000000000781c */ /* 0x000fc80003f0f008 */
[----:B------:R-:W-:-:S09]  /*5960*/  USHF.L.U32 UR42, UR42, 0x7, URZ ;  /* 0x000000072a2a7899 */ /* 0x000fd2000800063f */
[----:B------:R-:W-:Y:S05]  /*5970*/  @!P0 BRA `(.L_x_39) ;  /* 0x0000000000408947 */ /* 0x000fea0003800000 */
[----:B------:R-:W-:Y:S01]  /*5980*/  MOV R14, 0x0 ;  /* 0x00000000000e7802 */ /* 0x000fe20000000f00 */
[----:B------:R-:W-:Y:S01]  /*5990*/  ULDC.64 UR4, c[0x4][0x70] ;  /* 0x01001c0000047ab9 */ /* 0x000fe20000000a00 */
[----:B------:R-:W-:Y:S01]  /*59a0*/  ULDC.64 UR6, c[0x4][0x8] ;  /* 0x0100020000067ab9 */ /* 0x000fe20000000a00 */
[----:B------:R-:W-:Y:S01]  /*59b0*/  MOV R4, UR4 ;  /* 0x0000000400047c02 */ /* 0x000fe20008000f00 */
[----:B------:R-:W-:Y:S01]  /*59c0*/  IMAD.U32 R5, RZ, RZ, UR5 ;  /* 0x00000005ff057e24 */ /* 0x000fe2000f8e00ff */
[----:B------:R-:W-:Y:S01]  /*59d0*/  ULDC.64 UR4, c[0x4][0x78] ;  /* 0x01001e0000047ab9 */ /* 0x000fe20000000a00 */
[----:B------:R-:W1:Y:S01]  /*59e0*/  LDC.64 R14, c[0x4][R14] ;  /* 0x010000000e0e7b82 */ /* 0x000e620000000a00 */
[----:B------:R-:W-:Y:S01]  /*59f0*/  MOV R6, UR4 ;  /* 0x0000000400067c02 */ /* 0x000fe20008000f00 */
[----:B------:R-:W-:Y:S01]  /*5a00*/  IMAD.U32 R7, RZ, RZ, UR5 ;  /* 0x00000005ff077e24 */ /* 0x000fe2000f8e00ff */
[----:B------:R-:W-:Y:S01]  /*5a10*/  MOV R10, UR6 ;  /* 0x00000006000a7c02 */ /* 0x000fe20008000f00 */
[----:B------:R-:W-:Y:S01]  /*5a20*/  IMAD.U32 R11, RZ, RZ, UR7 ;  /* 0x00000007ff0b7e24 */ /* 0x000fe2000f8e00ff */
[----:B------:R-:W-:Y:S01]  /*5a30*/  MOV R8, 0x70 ;  /* 0x0000007000087802 */ /* 0x000fe20000000f00 */
[----:B------:R-:W-:Y:S01]  /*5a40*/  IMAD.MOV.U32 R12, RZ, RZ, 0x1 ;  /* 0x00000001ff0c7424 */ /* 0x000fe200078e00ff */
[----:B------:R-:W-:-:S07]  /*5a50*/  MOV R13, RZ ;  /* 0x000000ff000d7202 */ /* 0x000fce0000000f00 */
[----:B------:R-:W-:-:S07]  /*5a60*/  LEPC R20, `(.L_x_39) ;  /* 0x000000001014794e */ /* 0x000fce0000000000 */
[----:B-12--5:R-:W-:Y:S05]  /*5a70*/  CALL.ABS.NOINC R14 ;  /* 0x000000000e007343 */ /* 0x026fea0003c00000 */
.L_x_39:
[----:B------:R-:W-:-:S04]  /*5a80*/  UIADD3 UR4, UR44, 0x4100, URZ ;  /* 0x000041002c047890 */ /* 0x000fc8000fffe03f */
[----:B------:R-:W-:-:S06]  /*5a90*/  ULOP3.LUT UP0, URZ, UR4, 0x9f, URZ, 0xc0, !UPT ;  /* 0x0000009f043f7892 */ /* 0x000fcc000f80c03f */
[----:B------:R-:W-:-:S13]  /*5aa0*/  PLOP3.LUT P0, PT, PT, PT, UP0, 0x80, 0x0 ;  /* 0x000000000000781c */ /* 0x000fda0003f0f008 */
[----:B------:R-:W-:Y:S05]  /*5ab0*/  @!P0 BRA `(.L_x_40) ;  /* 0x0000000000408947 */ /* 0x000fea0003800000 */
[----:B------:R-:W-:Y:S01]  /*5ac0*/  MOV R14, 0x0 ;  /* 0x00000000000e7802 */ /* 0x000fe20000000f00 */
[----:B------:R-:W-:Y:S01]  /*5ad0*/  ULDC.64 UR4, c[0x4][0x70] ;  /* 0x01001c0000047ab9 */ /* 0x000fe20000000a00 */
[----:B------:R-:W-:Y:S01]  /*5ae0*/  ULDC.64 UR6, c[0x4][0x78] ;  /* 0x01001e0000067ab9 */ /* 0x000fe20000000a00 */
[----:B------:R-:W-:Y:S01]  /*5af0*/  IMAD.U32 R4, RZ, RZ, UR4 ;  /* 0x00000004ff047e24 */ /* 0x000fe2000f8e00ff */
[----:B------:R-:W-:Y:S01]  /*5b00*/  MOV R5, UR5 ;  /* 0x0000000500057c02 */ /* 0x000fe20008000f00 */
[----:B------:R-:W-:Y:S01]  /*5b10*/  ULDC.64 UR4, c[0x4][0x10] ;  /* 0x0100040000047ab9 */ /* 0x000fe20000000a00 */
[----:B------:R-:W1:Y:S01]  /*5b20*/  LDC.64 R14, c[0x4][R14] ;  /* 0x010000000e0e7b82 */ /* 0x000e620000000a00 */
[----:B------:R-:W-:Y:S01]  /*5b30*/  IMAD.U32 R6, RZ, RZ, UR6 ;  /* 0x00000006ff067e24 */ /* 0x000fe2000f8e00ff */
[----:B------:R-:W-:Y:S01]  /*5b40*/  MOV R7, UR7 ;  /* 0x0000000700077c02 */ /* 0x000fe20008000f00 */
[----:B------:R-:W-:Y:S01]  /*5b50*/  IMAD.U32 R10, RZ, RZ, UR4 ;  /* 0x00000004ff0a7e24 */ /* 0x000fe2000f8e00ff */
[----:B------:R-:W-:Y:S01]  /*5b60*/  MOV R11, UR5 ;  /* 0x00000005000b7c02 */ /* 0x000fe20008000f00 */
[----:B------:R-:W-:Y:S01]  /*5b70*/  IMAD.MOV.U32 R8, RZ, RZ, 0x70 ;  /* 0x00000070ff087424 */ /* 0x000fe200078e00ff */
[----:B------:R-:W-:Y:S01]  /*5b80*/  MOV R12, 0x1 ;  /* 0x00000001000c7802 */ /* 0x000fe20000000f00 */
[----:B------:R-:W-:-:S07]  /*5b90*/  IMAD.MOV.U32 R13, RZ, RZ, RZ ;  /* 0x000000ffff0d7224 */ /* 0x000fce00078e00ff */
[----:B------:R-:W-:-:S07]  /*5ba0*/  LEPC R20, `(.L_x_40) ;  /* 0x000000001014794e */ /* 0x000fce0000000000 */
[----:B-12--5:R-:W-:Y:S05]  /*5bb0*/  CALL.ABS.NOINC R14 ;  /* 0x000000000e007343 */ /* 0x026fea0003c00000 */
.L_x_40:
[----:B------:R-:W1:Y:S02]  /*5bc0*/  LDC.64 R4, c[0x0][0x590] ;  /* 0x00016400ff047b82 */ /* 0x000e640000000a00 */
[----:B-1----:R-:W-:-:S04]  /*5bd0*/  ISETP.NE.U32.AND P1, PT, R4, RZ, PT ;  /* 0x000000ff0400720c */ /* 0x002fc80003f25070 */
[----:B------:R-:W-:-:S13]  /*5be0*/  ISETP.NE.AND.EX P1, PT, R5, RZ, PT, P1 ;  /* 0x000000ff0500720c */ /* 0x000fda0003f25310 */
[----:B------:R-:W-:Y:S05]  /*5bf0*/  @!P1 BRA `(.L_x_41) ;  /* 0x00000000003c9947 */ /* 0x000fea0003800000 */
[----:B------:R-:W-:Y:S02]  /*5c00*/  ULDC.64 UR4, c[0x0][0x588] ;  /* 0x0001620000047ab9 */ /* 0x000fe40000000a00 */
[----:B------:R-:W-:-:S04]  /*5c10*/  ISETP.NE.U32.AND P0, PT, RZ, UR4, PT ;  /* 0x00000004ff007c0c */ /* 0x000fc8000bf05070 */
[----:B------:R-:W-:-:S13]  /*5c20*/  ISETP.NE.AND.EX P0, PT, RZ, UR5, PT, P0 ;  /* 0x00000005ff007c0c */ /* 0x000fda000bf05300 */
[----:B------:R-:W-:Y:S05]  /*5c30*/  @!P0 BRA `(.L_x_42) ;  /* 0x00000000001c8947 */ /* 0x000fea0003800000 */
[----:B------:R-:W1:Y:S01]  /*5c40*/  LDC.64 R6, c[0x0][0x588] ;  /* 0x00016200ff067b82 */ /* 0x000e620000000a00 */
[----:B------:R-:W-:-:S04]  /*5c50*/  IMAD R3, R4, UR43, RZ ;  /* 0x0000002b04037c24 */ /* 0x000fc8000f8e02ff */
[----:B-1----:R-:W-:-:S05]  /*5c60*/  IMAD.WIDE R6, R3, 0x4, R6 ;  /* 0x0000000403067825 */ /* 0x002fca00078e0206 */
[----:B-----5:R1:W5:Y:S01]  /*5c70*/  LDG.E R16, desc[UR54][R6.64] ;  /* 0x0000003606107981 */ /* 0x020362000c1e1900 */
[----:B------:R-:W-:-:S05]  /*5c80*/  MOV R0, 0x1 ;  /* 0x0000000100007802 */ /* 0x000fca0000000f00 */
[----:B------:R1:W-:Y:S01]  /*5c90*/  STL.S16 [R1+0xcc], R0 ;  /* 0x0000cc0001007387 */ /* 0x0003e20000100600 */
[----:B------:R-:W-:Y:S05]  /*5ca0*/  BRA `(.L_x_41) ;  /* 0x0000000000107947 */ /* 0x000fea0003800000 */
.L_x_42:
[----:B------:R-:W-:Y:S01]  /*5cb0*/  IMAD.MOV.U32 R0, RZ, RZ, 0x1 ;  /* 0x00000001ff007424 */ /* 0x000fe200078e00ff */
[----:B------:R-:W-:Y:S02]  /*5cc0*/  ULDC UR4, c[0x0][0x580] ;  /* 0x0001600000047ab9 */ /* 0x000fe40000000800 */
[----:B-----5:R-:W-:Y:S02]  /*5cd0*/  MOV R16, UR4 ;  /* 0x0000000400107c02 */ /* 0x020fe40008000f00 */
[----:B------:R3:W-:Y:S05]  /*5ce0*/  STL.S16 [R1+0xcc], R0 ;  /* 0x0000cc0001007387 */ /* 0x0007ea0000100600 */
.L_x_41:
[----:B-1----:R-:W1:Y:S02]  /*5cf0*/  LDC.64 R6, c[0x0][0x5b0] ;  /* 0x00016c00ff067b82 */ /* 0x002e640000000a00 */
[----:B-1----:R-:W-:-:S04]  /*5d00*/  ISETP.NE.U32.AND P0, PT, R6, RZ, PT ;  /* 0x000000ff0600720c */ /* 0x002fc80003f05070 */
[----:B------:R-:W-:-:S13]  /*5d10*/  ISETP.NE.AND.EX P0, PT, R7, RZ, PT, P0 ;  /* 0x000000ff0700720c */ /* 0x000fda0003f05300 */
[----:B------:R-:W-:Y:S05]  /*5d20*/  @!P0 BRA `(.L_x_43) ;  /* 0x00000000002c8947 */ /* 0x000fea0003800000 */
[----:B------:R-:W-:Y:S02]  /*5d30*/  ULDC.64 UR4, c[0x0][0x5a8] ;  /* 0x00016a0000047ab9 */ /* 0x000fe40000000a00 */
[----:B------:R-:W-:-:S04]  /*5d40*/  ISETP.NE.U32.AND P0, PT, RZ, UR4, PT ;  /* 0x00000004ff007c0c */ /* 0x000fc8000bf05070 */
[----:B------:R-:W-:-:S13]  /*5d50*/  ISETP.NE.AND.EX P0, PT, RZ, UR5, PT, P0 ;  /* 0x00000005ff007c0c */ /* 0x000fda000bf05300 */
[----:B------:R-:W-:Y:S05]  /*5d60*/  @!P0 BRA `(.L_x_44) ;  /* 0x0000000000148947 */ /* 0x000fea0003800000 */
[----:B-----5:R-:W1:Y:S01]  /*5d70*/  LDC.64 R2, c[0x0][0x5a8] ;  /* 0x00016a00ff027b82 */ /* 0x020e620000000a00 */
[----:B------:R-:W-:-:S04]  /*5d80*/  IMAD R7, R6, UR43, RZ ;  /* 0x0000002b06077c24 */ /* 0x000fc8000f8e02ff */
[----:B-1----:R-:W-:-:S06]  /*5d90*/  IMAD.WIDE R2, R7, 0x4, R2 ;  /* 0x0000000407027825 */ /* 0x002fcc00078e0202 */
[----:B------:R1:W5:Y:S01]  /*5da0*/  LDG.E R2, desc[UR54][R2.64] ;  /* 0x0000003602027981 */ /* 0x000362000c1e1900 */
[----:B------:R-:W-:Y:S05]  /*5db0*/  BRA `(.L_x_43) ;  /* 0x0000000000087947 */ /* 0x000fea0003800000 */
.L_x_44:
[----:B------:R-:W-:Y:S02]  /*5dc0*/  ULDC UR4, c[0x0][0x5a0] ;  /* 0x0001680000047ab9 */ /* 0x000fe40000000800 */
[----:B-----5:R-:W-:-:S07]  /*5dd0*/  IMAD.U32 R2, RZ, RZ, UR4 ;  /* 0x00000004ff027e24 */ /* 0x020fce000f8e00ff */
.L_x_43:
[----:B------:R-:W-:Y:S01]  /*5de0*/  ULDC.64 UR4, c[0x0][0x588] ;  /* 0x0001620000047ab9 */ /* 0x000fe20000000a00 */
[----:B------:R-:W-:Y:S01]  /*5df0*/  ISETP.NE.U32.AND P2, PT, R4, RZ, PT ;  /* 0x000000ff0400720c */ /* 0x000fe20003f45070 */
[----:B------:R-:W-:Y:S02]  /*5e00*/  UISETP.NE.U32.AND UP0, UPT, UR4, URZ, UPT ;  /* 0x0000003f0400728c */ /* 0x000fe4000bf05070 */
[----:B------:R-:W-:Y:S02]  /*5e10*/  ISETP.NE.U32.AND P3, PT, RZ, UR4, PT ;  /* 0x00000004ff007c0c */ /* 0x000fe4000bf65070 */
[----:B------:R-:W-:Y:S01]  /*5e20*/  ISETP.NE.AND.EX P2, PT, R5, RZ, PT, P2 ;  /* 0x000000ff0500720c */ /* 0x000fe20003f45320 */
[----:B------:R-:W-:Y:S02]  /*5e30*/  UISETP.NE.AND.EX UP0, UPT, UR5, URZ, UPT, UP0 ;  /* 0x0000003f0500728c */ /* 0x000fe4000bf05300 */
[----:B------:R-:W-:Y:S02]  /*5e40*/  ISETP.NE.AND.EX P3, PT, RZ, UR5, PT, P3 ;  /* 0x00000005ff007c0c */ /* 0x000fe4000bf65330 */
[----:B------:R-:W-:-:S02]  /*5e50*/  PLOP3.LUT P0, PT, PT, PT, PT, 0x8, 0x0 ;  /* 0x000000000000781c */ /* 0x000fc40003f0e170 */
[----:B------:R-:W-:-:S04]  /*5e60*/  PLOP3.LUT P4, PT, PT, PT, UP0, 0x80, 0x0 ;  /* 0x000000000000781c */ /* 0x000fc80003f8f008 */
[----:B------:R-:W-:-:S05]  /*5e70*/  PLOP3.LUT P4, PT, P4, PT, PT, 0x8, 0x0 ;  /* 0x000000000000781c */ /* 0x000fca000278e170 */
[----:B------:R-:W-:Y:S08]  /*5e80*/  @P3 BRA P2, `(.L_x_45) ;  /* 0x0000000000283947 */ /* 0x000ff00001000000 */
[----:B------:R-:W-:Y:S04]  /*5e90*/  BSSY B0, `(.L_x_45) ;  /* 0x0000009000007945 */ /* 0x000fe80003800000 */
[----:B------:R-:W-:Y:S05]  /*5ea0*/  @!P1 BRA `(.L_x_46) ;  /* 0x0000000000189947 */ /* 0x000fea0003800000 */
[----:B---3--:R-:W3:Y:S01]  /*5eb0*/  LDL R0, [R1+0xcc] ;  /* 0x0000cc0001007983 */ /* 0x008ee20000100800 */
[----:B------:R-:W-:Y:S02]  /*5ec0*/  PLOP3.LUT P0, PT, P4, PT, PT, 0x80, 0x0 ;  /* 0x000000000000781c */ /* 0x000fe4000270f070 */
[----:B---3--:R-:W-:-:S13]  /*5ed0*/  LOP3.LUT P2, RZ, R0, 0xff, RZ, 0xc0, !PT ;  /* 0x000000ff00ff7812 */ /* 0x008fda000784c0ff */
[----:B------:R-:W-:Y:S05]  /*5ee0*/  @!P2 BRA `(.L_x_47) ;  /* 0x00000000000ca947 */ /* 0x000fea0003800000 */
[----:B-----5:R-:W-:Y:S01]  /*5ef0*/  FSETP.EQ.AND P0, PT, R16, RZ, PT ;  /* 0x000000ff1000720b */ /* 0x020fe20003f02000 */
[----:B------:R-:W-:-:S12]  /*5f00*/  BRA `(.L_x_47) ;  /* 0x0000000000047947 */ /* 0x000fd80003800000 */
.L_x_46:
[----:B-----5:R-:W-:-:S13]  /*5f10*/  FSETP.EQ.AND P0, PT, R16, RZ, PT ;  /* 0x000000ff1000720b */ /* 0x020fda0003f02000 */
.L_x_47:
[----:B------:R-:W-:Y:S05]  /*5f20*/  BSYNC B0 ;  /* 0x0000000000007941 */ /* 0x000fea0003800000 */
.L_x_45:
[----:B------:R-:W-:Y:S04]  /*5f30*/  BSSY B0, `(.L_x_48) ;  /* 0x0000008000007945 */ /* 0x000fe80003800000 */
[----:B------:R-:W-:Y:S05]  /*5f40*/  @!P1 BRA `(.L_x_49) ;  /* 0x0000000000149947 */ /* 0x000fea0003800000 */
[----:B---3--:R-:W3:Y:S02]  /*5f50*/  LDL R0, [R1+0xcc] ;  /* 0x0000cc0001007983 */ /* 0x008ee40000100800 */
[----:B---3--:R-:W-:-:S13]  /*5f60*/  LOP3.LUT P1, RZ, R0, 0xff, RZ, 0xc0, !PT ;  /* 0x000000ff00ff7812 */ /* 0x008fda000782c0ff */
[----:B------:R-:W-:Y:S05]  /*5f70*/  @!P1 BRA `(.L_x_50) ;  /* 0x00000000000c9947 */ /* 0x000fea0003800000 */
[----:B-----5:R-:W-:Y:S01]  /*5f80*/  FSETP.EQ.AND P4, PT, R16, RZ, PT ;  /* 0x000000ff1000720b */ /* 0x020fe20003f82000 */
[----:B------:R-:W-:-:S12]  /*5f90*/  BRA `(.L_x_50) ;  /* 0x0000000000047947 */ /* 0x000fd80003800000 */
.L_x_49:
[----:B-----5:R-:W-:-:S13]  /*5fa0*/  FSETP.EQ.AND P4, PT, R16, RZ, PT ;  /* 0x000000ff1000720b */ /* 0x020fda0003f82000 */
.L_x_50:
[----:B------:R-:W-:Y:S05]  /*5fb0*/  BSYNC B0 ;  /* 0x0000000000007941 */ /* 0x000fea0003800000 */
.L_x_48:
[----:B------:R-:W-:Y:S01]  /*5fc0*/  BSSY B0, `(.L_x_51) ;  /* 0x0000049000007945 */ /* 0x000fe20003800000 */
[----:B------:R-:W-:Y:S02]  /*5fd0*/  CS2R R4, SRZ ;  /* 0x0000000000047805 */ /* 0x000fe4000001ff00 */
[----:B-1----:R-:W-:Y:S01]  /*5fe0*/  MOV R3, RZ ;  /* 0x000000ff00037202 */ /* 0x002fe20000000f00 */
[----:B---3--:R-:W-:Y:S01]  /*5ff0*/  IMAD.MOV.U32 R0, RZ, RZ, RZ ;  /* 0x000000ffff007224 */ /* 0x008fe200078e00ff */
[----:B------:R-:W-:Y:S06]  /*6000*/  @P0 BRA `(.L_x_52) ;  /* 0x0000000400100947 */ /* 0x000fec0003800000 */
[----:B------:R-:W-:-:S04]  /*6010*/  MOV R0, UR56 ;  /* 0x0000003800007c02 */ /* 0x000fc80008000f00 */
[----:B------:R-:W-:-:S13]  /*6020*/  ISETP.NE.AND P1, PT, R0, 0x3, PT ;  /* 0x000000030000780c */ /* 0x000fda0003f25270 */
[----:B------:R-:W-:Y:S05]  /*6030*/  @!P1 BRA `(.L_x_53) ;  /* 0x0000000000049947 */ /* 0x000fea0003800000 */
[----:B------:R-:W-:Y:S01]  /*6040*/  BPT.TRAP 0x1 ;  /* 0x000000040000795c */ /* 0x000fe20000300000 */
.L_x_53:
[----:B------:R-:W3:Y:S04]  /*6050*/  LDL R3, [R1+0xb4] ;  /* 0x0000b40001037983 */ /* 0x000ee80000100800 */
[----:B------:R-:W4:Y:S01]  /*6060*/  LDL R0, [R1+0xb8] ;  /* 0x0000b80001007983 */ /* 0x000f220000100800 */
[----:B------:R-:W-:Y:S01]  /*6070*/  BSSY B1, `(.L_x_54) ;  /* 0x0000006000017945 */ /* 0x000fe20003800000 */
[----:B------:R-:W-:Y:S02]  /*6080*/  CS2R R4, SRZ ;  /* 0x0000000000047805 */ /* 0x000fe4000001ff00 */
[----:B---3--:R-:W-:Y:S02]  /*6090*/  LEA R13, R3, UR44, 0x3 ;  /* 0x0000002c030d7c11 */ /* 0x008fe4000f8e18ff */
[----:B----4-:R-:W-:-:S04]  /*60a0*/  SHF.L.U32 R0, R0, 0x1f, RZ ;  /* 0x0000001f00007819 */ /* 0x010fc800000006ff */
[----:B------:R-:W1:Y:S02]  /*60b0*/  SYNCS.PHASECHK.TRANS64.TRYWAIT P2, [R13+URZ+0x80], R0 ;  /* 0x000080000d0075a7 */ /* 0x000e64000804017f */
[----:B-1----:R-:W-:Y:S05]  /*60c0*/  @!P2 BRA `(.L_x_55) ;  /* 0x00000088009ca947 */ /* 0x002fea0003800000 */
.L_x_242:
[----:B------:R-:W-:Y:S05]  /*60d0*/  BSYNC B1 ;  /* 0x0000000000017941 */ /* 0x000fea0003800000 */
.L_x_54:
[----:B------:R3:W5:Y:S01]  /*60e0*/  LDL R12, [R1+0xb4] ;  /* 0x0000b400010c7983 */ /* 0x0007620000100800 */
[----:B------:R-:W-:Y:S01]  /*60f0*/  BSSY B1, `(.L_x_56) ;  /* 0x0000021000017945 */ /* 0x000fe20003800000 */
[----:B------:R-:W-:Y:S01]  /*6100*/  IMAD.MOV.U32 R3, RZ, RZ, RZ ;  /* 0x000000ffff037224 */ /* 0x000fe200078e00ff */
[----:B-1----:R-:W-:Y:S02]  /*6110*/  MOV R0, RZ ;  /* 0x000000ff00007202 */ /* 0x002fe40000000f00 */
[----:B------:R-:W-:Y:S05]  /*6120*/  @P4 BRA `(.L_x_57) ;  /* 0x0000000000744947 */ /* 0x000fea0003800000 */
[----:B------:R-:W1:Y:S02]  /*6130*/  S2R R6, SR_TID.X ;  /* 0x0000000000067919 */ /* 0x000e640000002100 */
[C---:B-1----:R-:W-:Y:S01]  /*6140*/  IMAD.SHL.U32 R0, R6.reuse, 0x10, RZ ;  /* 0x0000001006007824 */ /* 0x042fe200078e00ff */
[C---:B------:R-:W-:Y:S01]  /*6150*/  SHF.L.U32 R3, R6.reuse, 0x1, RZ ;  /* 0x0000000106037819 */ /* 0x040fe200000006ff */
[----:B------:R-:W-:-:S03]  /*6160*/  IMAD.SHL.U32 R5, R6, 0x8, RZ ;  /* 0x0000000806057824 */ /* 0x000fc600078e00ff */
[----:B------:R-:W-:Y:S02]  /*6170*/  LOP3.LUT R0, R0, 0xe00, RZ, 0xc0, !PT ;  /* 0x00000e0000007812 */ /* 0x000fe400078ec0ff */
[----:B------:R-:W-:Y:S02]  /*6180*/  LOP3.LUT R4, R5, 0x80, RZ, 0xc0, !PT ;  /* 0x0000008005047812 */ /* 0x000fe400078ec0ff */
[----:B------:R-:W-:Y:S02]  /*6190*/  LOP3.LUT R0, R0, 0x6, R3, 0xf8, !PT ;  /* 0x0000000600007812 */ /* 0x000fe400078ef803 */
[--C-:B------:R-:W-:Y:S02]  /*61a0*/  LOP3.LUT R3, R4, 0x10, R6.reuse, 0xf8, !PT ;  /* 0x0000001004037812 */ /* 0x100fe400078ef806 */
[----:B------:R-:W-:Y:S02]  /*61b0*/  LOP3.LUT R0, R0, 0x60, R5, 0xf8, !PT ;  /* 0x0000006000007812 */ /* 0x000fe400078ef805 */
[----:B------:R-:W-:-:S02]  /*61c0*/  SHF.R.U32.HI R4, RZ, 0x4, R6 ;  /* 0x00000004ff047819 */ /* 0x000fc40000011606 */
[----:B------:R-:W-:Y:S02]  /*61d0*/  LOP3.LUT R0, R0, R3, RZ, 0xfc, !PT ;  /* 0x0000000300007212 */ /* 0x000fe400078efcff */
[----:B------:R-:W-:Y:S02]  /*61e0*/  LOP3.LUT P2, RZ, R4, 0x1, RZ, 0xc0, !PT ;  /* 0x0000000104ff7812 */ /* 0x000fe4000784c0ff */
[----:B-----5:R-:W-:-:S05]  /*61f0*/  LEA R0, R12, R0, 0xc ;  /* 0x000000000c007211 */ /* 0x020fca00078e60ff */
[----:B------:R-:W-:Y:S01]  /*6200*/  VIADD R3, R0, UR44 ;  /* 0x0000002c00037c36 */ /* 0x000fe20008000000 */
[----:B------:R-:W-:Y:S03]  /*6210*/  LDS.U16 R5, [R0+UR44+0x208] ;  /* 0x0002082c00057984 */ /* 0x000fe60008000400 */
[C---:B------:R-:W-:Y:S01]  /*6220*/  VIADD R7, R3.reuse, 0x110 ;  /* 0x0000011003077836 */ /* 0x040fe20000000000 */
[----:B------:R-:W-:Y:S01]  /*6230*/  IADD3 R4, R3, 0x100, RZ ;  /* 0x0000010003047810 */ /* 0x000fe20007ffe0ff */
[----:B------:R-:W-:Y:S03]  /*6240*/  LDS.U16 R6, [R0+UR44+0x108] ;  /* 0x0001082c00067984 */ /* 0x000fe60008000400 */
[----:B------:R-:W-:Y:S01]  /*6250*/  @P2 IADD3 R7, R4, -0x10, RZ ;  /* 0xfffffff004072810 */ /* 0x000fe20007ffe0ff */
[----:B------:R-:W-:Y:S04]  /*6260*/  LDS.U16 R3, [R0+UR44+0x200] ;  /* 0x0002002c00037984 */ /* 0x000fe80008000400 */
[----:B------:R-:W1:Y:S04]  /*6270*/  LDS.U16 R4, [R0+UR44+0x100] ;  /* 0x0001002c00047984 */ /* 0x000e680008000400 */
[----:B------:R-:W-:Y:S04]  /*6280*/  LDS.U16 R8, [R7+0x100] ;  /* 0x0001000007087984 */ /* 0x000fe80000000400 */
[----:B------:R-:W4:Y:S04]  /*6290*/  LDS.U16 R9, [R7] ;  /* 0x0000000007097984 */ /* 0x000f280000000400 */
[----:B------:R-:W-:Y:S04]  /*62a0*/  LDS.U16 R10, [R7+0x108] ;  /* 0x00010800070a7984 */ /* 0x000fe80000000400 */
[----:B------:R-:W2:Y:S01]  /*62b0*/  LDS.U16 R11, [R7+0x8] ;  /* 0x00000800070b7984 */ /* 0x000ea20000000400 */
[----:B-1----:R-:W-:-:S02]  /*62c0*/  PRMT R0, R4, 0x5410, R3 ;  /* 0x0000541004007816 */ /* 0x002fc40000000003 */
[----:B------:R-:W-:Y:S02]  /*62d0*/  PRMT R3, R6, 0x5410, R5 ;  /* 0x0000541006037816 */ /* 0x000fe40000000005 */
[----:B----4-:R-:W-:Y:S02]  /*62e0*/  PRMT R4, R9, 0x5410, R8 ;  /* 0x0000541009047816 */ /* 0x010fe40000000008 */
[----:B--2---:R-:W-:-:S07]  /*62f0*/  PRMT R5, R11, 0x5410, R10 ;  /* 0x000054100b057816 */ /* 0x004fce000000000a */
.L_x_57:
[----:B------:R-:W-:Y:S05]  /*6300*/  BSYNC B1 ;  /* 0x0000000000017941 */ /* 0x000fea0003800000 */
.L_x_56:
[----:B------:R-:W-:Y:S01]  /*6310*/  @!PT LDS RZ, [RZ] ;  /* 0x00000000fffff984 */ /* 0x000fe20000000800 */
[----:B------:R-:W-:Y:S01]  /*6320*/  @!PT LDS RZ, [RZ] ;  /* 0x00000000fffff984 */ /* 0x000fe20000000800 */
[----:B------:R-:W-:Y:S01]  /*6330*/  @!PT LDS RZ, [RZ] ;  /* 0x00000000fffff984 */ /* 0x000fe20000000800 */
[----:B------:R-:W-:Y:S01]  /*6340*/  @!PT LDS RZ, [RZ] ;  /* 0x00000000fffff984 */ /* 0x000fe20000000800 */
[----:B------:R1:W-:Y:S06]  /*6350*/  MEMBAR.ALL.CTA ;  /* 0x0000000000007992 */ /* 0x0003ec0000008000 */
[----:B-1----:R-:W1:Y:S01]  /*6360*/  FENCE.VIEW.ASYNC.S ;  /* 0x00000000000073c6 */ /* 0x002e620000000000 */
[----:B------:R-:W-:Y:S05]  /*6370*/  @!P1 BRA `(.L_x_58) ;  /* 0x0000000000049947 */ /* 0x000fea0003800000 */
[----:B------:R-:W-:Y:S01]  /*6380*/  BPT.TRAP 0x1 ;  /* 0x000000040000795c */ /* 0x000fe20000300000 */
.L_x_58:
[----:B------:R-:W4:Y:S01]  /*6390*/  LDL.LU R8, [R1+0xb8] ;  /* 0x0000b80001087983 */ /* 0x000f220000300800 */
[----:B------:R-:W-:Y:S01]  /*63a0*/  VIADD R6, R13, 0xa0 ;  /* 0x000000a00d067836 */ /* 0x000fe20000000000 */
[----:B------:R-:W2:Y:S04]  /*63b0*/  S2R R7, SR_CgaCtaId ;  /* 0x0000000000077919 */ /* 0x000ea80000008800 */
[----:B--2---:R-:W-:-:S04]  /*63c0*/  PRMT R6, R7, 0x654, R6 ;  /* 0x0000065407067816 */ /* 0x004fc80000000006 */
[----:B-1----:R1:W-:Y:S02]  /*63d0*/  SYNCS.ARRIVE.TRANS64.RED.A1T0 RZ, [R6+URZ], RZ ;  /* 0x000000ff06ff79a7 */ /* 0x0023e4000810043f */
[----:B-1---5:R-:W-:-:S04]  /*63e0*/  IADD3 R6, R12, 0x1, RZ ;  /* 0x000000010c067810 */ /* 0x022fc80007ffe0ff */
[----:B------:R-:W-:-:S04]  /*63f0*/  ISETP.NE.AND P1, PT, R6, 0x4, PT ;  /* 0x000000040600780c */ /* 0x000fc80003f25270 */
[----:B------:R-:W-:Y:S02]  /*6400*/  SEL R7, RZ, 0x1, P1 ;  /* 0x00000001ff077807 */ /* 0x000fe40000800000 */
[----:B------:R-:W-:Y:S02]  /*6410*/  SEL R6, R6, RZ, P1 ;  /* 0x000000ff06067207 */ /* 0x000fe40000800000 */
[----:B----4-:R-:W-:-:S05]  /*6420*/  LOP3.LUT R8, R8, R7, RZ, 0x3c, !PT ;  /* 0x0000000708087212 */ /* 0x010fca00078e3cff */
[----:B------:R1:W-:Y:S04]  /*6430*/  STL [R1+0xb8], R8 ;  /* 0x0000b80801007387 */ /* 0x0003e80000100800 */
[----:B------:R1:W-:Y:S02]  /*6440*/  STL [R1+0xb4], R6 ;  /* 0x0000b40601007387 */ /* 0x0003e40000100800 */
.L_x_52:
[----:B------:R-:W-:Y:S05]  /*6450*/  BSYNC B0 ;  /* 0x0000000000007941 */ /* 0x000fea0003800000 */
.L_x_51:
[----:B------:R-:W4:Y:S01]  /*6460*/  S2R R26, SR_TID.X ;  /* 0x00000000001a7919 */ /* 0x000f220000002100 */
[-C--:B-1----:R-:W-:Y:S01]  /*6470*/  F2FP.F16.E4M3.UNPACK_B R6, R0.reuse ;  /* 0x00000000ff06723e */ /* 0x082fe200020006ff */
[C---:B-----5:R-:W-:Y:S01]  /*6480*/  FMUL R227, R2.reuse, R227 ;  /* 0x000000e302e37220 */ /* 0x060fe20000400000 */
[----:B------:R-:W-:Y:S01]  /*6490*/  F2FP.F16.E4M3.UNPACK_B R7, R0.H1 ;  /* 0x00000000ff07723e */ /* 0x000fe200030006ff */
[C---:B------:R-:W-:Y:S01]  /*64a0*/  FMUL R224, R2.reuse, R224 ;  /* 0x000000e002e07220 */ /* 0x040fe20000400000 */
[C---:B------:R-:W-:Y:S01]  /*64b0*/  FMUL R13, R2.reuse, R226 ;  /* 0x000000e2020d7220 */ /* 0x040fe20000400000 */
[----:B------:R-:W-:Y:S02]  /*64c0*/  HADD2.F32 R9, -RZ, R6.H0_H0 ;  /* 0x20000006ff097230 */ /* 0x000fe40000004100 */
[C---:B------:R-:W-:Y:S01]  /*64d0*/  FMUL R223, R2.reuse, R223 ;  /* 0x000000df02df7220 */ /* 0x040fe20000400000 */
[--C-:B------:R-:W-:Y:S02]  /*64e0*/  HADD2.F32 R11, -RZ, R7.reuse.H0_H0 ;  /* 0x20000007ff0b7230 */ /* 0x100fe40000004100 */
[----:B------:R-:W-:Y:S01]  /*64f0*/  FMUL R222, R2, R222 ;  /* 0x000000de02de7220 */ /* 0x000fe20000400000 */
[----:B------:R-:W-:-:S02]  /*6500*/  HADD2.F32 R7, -RZ, R7.H1_H1 ;  /* 0x30000007ff077230 */ /* 0x000fc40000004100 */
[----:B------:R-:W-:Y:S01]  /*6510*/  FFMA R227, R16, R9, R227 ;  /* 0x0000000910e37223 */ /* 0x000fe200000000e3 */
[----:B------:R-:W-:Y:S01]  /*6520*/  HADD2.F32 R9, -RZ, R6.H1_H1 ;  /* 0x30000006ff097230 */ /* 0x000fe20000004100 */
[----:B------:R-:W-:Y:S01]  /*6530*/  F2FP.F16.E4M3.UNPACK_B R6, R3 ;  /* 0x00000003ff06723e */ /* 0x000fe200020006ff */
[----:B------:R-:W-:Y:S01]  /*6540*/  FMUL R20, R2, R219 ;  /* 0x000000db02147220 */ /* 0x000fe20000400000 */
[C---:B------:R-:W-:Y:S01]  /*6550*/  FFMA R15, R16.reuse, R7, R224 ;  /* 0x00000007100f7223 */ /* 0x040fe200000000e0 */
[----:B------:R-:W-:Y:S01]  /*6560*/  F2FP.F16.E4M3.UNPACK_B R7, R3.H1 ;  /* 0x00000003ff07723e */ /* 0x000fe200030006ff */
[----:B------:R-:W-:Y:S01]  /*6570*/  FFMA R10, R16, R9, R13 ;  /* 0x00000009100a7223 */ /* 0x000fe2000000000d */
[----:B------:R-:W-:Y:S02]  /*6580*/  HADD2.F32 R9, -RZ, R6.H0_H0 ;  /* 0x20000006ff097230 */ /* 0x000fe40000004100 */
[C---:B------:R-:W-:Y:S01]  /*6590*/  FMUL R218, R2.reuse, R218 ;  /* 0x000000da02da7220 */ /* 0x040fe20000400000 */
[----:B------:R-:W-:Y:S01]  /*65a0*/  FMUL R217, R2, R217 ;  /* 0x000000d902d97220 */ /* 0x000fe20000400000 */
[----:B------:R-:W-:-:S02]  /*65b0*/  HADD2.F32 R13, -RZ, R7.H0_H0 ;  /* 0x20000007ff0d7230 */ /* 0x000fc40000004100 */
[----:B------:R-:W-:Y:S01]  /*65c0*/  FMUL R216, R2, R216 ;  /* 0x000000d802d87220 */ /* 0x000fe20000400000 */
[----:B------:R-:W-:Y:S01]  /*65d0*/  FFMA R223, R16, R9, R223 ;  /* 0x0000000910df7223 */ /* 0x000fe200000000df */
[----:B------:R-:W-:Y:S02]  /*65e0*/  HADD2.F32 R7, -RZ, R7.H1_H1 ;  /* 0x30000007ff077230 */ /* 0x000fe40000004100 */
[C---:B------:R-:W-:Y:S01]  /*65f0*/  FMUL R212, R2.reuse, R212 ;  /* 0x000000d402d47220 */ /* 0x040fe20000400000 */
[C---:B------:R-:W-:Y:S01]  /*6600*/  FMUL R213, R2.reuse, R213 ;  /* 0x000000d502d57220 */ /* 0x040fe20000400000 */
[----:B------:R-:W-:Y:S01]  /*6610*/  FMUL R214, R2, R214 ;  /* 0x000000d602d67220 */ /* 0x000fe20000400000 */
[----:B------:R-:W-:Y:S02]  /*6620*/  F2FP.SATFINITE.RELU.E4M3.F32.PACK_AB_MERGE_C R227, R10, R227, RZ ;  /* 0x000000e30ae3723e */ /* 0x000fe400048078ff */
[----:B----4-:R-:W-:Y:S02]  /*6630*/  SHF.R.U32.HI R8, RZ, 0x4, R26 ;  /* 0x00000004ff087819 */ /* 0x010fe4000001161a */
[----:B------:R-:W-:-:S02]  /*6640*/  LOP3.LUT R24, R26, 0xff, RZ, 0xc0, !PT ;  /* 0x000000ff1a187812 */ /* 0x000fc400078ec0ff */
[----:B------:R-:W-:Y:S01]  /*6650*/  LOP3.LUT P2, RZ, R8, 0x1, RZ, 0xc0, !PT ;  /* 0x0000000108ff7812 */ /* 0x000fe2000784c0ff */
[----:B------:R-:W-:Y:S02]  /*6660*/  FMUL R8, R2, R225 ;  /* 0x000000e102087220 */ /* 0x000fe40000400000 */
[----:B------:R-:W-:Y:S02]  /*6670*/  VIADD R24, R24, 0x1f ;  /* 0x0000001f18187836 */ /* 0x000fe40000000000 */
[----:B------:R-:W-:Y:S01]  /*6680*/  FFMA R12, R16, R11, R8 ;  /* 0x0000000b100c7223 */ /* 0x000fe20000000008 */
[----:B------:R-:W-:Y:S01]  /*6690*/  HADD2.F32 R11, -RZ, R6.H1_H1 ;  /* 0x30000006ff0b7230 */ /* 0x000fe20000004100 */
[----:B------:R-:W-:Y:S01]  /*66a0*/  F2FP.F16.E4M3.UNPACK_B R6, R4 ;  /* 0x00000004ff06723e */ /* 0x000fe200020006ff */
[----:B------:R-:W-:Y:S01]  /*66b0*/  FMUL R8, R2, R221 ;  /* 0x000000dd02087220 */ /* 0x000fe20000400000 */
[----:B------:R-:W-:Y:S02]  /*66c0*/  ISETP.GT.U32.AND P1, PT, R24, 0x3e, PT ;  /* 0x0000003e1800780c */ /* 0x000fe40003f24070 */
[C---:B------:R-:W-:Y:S01]  /*66d0*/  FFMA R222, R16.reuse, R11, R222 ;  /* 0x0000000b10de7223 */ /* 0x040fe200000000de */
[----:B------:R-:W-:Y:S01]  /*66e0*/  FFMA R14, R16, R13, R8 ;  /* 0x0000000d100e7223 */ /* 0x000fe20000000008 */
[----:B------:R-:W-:-:S02]  /*66f0*/  HADD2.F32 R9, -RZ, R6.H0_H0 ;  /* 0x20000006ff097230 */ /* 0x000fc40000004100 */
[----:B------:R-:W-:Y:S01]  /*6700*/  FMUL R13, R2, R220 ;  /* 0x000000dc020d7220 */ /* 0x000fe20000400000 */
[----:B------:R-:W-:Y:S01]  /*6710*/  HADD2.F32 R11, -RZ, R6.H1_H1 ;  /* 0x30000006ff0b7230 */ /* 0x000fe20000004100 */
[----:B------:R-:W-:Y:S02]  /*6720*/  F2FP.F16.E4M3.UNPACK_B R6, R4.H1 ;  /* 0x00000004ff06723e */ /* 0x000fe400030006ff */
[C---:B------:R-:W-:Y:S01]  /*6730*/  FFMA R21, R16.reuse, R7, R13 ;  /* 0x0000000710157223 */ /* 0x040fe2000000000d */
[C---:B------:R-:W-:Y:S01]  /*6740*/  FFMA R20, R16.reuse, R9, R20 ;  /* 0x0000000910147223 */ /* 0x040fe20000000014 */
[----:B------:R-:W-:Y:S01]  /*6750*/  F2FP.F16.E4M3.UNPACK_B R8, R5 ;  /* 0x00000005ff08723e */ /* 0x000fe200020006ff */
[--C-:B------:R-:W-:Y:S02]  /*6760*/  HADD2.F32 R7, -RZ, R6.reuse.H0_H0 ;  /* 0x20000006ff077230 */ /* 0x100fe40000004100 */
[----:B------:R-:W-:Y:S01]  /*6770*/  FFMA R25, R16, R11, R218 ;  /* 0x0000000b10197223 */ /* 0x000fe200000000da */
[----:B------:R-:W-:Y:S01]  /*6780*/  HADD2.F32 R9, -RZ, R6.H1_H1 ;  /* 0x30000006ff097230 */ /* 0x000fe20000004100 */
[----:B------:R-:W-:Y:S01]  /*6790*/  F2FP.F16.E4M3.UNPACK_B R6, R5.H1 ;  /* 0x00000005ff06723e */ /* 0x000fe200030006ff */
[----:B------:R-:W-:-:S02]  /*67a0*/  HADD2.F32 R11, -RZ, R8.H0_H0 ;  /* 0x20000008ff0b7230 */ /* 0x000fc40000004100 */
[C---:B------:R-:W-:Y:S01]  /*67b0*/  FFMA R217, R16.reuse, R7, R217 ;  /* 0x0000000710d97223 */ /* 0x040fe200000000d9 */
[----:B------:R-:W-:Y:S02]  /*67c0*/  HADD2.F32 R13, -RZ, R8.H1_H1 ;  /* 0x30000008ff0d7230 */ /* 0x000fe40000004100 */
[----:B------:R-:W-:Y:S01]  /*67d0*/  FFMA R216, R16, R9, R216 ;  /* 0x0000000910d87223 */ /* 0x000fe200000000d8 */
[--C-:B------:R-:W-:Y:S02]  /*67e0*/  HADD2.F32 R7, -RZ, R6.reuse.H0_H0 ;  /* 0x20000006ff077230 */ /* 0x100fe40000004100 */
[----:B------:R-:W-:Y:S01]  /*67f0*/  FMUL R8, R2, R215 ;  /* 0x000000d702087220 */ /* 0x000fe20000400000 */
[----:B------:R-:W-:Y:S02]  /*6800*/  HADD2.F32 R9, -RZ, R6.H1_H1 ;  /* 0x30000006ff097230 */ /* 0x000fe40000004100 */
[----:B------:R-:W-:Y:S01]  /*6810*/  FFMA R13, R16, R13, R214 ;  /* 0x0000000d100d7223 */ /* 0x000fe200000000d6 */
[----:B------:R-:W-:-:S02]  /*6820*/  IMAD.SHL.U32 R6, R26, 0x10, RZ ;  /* 0x000000101a067824 */ /* 0x000fc400078e00ff */
[----:B------:R-:W-:Y:S01]  /*6830*/  FFMA R8, R16, R11, R8 ;  /* 0x0000000b10087223 */ /* 0x000fe20000000008 */
[----:B------:R-:W-:Y:S01]  /*6840*/  SHF.L.U32 R11, R26, 0x1, RZ ;  /* 0x000000011a0b7819 */ /* 0x000fe200000006ff */
[----:B------:R-:W-:Y:S01]  /*6850*/  FFMA R212, R16, R9, R212 ;  /* 0x0000000910d47223 */ /* 0x000fe200000000d4 */
[----:B------:R-:W-:Y:S01]  /*6860*/  SHF.L.U32 R9, R26, 0x3, RZ ;  /* 0x000000031a097819 */ /* 0x000fe200000006ff */
[----:B------:R-:W-:Y:S01]  /*6870*/  FFMA R7, R16, R7, R213 ;  /* 0x0000000710077223 */ /* 0x000fe200000000d5 */
[----:B------:R-:W-:Y:S02]  /*6880*/  LOP3.LUT R6, R6, 0xe00, RZ, 0xc0, !PT ;  /* 0x00000e0006067812 */ /* 0x000fe400078ec0ff */
[----:B------:R-:W-:Y:S02]  /*6890*/  LOP3.LUT R10, R9, 0x80, RZ, 0xc0, !PT ;  /* 0x00000080090a7812 */ /* 0x000fe400078ec0ff */
[----:B------:R-:W-:Y:S02]  /*68a0*/  LOP3.LUT R6, R6, 0x6, R11, 0xf8, !PT ;  /* 0x0000000606067812 */ /* 0x000fe400078ef80b */
[----:B------:R-:W-:-:S02]  /*68b0*/  LOP3.LUT R27, R10, 0x10, R26, 0xf8, !PT ;  /* 0x000000100a1b7812 */ /* 0x000fc400078ef81a */
[----:B------:R-:W-:Y:S01]  /*68c0*/  LOP3.LUT R6, R6, 0x60, R9, 0xf8, !PT ;  /* 0x0000006006067812 */ /* 0x000fe200078ef809 */
[----:B------:R-:W-:Y:S01]  /*68d0*/  IMAD.MOV.U32 R9, RZ, RZ, 0x10 ;  /* 0x00000010ff097424 */ /* 0x000fe200078e00ff */
[----:B------:R-:W-:Y:S02]  /*68e0*/  F2FP.SATFINITE.RELU.E4M3.F32.PACK_AB_MERGE_C R11, R212, R7, RZ ;  /* 0x00000007d40b723e */ /* 0x000fe400048078ff */
[----:B------:R-:W-:Y:S02]  /*68f0*/  F2FP.SATFINITE.RELU.E4M3.F32.PACK_AB_MERGE_C R15, R15, R12, RZ ;  /* 0x0000000c0f0f723e */ /* 0x000fe400048078ff */
[----:B------:R-:W-:Y:S02]  /*6900*/  F2FP.SATFINITE.RELU.E4M3.F32.PACK_AB_MERGE_C R223, R222, R223, RZ ;  /* 0x000000dfdedf723e */ /* 0x000fe400048078ff */
[----:B------:R-:W-:Y:S02]  /*6910*/  F2FP.SATFINITE.RELU.E4M3.F32.PACK_AB_MERGE_C R21, R21, R14, RZ ;  /* 0x0000000e1515723e */ /* 0x000fe400048078ff */
[----:B------:R-:W-:-:S02]  /*6920*/  F2FP.SATFINITE.RELU.E4M3.F32.PACK_AB_MERGE_C R25, R25, R20, RZ ;  /* 0x000000141919723e */ /* 0x000fc400048078ff */
[----:B------:R-:W-:Y:S02]  /*6930*/  F2FP.SATFINITE.RELU.E4M3.F32.PACK_AB_MERGE_C R217, R216, R217, RZ ;  /* 0x000000d9d8d9723e */ /* 0x000fe400048078ff */
[----:B------:R-:W-:Y:S02]  /*6940*/  F2FP.SATFINITE.RELU.E4M3.F32.PACK_AB_MERGE_C R13, R13, R8, RZ ;  /* 0x000000080d0d723e */ /* 0x000fe400048078ff */
[----:B------:R-:W-:Y:S02]  /*6950*/  LOP3.LUT R6, R6, R27, RZ, 0xfc, !PT ;  /* 0x0000001b06067212 */ /* 0x000fe400078efcff */
[----:B------:R-:W-:Y:S01]  /*6960*/  SEL R7, R9, 0xfffffff0, !P2 ;  /* 0xfffffff009077807 */ /* 0x000fe20005000000 */
[----:B------:R-:W-:Y:S06]  /*6970*/  @P1 BRA `(.L_x_59) ;  /* 0x0000000000041947 */ /* 0x000fec0003800000 */
[----:B------:R-:W-:-:S04]  /*6980*/  DEPBAR.LE SB0, 0x1 ;  /* 0x000080400000791a */ /* 0x000fc80000000000 */
.L_x_59:
[----:B------:R-:W-:Y:S05]  /*6990*/  WARPSYNC.ALL ;  /* 0x0000000000007948 */ /* 0x000fea0003800000 */
[----:B------:R-:W-:Y:S01]  /*69a0*/  BAR.SYNC.DEFER_BLOCKING 0x1, 0x100 ;  /* 0x0044000000007b1d */ /* 0x000fe20000010000 */
[----:B------:R-:W-:-:S05]  /*69b0*/  IADD3 R8, R6, UR44, RZ ;  /* 0x0000002c06087c10 */ /* 0x000fca000fffe0ff */
[----:B------:R-:W-:Y:S01]  /*69c0*/  IMAD.IADD R8, R8, 0x1, R7 ;  /* 0x0000000108087824 */ /* 0x000fe200078e0207 */
[----:B------:R-:W-:Y:S01]  /*69d0*/  BSSY B0, `(.L_x_60) ;  /* 0x0000016000007945 */ /* 0x000fe20003800000 */
[----:B------:R1:W-:Y:S04]  /*69e0*/  STS.U16 [R6+UR44+0x4100], R227 ;  /* 0x004100e306007988 */ /* 0x0003e8000800042c */
[----:B------:R1:W-:Y:S04]  /*69f0*/  STS.U16 [R6+UR44+0x4200], R15 ;  /* 0x0042000f06007988 */ /* 0x0003e8000800042c */
[----:B------:R1:W-:Y:S04]  /*6a00*/  STS.U16 [R6+UR44+0x4108], R223 ;  /* 0x004108df06007988 */ /* 0x0003e8000800042c */
[----:B------:R1:W-:Y:S04]  /*6a10*/  STS.U16 [R6+UR44+0x4208], R21 ;  /* 0x0042081506007988 */ /* 0x0003e8000800042c */
[----:B------:R1:W-:Y:S04]  /*6a20*/  STS.U16 [R8+0x4100], R25 ;  /* 0x0041001908007388 */ /* 0x0003e80000000400 */
[----:B------:R1:W-:Y:S04]  /*6a30*/  STS.U16 [R8+0x4200], R217 ;  /* 0x004200d908007388 */ /* 0x0003e80000000400 */
[----:B------:R1:W-:Y:S04]  /*6a40*/  STS.U16 [R8+0x4108], R13 ;  /* 0x0041080d08007388 */ /* 0x0003e80000000400 */
[----:B------:R1:W-:Y:S01]  /*6a50*/  STS.U16 [R8+0x4208], R11 ;  /* 0x0042080b08007388 */ /* 0x0003e20000000400 */
[----:B------:R-:W-:Y:S01]  /*6a60*/  @!PT LDS RZ, [RZ] ;  /* 0x00000000fffff984 */ /* 0x000fe20000000800 */
[----:B------:R-:W-:Y:S01]  /*6a70*/  @!PT LDS RZ, [RZ] ;  /* 0x00000000fffff984 */ /* 0x000fe20000000800 */
[----:B------:R-:W-:Y:S01]  /*6a80*/  @!PT LDS RZ, [RZ] ;  /* 0x00000000fffff984 */ /* 0x000fe20000000800 */
[----:B------:R-:W-:Y:S01]  /*6a90*/  @!PT LDS RZ, [RZ] ;  /* 0x00000000fffff984 */ /* 0x000fe20000000800 */
[----:B------:R4:W-:Y:S06]  /*6aa0*/  MEMBAR.ALL.CTA ;  /* 0x0000000000007992 */ /* 0x0009ec0000008000 */
[----:B----4-:R-:W4:Y:S02]  /*6ab0*/  FENCE.VIEW.ASYNC.S ;  /* 0x00000000000073c6 */ /* 0x010f240000000000 */
[----:B----4-:R-:W-:Y:S06]  /*6ac0*/  BAR.SYNC.DEFER_BLOCKING 0x1, 0x100 ;  /* 0x0044000000007b1d */ /* 0x010fec0000010000 */
[----:B-1----:R-:W-:Y:S05]  /*6ad0*/  @P1 BRA `(.L_x_61) ;  /* 0x0000000000141947 */ /* 0x002fea0003800000 */
[----:B------:R-:W-:Y:S02]  /*6ae0*/  UIADD3 UR4, UP0, UR60, 0x4f0, URZ ;  /* 0x000004f03c047890 */ /* 0x000fe4000ff1e03f */
[----:B------:R-:W-:Y:S02]  /*6af0*/  UIADD3 UR40, UR44, 0x4100, URZ ;  /* 0x000041002c287890 */ /* 0x000fe4000fffe03f */
[----:B------:R-:W-:-:S09]  /*6b00*/  UIADD3.X UR5, URZ, UR61, URZ, UP0, !UPT ;  /* 0x0000003d3f057290 */ /* 0x000fd200087fe43f */
[----:B------:R1:W-:Y:S02]  /*6b10*/  UTMASTG.3D [UR40], [UR4] ;  /* 0x00000028040073b5 */ /* 0x0003e40008010000 */
[----:B-1----:R0:W-:Y:S02]  /*6b20*/  UTMACMDFLUSH ;  /* 0x00000000000079b7 */ /* 0x0021e40000000000 */
.L_x_61:
[----:B------:R-:W-:Y:S05]  /*6b30*/  BSYNC B0 ;  /* 0x0000000000007941 */ /* 0x000fea0003800000 */
.L_x_60:
[----:B------:R-:W-:Y:S04]  /*6b40*/  BSSY B0, `(.L_x_62) ;  /* 0x0000036000007945 */ /* 0x000fe80003800000 */
[----:B------:R-:W-:Y:S05]  /*6b50*/  @P0 BRA `(.L_x_63) ;  /* 0x0000000000d00947 */ /* 0x000fea0003800000 */
[----:B------:R-:W-:-:S04]  /*6b60*/  MOV R9, UR56 ;  /* 0x0000003800097c02 */ /* 0x000fc80008000f00 */
[----:B------:R-:W-:-:S13]  /*6b70*/  ISETP.NE.AND P2, PT, R9, 0x3, PT ;  /* 0x000000030900780c */ /* 0x000fda0003f45270 */
[----:B------:R-:W-:Y:S05]  /*6b80*/  @!P2 BRA `(.L_x_64) ;  /* 0x000000000004a947 */ /* 0x000fea0003800000 */
[----:B------:R-:W-:Y:S01]  /*6b90*/  BPT.TRAP 0x1 ;  /* 0x000000040000795c */ /* 0x000fe20000300000 */
.L_x_64:
[----:B------:R-:W4:Y:S04]  /*6ba0*/  LDL R9, [R1+0xb8] ;  /* 0x0000b80001097983 */ /* 0x000f280000100800 */
[----:B------:R-:W5:Y:S01]  /*6bb0*/  LDL R10, [R1+0xb4] ;  /* 0x0000b400010a7983 */ /* 0x000f620000100800 */
[----:B------:R-:W-:Y:S01]  /*6bc0*/  BSSY B1, `(.L_x_65) ;  /* 0x0000005000017945 */ /* 0x000fe20003800000 */
[----:B----4-:R-:W-:Y:S02]  /*6bd0*/  SHF.L.U32 R9, R9, 0x1f, RZ ;  /* 0x0000001f09097819 */ /* 0x010fe400000006ff */
[----:B-----5:R-:W-:-:S04]  /*6be0*/  LEA R14, R10, UR44, 0x3 ;  /* 0x0000002c0a0e7c11 */ /* 0x020fc8000f8e18ff */
[----:B------:R-:W1:Y:S02]  /*6bf0*/  SYNCS.PHASECHK.TRANS64.TRYWAIT P3, [R14+URZ+0x80], R9 ;  /* 0x000080090e0075a7 */ /* 0x000e64000806017f */
[----:B-1----:R-:W-:Y:S05]  /*6c00*/  @!P3 BRA `(.L_x_66) ;  /* 0x0000007c00e0b947 */ /* 0x002fea0003800000 */
.L_x_243:
[----:B------:R-:W-:Y:S05]  /*6c10*/  BSYNC B1 ;  /* 0x0000000000017941 */ /* 0x000fea0003800000 */
.L_x_65:
[----:B------:R-:W-:Y:S04]  /*6c20*/  BSSY B1, `(.L_x_67) ;  /* 0x0000012000017945 */ /* 0x000fe80003800000 */
[----:B------:R-:W-:Y:S05]  /*6c30*/  @P4 BRA `(.L_x_68) ;  /* 0x0000000000404947 */ /* 0x000fea0003800000 */
[----:B------:R-:W4:Y:S02]  /*6c40*/  LDL R10, [R1+0xb4] ;  /* 0x0000b400010a7983 */ /* 0x000f240000100800 */
[----:B----4-:R-:W-:-:S05]  /*6c50*/  IMAD R15, R10, 0x1000, R6 ;  /* 0x000010000a0f7824 */ /* 0x010fca00078e0206 */
[----:B------:R-:W-:Y:S01]  /*6c60*/  IADD3 R0, R15, UR44, RZ ;  /* 0x0000002c0f007c10 */ /* 0x000fe2000fffe0ff */
[----:B------:R-:W-:Y:S04]  /*6c70*/  LDS.U16 R3, [R15+UR44+0x100] ;  /* 0x0001002c0f037984 */ /* 0x000fe80008000400 */
[----:B------:R-:W-:Y:S01]  /*6c80*/  IMAD.IADD R13, R0, 0x1, R7 ;  /* 0x00000001000d7824 */ /* 0x000fe200078e0207 */
[----:B------:R-:W-:Y:S04]  /*6c90*/  LDS.U16 R4, [R15+UR44+0x208] ;  /* 0x0002082c0f047984 */ /* 0x000fe80008000400 */
[----:B------:R-:W4:Y:S04]  /*6ca0*/  LDS.U16 R0, [R15+UR44+0x200] ;  /* 0x0002002c0f007984 */ /* 0x000f280008000400 */
[----:B------:R-:W5:Y:S04]  /*6cb0*/  LDS.U16 R5, [R15+UR44+0x108] ;  /* 0x0001082c0f057984 */ /* 0x000f680008000400 */
[----:B-1----:R-:W-:Y:S04]  /*6cc0*/  LDS.U16 R9, [R13+0x200] ;  /* 0x000200000d097984 */ /* 0x002fe80000000400 */
[----:B------:R-:W1:Y:S04]  /*6cd0*/  LDS.U16 R10, [R13+0x100] ;  /* 0x000100000d0a7984 */ /* 0x000e680000000400 */
[----:B------:R-:W-:Y:S04]  /*6ce0*/  LDS.U16 R11, [R13+0x208] ;  /* 0x000208000d0b7984 */ /* 0x000fe80000000400 */
[----:B------:R-:W2:Y:S01]  /*6cf0*/  LDS.U16 R12, [R13+0x108] ;  /* 0x000108000d0c7984 */ /* 0x000ea20000000400 */
[----:B----4-:R-:W-:-:S02]  /*6d00*/  PRMT R0, R3, 0x5410, R0 ;  /* 0x0000541003007816 */ /* 0x010fc40000000000 */
[----:B-----5:R-:W-:Y:S02]  /*6d10*/  PRMT R3, R5, 0x5410, R4 ;  /* 0x0000541005037816 */ /* 0x020fe40000000004 */
[----:B-1----:R-:W-:Y:S02]  /*6d20*/  PRMT R4, R10, 0x5410, R9 ;  /* 0x000054100a047816 */ /* 0x002fe40000000009 */
[----:B--2---:R-:W-:-:S07]  /*6d30*/  PRMT R5, R12, 0x5410, R11 ;  /* 0x000054100c057816 */ /* 0x004fce000000000b */
.L_x_68:
[----:B------:R-:W-:Y:S05]  /*6d40*/  BSYNC B1 ;  /* 0x0000000000017941 */ /* 0x000fea0003800000 */
.L_x_67:
[----:B------:R-:W-:Y:S01]  /*6d50*/  @!PT LDS RZ, [RZ] ;  /* 0x00000000fffff984 */ /* 0x000fe20000000800 */
[----:B------:R-:W-:Y:S01]  /*6d60*/  @!PT LDS RZ, [RZ] ;  /* 0x00000000fffff984 */ /* 0x000fe20000000800 */
[----:B------:R-:W-:Y:S01]  /*6d70*/  @!PT LDS RZ, [RZ] ;  /* 0x00000000fffff984 */ /* 0x000fe20000000800 */
[----:B------:R-:W-:Y:S01]  /*6d80*/  @!PT LDS RZ, [RZ] ;  /* 0x00000000fffff984 */ /* 0x000fe20000000800 */
[----:B------:R4:W-:Y:S06]  /*6d90*/  MEMBAR.ALL.CTA ;  /* 0x0000000000007992 */ /* 0x0009ec0000008000 */
[----:B----4-:R-:W4:Y:S01]  /*6da0*/  FENCE.VIEW.ASYNC.S ;  /* 0x00000000000073c6 */ /* 0x010f220000000000 */
[----:B------:R-:W-:Y:S05]  /*6db0*/  @!P2 BRA `(.L_x_69) ;  /* 0x000000000004a947 */ /* 0x000fea0003800000 */
[----:B------:R-:W-:Y:S01]  /*6dc0*/  BPT.TRAP 0x1 ;  /* 0x000000040000795c */ /* 0x000fe20000300000 */
.L_x_69:
[----:B------:R-:W5:Y:S04]  /*6dd0*/  LDL.LU R12, [R1+0xb4] ;  /* 0x0000b400010c7983 */ /* 0x000f680000300800 */
[----:B------:R-:W2:Y:S01]  /*6de0*/  LDL.LU R11, [R1+0xb8] ;  /* 0x0000b800010b7983 */ /* 0x000ea20000300800 */
[----:B-1----:R-:W-:Y:S01]  /*6df0*/  IADD3 R9, R14, 0xa0, RZ ;  /* 0x000000a00e097810 */ /* 0x002fe20007ffe0ff */
[----:B------:R-:W1:Y:S03]  /*6e00*/  S2R R10, SR_CgaCtaId ;  /* 0x00000000000a7919 */ /* 0x000e660000008800 */
[----:B-1----:R-:W-:-:S04]  /*6e10*/  PRMT R9, R10, 0x654, R9 ;  /* 0x000006540a097816 */ /* 0x002fc80000000009 */
[----:B----4-:R5:W-:Y:S02]  /*6e20*/  SYNCS.ARRIVE.TRANS64.RED.A1T0 RZ, [R9+URZ], RZ ;  /* 0x000000ff09ff79a7 */ /* 0x010be4000810043f */
[----:B-----5:R-:W-:-:S05]  /*6e30*/  VIADD R9, R12, 0x1 ;  /* 0x000000010c097836 */ /* 0x020fca0000000000 */
[----:B------:R-:W-:-:S04]  /*6e40*/  ISETP.NE.AND P2, PT, R9, 0x4, PT ;  /* 0x000000040900780c */ /* 0x000fc80003f45270 */
[----:B------:R-:W-:Y:S02]  /*6e50*/  SEL R10, RZ, 0x1, P2 ;  /* 0x00000001ff0a7807 */ /* 0x000fe40001000000 */
[----:B------:R-:W-:Y:S02]  /*6e60*/  SEL R9, R9, RZ, P2 ;  /* 0x000000ff09097207 */ /* 0x000fe40001000000 */
[----:B--2---:R-:W-:-:S05]  /*6e70*/  LOP3.LUT R11, R11, R10, RZ, 0x3c, !PT ;  /* 0x0000000a0b0b7212 */ /* 0x004fca00078e3cff */
[----:B------:R1:W-:Y:S04]  /*6e80*/  STL [R1+0xb8], R11 ;  /* 0x0000b80b01007387 */ /* 0x0003e80000100800 */
[----:B------:R1:W-:Y:S02]  /*6e90*/  STL [R1+0xb4], R9 ;  /* 0x0000b40901007387 */ /* 0x0003e40000100800 */
.L_x_63:
[----:B------:R-:W-:Y:S05]  /*6ea0*/  BSYNC B0 ;  /* 0x0000000000007941 */ /* 0x000fea0003800000 */
.L_x_62:
[-C--:B-1----:R-:W-:Y:S01]  /*6eb0*/  F2FP.F16.E4M3.UNPACK_B R9, R0.reuse ;  /* 0x00000000ff09723e */ /* 0x082fe200020006ff */
[C---:B------:R-:W-:Y:S01]  /*6ec0*/  FMUL R211, R2.reuse, R211 ;  /* 0x000000d302d37220 */ /* 0x040fe20000400000 */
[----:B------:R-:W-:Y:S01]  /*6ed0*/  F2FP.F16.E4M3.UNPACK_B R11, R0.H1 ;  /* 0x00000000ff0b723e */ /* 0x000fe200030006ff */
[C---:B------:R-:W-:Y:S01]  /*6ee0*/  FMUL R209, R2.reuse, R209 ;  /* 0x000000d102d17220 */ /* 0x040fe20000400000 */
[----:B------:R-:W-:Y:S01]  /*6ef0*/  F2FP.F16.E4M3.UNPACK_B R13, R3 ;  /* 0x00000003ff0d723e */ /* 0x000fe200020006ff */
[----:B------:R-:W-:Y:S02]  /*6f00*/  HADD2.F32 R10, -RZ, R9.H0_H0 ;  /* 0x20000009ff0a7230 */ /* 0x000fe40000004100 */
[----:B------:R-:W-:Y:S01]  /*6f10*/  FMUL R207, R2, R207 ;  /* 0x000000cf02cf7220 */ /* 0x000fe20000400000 */
[----:B------:R-:W-:Y:S01]  /*6f20*/  HADD2.F32 R14, -RZ, R11.H0_H0 ;  /* 0x2000000bff0e7230 */ /* 0x000fe20000004100 */
[----:B------:R-:W-:Y:S01]  /*6f30*/  F2FP.F16.E4M3.UNPACK_B R15, R4 ;  /* 0x00000004ff0f723e */ /* 0x000fe200020006ff */
[----:B------:R-:W-:-:S02]  /*6f40*/  HADD2.F32 R12, -RZ, R9.H1_H1 ;  /* 0x30000009ff0c7230 */ /* 0x000fc40000004100 */
[----:B------:R-:W-:Y:S01]  /*6f50*/  FMUL R9, R2, R210 ;  /* 0x000000d202097220 */ /* 0x000fe20000400000 */
[C---:B------:R-:W-:Y:S01]  /*6f60*/  FFMA R211, R16.reuse, R10, R211 ;  /* 0x0000000a10d37223 */ /* 0x040fe200000000d3 */
[C---:B------:R-:W-:Y:S01]  /*6f70*/  FFMA R209, R16.reuse, R14, R209 ;  /* 0x0000000e10d17223 */ /* 0x040fe200000000d1 */
[----:B------:R-:W-:Y:S02]  /*6f80*/  HADD2.F32 R14, -RZ, R13.H0_H0 ;  /* 0x2000000dff0e7230 */ /* 0x000fe40000004100 */
[----:B------:R-:W-:Y:S01]  /*6f90*/  FFMA R10, R16, R12, R9 ;  /* 0x0000000c100a7223 */ /* 0x000fe20000000009 */
[----:B------:R-:W-:Y:S02]  /*6fa0*/  HADD2.F32 R12, -RZ, R11.H1_H1 ;  /* 0x3000000bff0c7230 */ /* 0x000fe40000004100 */
[C---:B------:R-:W-:Y:S01]  /*6fb0*/  FMUL R11, R2.reuse, R206 ;  /* 0x000000ce020b7220 */ /* 0x040fe20000400000 */
[----:B------:R-:W-:Y:S01]  /*6fc0*/  HADD2.F32 R20, -RZ, R13.H1_H1 ;  /* 0x3000000dff147230 */ /* 0x000fe20000004100 */
[----:B------:R-:W-:Y:S01]  /*6fd0*/  F2FP.F16.E4M3.UNPACK_B R13, R3.H1 ;  /* 0x00000003ff0d723e */ /* 0x000fe200030006ff */
[----:B------:R-:W-:Y:S01]  /*6fe0*/  FMUL R9, R2, R208 ;  /* 0x000000d002097220 */ /* 0x000fe20000400000 */
[----:B------:R-:W-:Y:S01]  /*6ff0*/  FFMA R207, R16, R14, R207 ;  /* 0x0000000e10cf7223 */ /* 0x000fe200000000cf */
[----:B------:R-:W-:-:S02]  /*7000*/  HADD2.F32 R24, -RZ, R15.H0_H0 ;  /* 0x2000000fff187230 */ /* 0x000fc40000004100 */
[C---:B------:R-:W-:Y:S01]  /*7010*/  FFMA R14, R16.reuse, R20, R11 ;  /* 0x00000014100e7223 */ /* 0x040fe2000000000b */
[----:B------:R-:W-:Y:S01]  /*7020*/  FFMA R12, R16, R12, R9 ;  /* 0x0000000c100c7223 */ /* 0x000fe20000000009 */
[--C-:B------:R-:W-:Y:S02]  /*7030*/  HADD2.F32 R20, -RZ, R13.reuse.H1_H1 ;  /* 0x3000000dff147230 */ /* 0x100fe40000004100 */
[C---:B------:R-:W-:Y:S01]  /*7040*/  FMUL R9, R2.reuse, R204 ;  /* 0x000000cc02097220 */ /* 0x040fe20000400000 */
[----:B------:R-:W-:Y:S02]  /*7050*/  HADD2.F32 R11, -RZ, R13.H0_H0 ;  /* 0x2000000dff0b7230 */ /* 0x000fe40000004100 */
[----:B------:R-:W-:Y:S01]  /*7060*/  FMUL R203, R2, R203 ;  /* 0x000000cb02cb7220 */ /* 0x000fe20000400000 */
[----:B------:R-:W-:Y:S01]  /*7070*/  F2FP.F16.E4M3.UNPACK_B R13, R4.H1 ;  /* 0x00000004ff0d723e */ /* 0x000fe200030006ff */
[----:B------:R-:W-:Y:S01]  /*7080*/  FFMA R20, R16, R20, R9 ;  /* 0x0000001410147223 */ /* 0x000fe20000000009 */
[----:B------:R-:W-:-:S02]  /*7090*/  HADD2.F32 R15, -RZ, R15.H1_H1 ;  /* 0x3000000fff0f7230 */ /* 0x000fc40000004100 */
[C---:B------:R-:W-:Y:S01]  /*70a0*/  FMUL R9, R2.reuse, R202 ;  /* 0x000000ca02097220 */ /* 0x040fe20000400000 */
[----:B------:R-:W-:Y:S01]  /*70b0*/  FMUL R205, R2, R205 ;  /* 0x000000cd02cd7220 */ /* 0x000fe20000400000 */
[C---:B------:R-:W-:Y:S01]  /*70c0*/  FFMA R203, R16.reuse, R24, R203 ;  /* 0x0000001810cb7223 */ /* 0x040fe200000000cb */
[--C-:B------:R-:W-:Y:S02]  /*70d0*/  HADD2.F32 R26, -RZ, R13.reuse.H0_H0 ;  /* 0x2000000dff1a7230 */ /* 0x100fe40000004100 */
[C---:B------:R-:W-:Y:S01]  /*70e0*/  FFMA R24, R16.reuse, R15, R9 ;  /* 0x0000000f10187223 */ /* 0x040fe20000000009 */
[----:B------:R-:W-:Y:S01]  /*70f0*/  FFMA R205, R16, R11, R205 ;  /* 0x0000000b10cd7223 */ /* 0x000fe200000000cd */
[----:B------:R-:W-:Y:S02]  /*7100*/  HADD2.F32 R28, -RZ, R13.H1_H1 ;  /* 0x3000000dff1c7230 */ /* 0x000fe40000004100 */
[C---:B------:R-:W-:Y:S01]  /*7110*/  FMUL R201, R2.reuse, R201 ;  /* 0x000000c902c97220 */ /* 0x040fe20000400000 */
[-C--:B------:R-:W-:Y:S01]  /*7120*/  F2FP.F16.E4M3.UNPACK_B R9, R5.reuse.H1 ;  /* 0x00000005ff09723e */ /* 0x080fe200030006ff */
[----:B------:R-:W-:Y:S01]  /*7130*/  FMUL R11, R2, R200 ;  /* 0x000000c8020b7220 */ /* 0x000fe20000400000 */
[----:B------:R-:W-:Y:S01]  /*7140*/  F2FP.F16.E4M3.UNPACK_B R13, R5 ;  /* 0x00000005ff0d723e */ /* 0x000fe200020006ff */
[----:B------:R-:W-:Y:S01]  /*7150*/  FFMA R201, R16, R26, R201 ;  /* 0x0000001a10c97223 */ /* 0x000fe200000000c9 */
[----:B------:R-:W-:Y:S01]  /*7160*/  FMUL R197, R2, R197 ;  /* 0x000000c502c57220 */ /* 0x000fe20000400000 */
[----:B------:R-:W-:Y:S01]  /*7170*/  FFMA R26, R16, R28, R11 ;  /* 0x0000001c101a7223 */ /* 0x000fe2000000000b */
[----:B------:R-:W-:-:S02]  /*7180*/  HADD2.F32 R30, -RZ, R9.H0_H0 ;  /* 0x20000009ff1e7230 */ /* 0x000fc40000004100 */
[C---:B------:R-:W-:Y:S01]  /*7190*/  FMUL R199, R2.reuse, R199 ;  /* 0x000000c702c77220 */ /* 0x040fe20000400000 */
[--C-:B------:R-:W-:Y:S02]  /*71a0*/  HADD2.F32 R15, -RZ, R13.reuse.H0_H0 ;  /* 0x2000000dff0f7230 */ /* 0x100fe40000004100 */
[----:B------:R-:W-:Y:S01]  /*71b0*/  FMUL R11, R2, R196 ;  /* 0x000000c4020b7220 */ /* 0x000fe20000400000 */
[----:B------:R-:W-:Y:S02]  /*71c0*/  HADD2.F32 R28, -RZ, R13.H1_H1 ;  /* 0x3000000dff1c7230 */ /* 0x000fe40000004100 */
[----:B------:R-:W-:Y:S01]  /*71d0*/  FFMA R197, R16, R30, R197 ;  /* 0x0000001e10c57223 */ /* 0x000fe200000000c5 */
[----:B------:R-:W-:Y:S02]  /*71e0*/  HADD2.F32 R32, -RZ, R9.H1_H1 ;  /* 0x30000009ff207230 */ /* 0x000fe40000004100 */
[----:B------:R-:W-:Y:S01]  /*71f0*/  FMUL R9, R2, R198 ;  /* 0x000000c602097220 */ /* 0x000fe20000400000 */
[----:B------:R-:W-:Y:S01]  /*7200*/  FFMA R199, R16, R15, R199 ;  /* 0x0000000f10c77223 */ /* 0x000fe200000000c7 */
[----:B------:R-:W-:-:S02]  /*7210*/  F2FP.SATFINITE.RELU.E4M3.F32.PACK_AB_MERGE_C R211, R10, R211, RZ ;  /* 0x000000d30ad3723e */ /* 0x000fc400048078ff */
[C---:B------:R-:W-:Y:S01]  /*7220*/  FFMA R28, R16.reuse, R28, R9 ;  /* 0x0000001c101c7223 */ /* 0x040fe20000000009 */
[----:B------:R-:W-:Y:S01]  /*7230*/  FFMA R30, R16, R32, R11 ;  /* 0x00000020101e7223 */ /* 0x000fe2000000000b */
[----:B------:R-:W-:Y:S02]  /*7240*/  F2FP.SATFINITE.RELU.E4M3.F32.PACK_AB_MERGE_C R209, R12, R209, RZ ;  /* 0x000000d10cd1723e */ /* 0x000fe400048078ff */
[----:B------:R-:W-:Y:S02]  /*7250*/  F2FP.SATFINITE.RELU.E4M3.F32.PACK_AB_MERGE_C R207, R14, R207, RZ ;  /* 0x000000cf0ecf723e */ /* 0x000fe400048078ff */
[----:B------:R-:W-:Y:S02]  /*7260*/  F2FP.SATFINITE.RELU.E4M3.F32.PACK_AB_MERGE_C R205, R20, R205, RZ ;  /* 0x000000cd14cd723e */ /* 0x000fe400048078ff */
[----:B------:R-:W-:Y:S02]  /*7270*/  F2FP.SATFINITE.RELU.E4M3.F32.PACK_AB_MERGE_C R203, R24, R203, RZ ;  /* 0x000000cb18cb723e */ /* 0x000fe400048078ff */
[----:B------:R-:W-:-:S02]  /*7280*/  F2FP.SATFINITE.RELU.E4M3.F32.PACK_AB_MERGE_C R201, R26, R201, RZ ;  /* 0x000000c91ac9723e */ /* 0x000fc400048078ff */
[----:B------:R-:W-:Y:S02]  /*7290*/  F2FP.SATFINITE.RELU.E4M3.F32.PACK_AB_MERGE_C R199, R28, R199, RZ ;  /* 0x000000c71cc7723e */ /* 0x000fe400048078ff */
[----:B------:R-:W-:Y:S01]  /*72a0*/  F2FP.SATFINITE.RELU.E4M3.F32.PACK_AB_MERGE_C R197, R30, R197, RZ ;  /* 0x000000c51ec5723e */ /* 0x000fe200048078ff */
[----:B------:R-:W-:Y:S06]  /*72b0*/  @P1 BRA `(.L_x_70) ;  /* 0x0000000000041947 */ /* 0x000fec0003800000 */
[----:B------:R-:W-:-:S04]  /*72c0*/  DEPBAR.LE SB0, 0x1 ;  /* 0x000080400000791a */ /* 0x000fc80000000000 */
.L_x_70:
[----:B------:R-:W-:Y:S05]  /*72d0*/  WARPSYNC.ALL ;  /* 0x0000000000007948 */ /* 0x000fea0003800000 */
[----:B------:R-:W-:Y:S06]  /*72e0*/  BAR.SYNC.DEFER_BLOCKING 0x1, 0x100 ;  /* 0x0044000000007b1d */ /* 0x000fec0000010000 */
        /* <DEDUP_REMOVED lines=19> */
[----:B------:R-:W-:Y:S02]  /*7420*/  UIADD3 UR4, UR44, 0x5100, URZ ;  /* 0x000051002c047890 */ /* 0x000fe4000fffe03f */
[----:B------:R-:W-:Y:S01]  /*7430*/  UIADD3.X UR9, URZ, UR61, URZ, UP0, !UPT ;  /* 0x0000003d3f097290 */ /* 0x000fe200087fe43f */
[----:B------:R-:W-:Y:S01]  /*7440*/  UMOV UR6, UR42 ;  /* 0x0000002a00067c82 */ /* 0x000fe20008000000 */
[----:B------:R-:W-:-:S07]  /*7450*/  UMOV UR7, UR43 ;  /* 0x0000002b00077c82 */ /* 0x000fce0008000000 */
[----:B------:R1:W-:Y:S02]  /*7460*/  UTMASTG.3D [UR4], [UR8] ;  /* 0x00000004080073b5 */ /* 0x0003e40008010000 */
[----:B-1----:R0:W-:Y:S02]  /*7470*/  UTMACMDFLUSH ;  /* 0x00000000000079b7 */ /* 0x0021e40000000000 */
.L_x_72:
[----:B------:R-:W-:Y:S05]  /*7480*/  BSYNC B0 ;  /* 0x0000000000007941 */ /* 0x000fea0003800000 */
.L_x_71:
[----:B------:R-:W4:Y:S04]  /*7490*/  LDL R12, [R1+0xb4] ;  /* 0x0000b400010c7983 */ /* 0x000f280000100800 */
[----:B------:R-:W5:Y:S01]  /*74a0*/  LDL R11, [R1+0xb8] ;  /* 0x0000b800010b7983 */ /* 0x000f620000100800 */
[----:B------:R-:W-:Y:S01]  /*74b0*/  BSSY B0, `(.L_x_73) ;  /* 0x0000036000007945 */ /* 0x000fe20003800000 */
[----:B----4-:R-:W-:Y:S01]  /*74c0*/  MOV R10, R12 ;  /* 0x0000000c000a7202 */ /* 0x010fe20000000f00 */
[----:B-----5:R-:W-:Y:S02]  /*74d0*/  IMAD.MOV.U32 R9, RZ, RZ, R11 ;  /* 0x000000ffff097224 */ /* 0x020fe400078e000b */
[----:B------:R-:W-:Y:S05]  /*74e0*/  @P0 BRA `(.L_x_74) ;  /* 0x0000000000c80947 */ /* 0x000fea0003800000 */
[----:B------:R-:W-:-:S04]  /*74f0*/  MOV R9, UR56 ;  /* 0x0000003800097c02 */ /* 0x000fc80008000f00 */
[----:B------:R-:W-:-:S13]  /*7500*/  ISETP.NE.AND P2, PT, R9, 0x3, PT ;  /* 0x000000030900780c */ /* 0x000fda0003f45270 */
[----:B------:R-:W-:Y:S05]  /*7510*/  @!P2 BRA `(.L_x_75) ;  /* 0x000000000004a947 */ /* 0x000fea0003800000 */
[----:B------:R-:W-:Y:S01]  /*7520*/  BPT.TRAP 0x1 ;  /* 0x000000040000795c */ /* 0x000fe20000300000 */
.L_x_75:
[----:B------:R-:W-:Y:S01]  /*7530*/  LEA R13, R12, UR44, 0x3 ;  /* 0x0000002c0c0d7c11 */ /* 0x000fe2000f8e18ff */
[----:B------:R-:W-:Y:S01]  /*7540*/  BSSY B1, `(.L_x_76) ;  /* 0x0000004000017945 */ /* 0x000fe20003800000 */
[----:B------:R-:W-:-:S04]  /*7550*/  SHF.L.U32 R10, R11, 0x1f, RZ ;  /* 0x0000001f0b0a7819 */ /* 0x000fc800000006ff */
[----:B------:R-:W1:Y:S02]  /*7560*/  SYNCS.PHASECHK.TRANS64.TRYWAIT P3, [R13+URZ+0x80], R10 ;  /* 0x0000800a0d0075a7 */ /* 0x000e64000806017f */
[----:B-1----:R-:W-:Y:S05]  /*7570*/  @!P3 BRA `(.L_x_77) ;  /* 0x000000740098b947 */ /* 0x002fea0003800000 */
.L_x_244:
[----:B------:R-:W-:Y:S05]  /*7580*/  BSYNC B1 ;  /* 0x0000000000017941 */ /* 0x000fea0003800000 */
.L_x_76:
        /* <DEDUP_REMOVED lines=10> */
[----:B------:R-:W-:Y:S04]  /*7630*/  LDS.U16 R9, [R15+0x200] ;  /* 0x000200000f097984 */ /* 0x000fe80000000400 */
[----:B-1----:R-:W1:Y:S04]  /*7640*/  LDS.U16 R10, [R15+0x100] ;  /* 0x000100000f0a7984 */ /* 0x002e680000000400 */
[----:B------:R-:W-:Y:S04]  /*7650*/  LDS.U16 R11, [R15+0x208] ;  /* 0x000208000f0b7984 */ /* 0x000fe80000000400 */
[----:B------:R-:W2:Y:S01]  /*7660*/  LDS.U16 R12, [R15+0x108] ;  /* 0x000108000f0c7984 */ /* 0x000ea20000000400 */
[----:B----4-:R-:W-:-:S02]  /*7670*/  PRMT R0, R3, 0x5410, R0 ;  /* 0x0000541003007816 */ /* 0x010fc40000000000 */
[----:B-----5:R-:W-:Y:S02]  /*7680*/  PRMT R3, R5, 0x5410, R4 ;  /* 0x0000541005037816 */ /* 0x020fe40000000004 */
[----:B-1----:R-:W-:Y:S02]  /*7690*/  PRMT R4, R10, 0x5410, R9 ;  /* 0x000054100a047816 */ /* 0x002fe40000000009 */
[----:B--2---:R-:W-:-:S07]  /*76a0*/  PRMT R5, R12, 0x5410, R11 ;  /* 0x000054100c057816 */ /* 0x004fce000000000b */
.L_x_79:
[----:B------:R-:W-:Y:S05]  /*76b0*/  BSYNC B1 ;  /* 0x0000000000017941 */ /* 0x000fea0003800000 */
.L_x_78:
        /* <DEDUP_REMOVED lines=8> */
.L_x_80:
[----:B------:R-:W5:Y:S04]  /*7740*/  LDL.LU R12, [R1+0xb4] ;  /* 0x0000b400010c7983 */ /* 0x000f680000300800 */
[----:B------:R-:W2:Y:S01]  /*7750*/  LDL.LU R11, [R1+0xb8] ;  /* 0x0000b800010b7983 */ /* 0x000ea20000300800 */
[----:B------:R-:W-:Y:S01]  /*7760*/  IADD3 R9, R13, 0xa0, RZ ;  /* 0x000000a00d097810 */ /* 0x000fe20007ffe0ff */
[----:B-1----:R-:W1:Y:S03]  /*7770*/  S2R R10, SR_CgaCtaId ;  /* 0x00000000000a7919 */ /* 0x002e660000008800 */
[----:B-1----:R-:W-:-:S04]  /*7780*/  PRMT R9, R10, 0x654, R9 ;  /* 0x000006540a097816 */ /* 0x002fc80000000009 */
[----:B----4-:R1:W-:Y:S01]  /*7790*/  SYNCS.ARRIVE.TRANS64.RED.A1T0 RZ, [R9+URZ], RZ ;  /* 0x000000ff09ff79a7 */ /* 0x0103e2000810043f */
[----:B-----5:R-:W-:-:S05]  /*77a0*/  VIADD R10, R12, 0x1 ;  /* 0x000000010c0a7836 */ /* 0x020fca0000000000 */
[----:B------:R-:W-:-:S04]  /*77b0*/  ISETP.NE.AND P2, PT, R10, 0x4, PT ;  /* 0x000000040a00780c */ /* 0x000fc80003f45270 */
[----:B-1----:R-:W-:Y:S02]  /*77c0*/  SEL R9, RZ, 0x1, P2 ;  /* 0x00000001ff097807 */ /* 0x002fe40001000000 */
[----:B------:R-:W-:Y:S02]  /*77d0*/  SEL R10, R10, RZ, P2 ;  /* 0x000000ff0a0a7207 */ /* 0x000fe40001000000 */
[----:B--2---:R-:W-:-:S03]  /*77e0*/  LOP3.LUT R9, R11, R9, RZ, 0x3c, !PT ;  /* 0x000000090b097212 */ /* 0x004fc600078e3cff */
[----:B------:R1:W-:Y:S04]  /*77f0*/  STL [R1+0xb4], R10 ;  /* 0x0000b40a01007387 */ /* 0x0003e80000100800 */
[----:B------:R1:W-:Y:S02]  /*7800*/  STL [R1+0xb8], R9 ;  /* 0x0000b80901007387 */ /* 0x0003e40000100800 */
.L_x_74:
[----:B------:R-:W-:Y:S05]  /*7810*/  BSYNC B0 ;  /* 0x0000000000007941 */ /* 0x000fea0003800000 */
.L_x_73:
[-C--:B------:R-:W-:Y:S01]  /*7820*/  F2FP.F16.E4M3.UNPACK_B R11, R0.reuse ;  /* 0x00000000ff0b723e */ /* 0x080fe200020006ff */
        /* <DEDUP_REMOVED lines=65> */
.L_x_81:
        /* <DEDUP_REMOVED lines=16> */
[----:B-----5:R-:W5:Y:S02]  /*7d40*/  FENCE.VIEW.ASYNC.S ;  /* 0x00000000000073c6 */ /* 0x020f640000000000 */
[----:B-----5:R-:W-:Y:S06]  /*7d50*/  BAR.SYNC.DEFER_BLOCKING 0x1, 0x100 ;  /* 0x0044000000007b1d */ /* 0x020fec0000010000 */
[----:B----4-:R-:W-:Y:S05]  /*7d60*/  @P1 BRA `(.L_x_83) ;  /* 0x0000000000201947 */ /* 0x010fea0003800000 */
[----:B------:R-:W-:Y:S02]  /*7d70*/  UIADD3 UR8, UP0, UR60, 0x4f0, URZ ;  /* 0x000004f03c087890 */ /* 0x000fe4000ff1e03f */
[----:B------:R-:W-:Y:S02]  /*7d80*/  UIADD3 UR5, UR41, 0x40, URZ ;  /* 0x0000004029057890 */ /* 0x000fe4000fffe03f */
[----:B------:R-:W-:Y:S02]  /*7d90*/  UIADD3 UR4, UR44, 0x4100, URZ ;  /* 0x000041002c047890 */ /* 0x000fe4000fffe03f */
[----:B------:R-:W-:Y:S01]  /*7da0*/  UIADD3.X UR9, URZ, UR61, URZ, UP0, !UPT ;  /* 0x0000003d3f097290 */ /* 0x000fe200087fe43f */
[----:B------:R-:W-:Y:S01]  /*7db0*/  UMOV UR6, UR42 ;  /* 0x0000002a00067c82 */ /* 0x000fe20008000000 */
[----:B------:R-:W-:-:S07]  /*7dc0*/  UMOV UR7, UR43 ;  /* 0x0000002b00077c82 */ /* 0x000fce0008000000 */
[----:B------:R4:W-:Y:S02]  /*7dd0*/  UTMASTG.3D [UR4], [UR8] ;  /* 0x00000004080073b5 */ /* 0x0009e40008010000 */
[----:B----4-:R0:W-:Y:S02]  /*7de0*/  UTMACMDFLUSH ;  /* 0x00000000000079b7 */ /* 0x0101e40000000000 */
.L_x_83:
[----:B------:R-:W-:Y:S05]  /*7df0*/  BSYNC B0 ;  /* 0x0000000000007941 */ /* 0x000fea0003800000 */
.L_x_82:
[----:B------:R-:W-:Y:S04]  /*7e00*/  BSSY B0, `(.L_x_84) ;  /* 0x000003c000007945 */ /* 0x000fe80003800000 */
[----:B------:R-:W-:Y:S05]  /*7e10*/  @P0 BRA `(.L_x_85) ;  /* 0x0000000000e80947 */ /* 0x000fea0003800000 */
[----:B------:R-:W-:-:S04]  /*7e20*/  MOV R11, UR56 ;  /* 0x00000038000b7c02 */ /* 0x000fc80008000f00 */
[----:B------:R-:W-:-:S13]  /*7e30*/  ISETP.NE.AND P2, PT, R11, 0x3, PT ;  /* 0x000000030b00780c */ /* 0x000fda0003f45270 */
[----:B------:R-:W-:Y:S05]  /*7e40*/  @!P2 BRA `(.L_x_86) ;  /* 0x000000000004a947 */ /* 0x000fea0003800000 */
[----:B------:R-:W-:Y:S01]  /*7e50*/  BPT.TRAP 0x1 ;  /* 0x000000040000795c */ /* 0x000fe20000300000 */
.L_x_86:
[----:B------:R-:W4:Y:S04]  /*7e60*/  LDL R12, [R1+0xb8] ;  /* 0x0000b800010c7983 */ /* 0x000f280000100800 */
[----:B------:R-:W5:Y:S01]  /*7e70*/  LDL R11, [R1+0xb4] ;  /* 0x0000b400010b7983 */ /* 0x000f620000100800 */
[----:B------:R-:W-:Y:S01]  /*7e80*/  BSSY B1, `(.L_x_87) ;  /* 0x0000005000017945 */ /* 0x000fe20003800000 */
[----:B----4-:R-:W-:Y:S02]  /*7e90*/  SHF.L.U32 R12, R12, 0x1f, RZ ;  /* 0x0000001f0c0c7819 */ /* 0x010fe400000006ff */
[----:B-----5:R-:W-:-:S04]  /*7ea0*/  LEA R11, R11, UR44, 0x3 ;  /* 0x0000002c0b0b7c11 */ /* 0x020fc8000f8e18ff */
[----:B------:R-:W4:Y:S02]  /*7eb0*/  SYNCS.PHASECHK.TRANS64.TRYWAIT P3, [R11+URZ+0x80], R12 ;  /* 0x0000800c0b0075a7 */ /* 0x000f24000806017f */
[----:B----4-:R-:W-:Y:S05]  /*7ec0*/  @!P3 BRA `(.L_x_88) ;  /* 0x0000006c0058b947 */ /* 0x010fea0003800000 */
.L_x_245:
[----:B------:R-:W-:Y:S05]  /*7ed0*/  BSYNC B1 ;  /* 0x0000000000017941 */ /* 0x000fea0003800000 */
.L_x_87:
[----:B------:R-:W-:Y:S04]  /*7ee0*/  BSSY B1, `(.L_x_89) ;  /* 0x0000012000017945 */ /* 0x000fe80003800000 */
[----:B------:R-:W-:Y:S05]  /*7ef0*/  @P4 BRA `(.L_x_90) ;  /* 0x0000000000404947 */ /* 0x000fea0003800000 */
[----:B------:R-:W5:Y:S02]  /*7f00*/  LDL R13, [R1+0xb4] ;  /* 0x0000b400010d7983 */ /* 0x000f640000100800 */
[----:B-----5:R-:W-:-:S05]  /*7f10*/  IMAD R15, R13, 0x1000, R6 ;  /* 0x000010000d0f7824 */ /* 0x020fca00078e0206 */
[----:B------:R-:W-:Y:S01]  /*7f20*/  IADD3 R0, R15, UR44, RZ ;  /* 0x0000002c0f007c10 */ /* 0x000fe2000fffe0ff */
[----:B------:R-:W-:Y:S04]  /*7f30*/  LDS.U16 R3, [R15+UR44+0x100] ;  /* 0x0001002c0f037984 */ /* 0x000fe80008000400 */
[----:B------:R-:W-:Y:S01]  /*7f40*/  IMAD.IADD R20, R0, 0x1, R7 ;  /* 0x0000000100147824 */ /* 0x000fe200078e0207 */
[----:B------:R-:W-:Y:S04]  /*7f50*/  LDS.U16 R4, [R15+UR44+0x208] ;  /* 0x0002082c0f047984 */ /* 0x000fe80008000400 */
[----:B------:R-:W5:Y:S04]  /*7f60*/  LDS.U16 R0, [R15+UR44+0x200] ;  /* 0x0002002c0f007984 */ /* 0x000f680008000400 */
[----:B------:R-:W1:Y:S04]  /*7f70*/  LDS.U16 R5, [R15+UR44+0x108] ;  /* 0x0001082c0f057984 */ /* 0x000e680008000400 */
[----:B----4-:R-:W-:Y:S04]  /*7f80*/  LDS.U16 R11, [R20+0x200] ;  /* 0x00020000140b7984 */ /* 0x010fe80000000400 */
[----:B------:R-:W4:Y:S04]  /*7f90*/  LDS.U16 R12, [R20+0x100] ;  /* 0x00010000140c7984 */ /* 0x000f280000000400 */
[----:B------:R-:W-:Y:S04]  /*7fa0*/  LDS.U16 R13, [R20+0x208] ;  /* 0x00020800140d7984 */ /* 0x000fe80000000400 */
[----:B------:R-:W2:Y:S01]  /*7fb0*/  LDS.U16 R14, [R20+0x108] ;  /* 0x00010800140e7984 */ /* 0x000ea20000000400 */
[----:B-----5:R-:W-:-:S02]  /*7fc0*/  PRMT R0, R3, 0x5410, R0 ;  /* 0x0000541003007816 */ /* 0x020fc40000000000 */
[----:B-1----:R-:W-:Y:S02]  /*7fd0*/  PRMT R3, R5, 0x5410, R4 ;  /* 0x0000541005037816 */ /* 0x002fe40000000004 */
[----:B----4-:R-:W-:Y:S02]  /*7fe0*/  PRMT R4, R12, 0x5410, R11 ;  /* 0x000054100c047816 */ /* 0x010fe4000000000b */
[----:B--2---:R-:W-:-:S07]  /*7ff0*/  PRMT R5, R14, 0x5410, R13 ;  /* 0x000054100e057816 */ /* 0x004fce000000000d */
.L_x_90:
[----:B------:R-:W-:Y:S05]  /*8000*/  BSYNC B1 ;  /* 0x0000000000017941 */ /* 0x000fea0003800000 */
.L_x_89:
[----:B------:R-:W-:Y:S01]  /*8010*/  @!PT LDS RZ, [RZ] ;  /* 0x00000000fffff984 */ /* 0x000fe20000000800 */
[----:B------:R-:W-:Y:S01]  /*8020*/  @!PT LDS RZ, [RZ] ;  /* 0x00000000fffff984 */ /* 0x000fe20000000800 */
[----:B------:R-:W-:Y:S01]  /*8030*/  @!PT LDS RZ, [RZ] ;  /* 0x00000000fffff984 */ /* 0x000fe20000000800 */
[----:B------:R-:W-:Y:S01]  /*8040*/  @!PT LDS RZ, [RZ] ;  /* 0x00000000fffff984 */ /* 0x000fe20000000800 */
[----:B------:R5:W-:Y:S06]  /*8050*/  MEMBAR.ALL.CTA ;  /* 0x0000000000007992 */ /* 0x000bec0000008000 */
[----:B-----5:R-:W1:Y:S01]  /*8060*/  FENCE.VIEW.ASYNC.S ;  /* 0x00000000000073c6 */ /* 0x020e620000000000 */
[----:B------:R-:W-:Y:S05]  /*8070*/  @!P2 BRA `(.L_x_91) ;  /* 0x000000000004a947 */ /* 0x000fea0003800000 */
[----:B------:R-:W-:Y:S01]  /*8080*/  BPT.TRAP 0x1 ;  /* 0x000000040000795c */ /* 0x000fe20000300000 */
.L_x_91:
[----:B------:R-:W5:Y:S04]  /*8090*/  LDL.LU R13, [R1+0xb4] ;  /* 0x0000b400010d7983 */ /* 0x000f680000300800 */
[----:B------:R-:W2:Y:S01]  /*80a0*/  LDL.LU R14, [R1+0xb8] ;  /* 0x0000b800010e7983 */ /* 0x000ea20000300800 */
[C---:B----4-:R-:W-:Y:S01]  /*80b0*/  LEA R11, R10.reuse, UR44, 0x3 ;  /* 0x0000002c0a0b7c11 */ /* 0x050fe2000f8e18ff */
[----:B-1----:R-:W-:Y:S01]  /*80c0*/  VIADD R10, R10, 0x1 ;  /* 0x000000010a0a7836 */ /* 0x002fe20000000000 */
[----:B------:R-:W1:Y:S02]  /*80d0*/  S2R R12, SR_CgaCtaId ;  /* 0x00000000000c7919 */ /* 0x000e640000008800 */
[----:B------:R-:W-:Y:S02]  /*80e0*/  IADD3 R11, R11, 0xa0, RZ ;  /* 0x000000a00b0b7810 */ /* 0x000fe40007ffe0ff */
[----:B------:R-:W-:-:S04]  /*80f0*/  ISETP.NE.AND P2, PT, R10, 0x4, PT ;  /* 0x000000040a00780c */ /* 0x000fc80003f45270 */
[----:B------:R-:W-:Y:S02]  /*8100*/  SEL R10, R10, RZ, P2 ;  /* 0x000000ff0a0a7207 */ /* 0x000fe40001000000 */
[----:B-1----:R-:W-:Y:S02]  /*8110*/  PRMT R11, R12, 0x654, R11 ;  /* 0x000006540c0b7816 */ /* 0x002fe4000000000b */
[----:B------:R-:W-:Y:S02]  /*8120*/  SEL R12, RZ, 0x1, P2 ;  /* 0x00000001ff0c7807 */ /* 0x000fe40001000000 */
[----:B------:R5:W-:Y:S02]  /*8130*/  SYNCS.ARRIVE.TRANS64.RED.A1T0 RZ, [R11+URZ], RZ ;  /* 0x000000ff0bff79a7 */ /* 0x000be4000810043f */
[----:B------:R-:W-:Y:S02]  /*8140*/  LOP3.LUT R9, R9, R12, RZ, 0x3c, !PT ;  /* 0x0000000c09097212 */ /* 0x000fe400078e3cff */
[----:B-----5:R-:W-:-:S04]  /*8150*/  IADD3 R11, R13, 0x1, RZ ;  /* 0x000000010d0b7810 */ /* 0x020fc80007ffe0ff */
[----:B------:R-:W-:-:S04]  /*8160*/  ISETP.NE.AND P3, PT, R11, 0x4, PT ;  /* 0x000000040b00780c */ /* 0x000fc80003f65270 */
[----:B------:R-:W-:Y:S02]  /*8170*/  SEL R13, RZ, 0x1, P3 ;  /* 0x00000001ff0d7807 */ /* 0x000fe40001800000 */
[----:B------:R-:W-:Y:S02]  /*8180*/  SEL R11, R11, RZ, P3 ;  /* 0x000000ff0b0b7207 */ /* 0x000fe40001800000 */
[----:B--2---:R-:W-:-:S03]  /*8190*/  LOP3.LUT R14, R14, R13, RZ, 0x3c, !PT ;  /* 0x0000000d0e0e7212 */ /* 0x004fc600078e3cff */
[----:B------:R4:W-:Y:S04]  /*81a0*/  STL [R1+0xb4], R11 ;  /* 0x0000b40b01007387 */ /* 0x0009e80000100800 */
[----:B------:R4:W-:Y:S02]  /*81b0*/  STL [R1+0xb8], R14 ;  /* 0x0000b80e01007387 */ /* 0x0009e40000100800 */
.L_x_85:
[----:B------:R-:W-:Y:S05]  /*81c0*/  BSYNC B0 ;  /* 0x0000000000007941 */ /* 0x000fea0003800000 */
.L_x_84:
[-C--:B----4-:R-:W-:Y:S01]  /*81d0*/  F2FP.F16.E4M3.UNPACK_B R11, R0.reuse ;  /* 0x00000000ff0b723e */ /* 0x090fe200020006ff */
        /* <DEDUP_REMOVED lines=65> */
.L_x_92:
        /* <DEDUP_REMOVED lines=27> */
.L_x_94:
[----:B------:R-:W-:Y:S05]  /*87a0*/  BSYNC B0 ;  /* 0x0000000000007941 */ /* 0x000fea0003800000 */
.L_x_93:
[----:B------:R-:W-:Y:S04]  /*87b0*/  BSSY B0, `(.L_x_95) ;  /* 0x000003c000007945 */ /* 0x000fe80003800000 */
[----:B------:R-:W-:Y:S05]  /*87c0*/  @P0 BRA `(.L_x_96) ;  /* 0x0000000000e80947 */ /* 0x000fea0003800000 */
[----:B------:R-:W-:-:S05]  /*87d0*/  IMAD.U32 R11, RZ, RZ, UR56 ;  /* 0x00000038ff0b7e24 */ /* 0x000fca000f8e00ff */
[----:B------:R-:W-:-:S13]  /*87e0*/  ISETP.NE.AND P2, PT, R11, 0x3, PT ;  /* 0x000000030b00780c */ /* 0x000fda0003f45270 */
[----:B------:R-:W-:Y:S05]  /*87f0*/  @!P2 BRA `(.L_x_97) ;  /* 0x000000000004a947 */ /* 0x000fea0003800000 */
[----:B------:R-:W-:Y:S01]  /*8800*/  BPT.TRAP 0x1 ;  /* 0x000000040000795c */ /* 0x000fe20000300000 */
.L_x_97:
[----:B------:R-:W4:Y:S04]  /*8810*/  LDL R12, [R1+0xb8] ;  /* 0x0000b800010c7983 */ /* 0x000f280000100800 */
[----:B------:R-:W5:Y:S01]  /*8820*/  LDL R11, [R1+0xb4] ;  /* 0x0000b400010b7983 */ /* 0x000f620000100800 */
[----:B------:R-:W-:Y:S01]  /*8830*/  BSSY B1, `(.L_x_98) ;  /* 0x0000005000017945 */ /* 0x000fe20003800000 */
[----:B----4-:R-:W-:Y:S02]  /*8840*/  SHF.L.U32 R12, R12, 0x1f, RZ ;  /* 0x0000001f0c0c7819 */ /* 0x010fe400000006ff */
[----:B-----5:R-:W-:-:S04]  /*8850*/  LEA R11, R11, UR44, 0x3 ;  /* 0x0000002c0b0b7c11 */ /* 0x020fc8000f8e18ff */
[----:B------:R-:W4:Y:S02]  /*8860*/  SYNCS.PHASECHK.TRANS64.TRYWAIT P3, [R11+URZ+0x80], R12 ;  /* 0x0000800c0b0075a7 */ /* 0x000f24000806017f */
[----:B----4-:R-:W-:Y:S05]  /*8870*/  @!P3 BRA `(.L_x_99) ;  /* 0x000000640000b947 */ /* 0x010fea0003800000 */
.L_x_246:
[----:B------:R-:W-:Y:S05]  /*8880*/  BSYNC B1 ;  /* 0x0000000000017941 */ /* 0x000fea0003800000 */
.L_x_98:
[----:B------:R-:W-:Y:S04]  /*8890*/  BSSY B1, `(.L_x_100) ;  /* 0x0000012000017945 */ /* 0x000fe80003800000 */
[----:B------:R-:W-:Y:S05]  /*88a0*/  @P4 BRA `(.L_x_101) ;  /* 0x0000000000404947 */ /* 0x000fea0003800000 */
[----:B------:R-:W5:Y:S02]  /*88b0*/  LDL R13, [R1+0xb4] ;  /* 0x0000b400010d7983 */ /* 0x000f640000100800 */
[----:B-----5:R-:W-:-:S05]  /*88c0*/  LEA R15, R13, R6, 0xc ;  /* 0x000000060d0f7211 */ /* 0x020fca00078e60ff */
[----:B------:R-:W-:Y:S01]  /*88d0*/  VIADD R0, R15, UR44 ;  /* 0x0000002c0f007c36 */ /* 0x000fe20008000000 */
[----:B------:R-:W-:Y:S04]  /*88e0*/  LDS.U16 R3, [R15+UR44+0x100] ;  /* 0x0001002c0f037984 */ /* 0x000fe80008000400 */
[----:B------:R-:W-:Y:S01]  /*88f0*/  IADD3 R20, R0, R7, RZ ;  /* 0x0000000700147210 */ /* 0x000fe20007ffe0ff */
        /* <DEDUP_REMOVED lines=11> */
.L_x_101:
[----:B------:R-:W-:Y:S05]  /*89b0*/  BSYNC B1 ;  /* 0x0000000000017941 */ /* 0x000fea0003800000 */
.L_x_100:
        /* <DEDUP_REMOVED lines=8> */
.L_x_102:
[----:B------:R-:W5:Y:S04]  /*8a40*/  LDL.LU R13, [R1+0xb4] ;  /* 0x0000b400010d7983 */ /* 0x000f680000300800 */
[----:B------:R-:W2:Y:S01]  /*8a50*/  LDL.LU R14, [R1+0xb8] ;  /* 0x0000b800010e7983 */ /* 0x000ea20000300800 */
[C---:B----4-:R-:W-:Y:S02]  /*8a60*/  LEA R11, R10.reuse, UR44, 0x3 ;  /* 0x0000002c0a0b7c11 */ /* 0x050fe4000f8e18ff */
[----:B-1----:R-:W-:Y:S01]  /*8a70*/  IADD3 R10, R10, 0x1, RZ ;  /* 0x000000010a0a7810 */ /* 0x002fe20007ffe0ff */
[----:B------:R-:W1:Y:S02]  /*8a80*/  S2R R12, SR_CgaCtaId ;  /* 0x00000000000c7919 */ /* 0x000e640000008800 */
[----:B------:R-:W-:Y:S01]  /*8a90*/  VIADD R11, R11, 0xa0 ;  /* 0x000000a00b0b7836 */ /* 0x000fe20000000000 */
[----:B------:R-:W-:-:S04]  /*8aa0*/  ISETP.NE.AND P2, PT, R10, 0x4, PT ;  /* 0x000000040a00780c */ /* 0x000fc80003f45270 */
[----:B------:R-:W-:Y:S02]  /*8ab0*/  SEL R10, R10, RZ, P2 ;  /* 0x000000ff0a0a7207 */ /* 0x000fe40001000000 */
[----:B-1----:R-:W-:Y:S02]  /*8ac0*/  PRMT R11, R12, 0x654, R11 ;  /* 0x000006540c0b7816 */ /* 0x002fe4000000000b */
[----:B------:R-:W-:Y:S02]  /*8ad0*/  SEL R12, RZ, 0x1, P2 ;  /* 0x00000001ff0c7807 */ /* 0x000fe40001000000 */
[----:B------:R5:W-:Y:S02]  /*8ae0*/  SYNCS.ARRIVE.TRANS64.RED.A1T0 RZ, [R11+URZ], RZ ;  /* 0x000000ff0bff79a7 */ /* 0x000be4000810043f */
[----:B------:R-:W-:Y:S01]  /*8af0*/  LOP3.LUT R9, R9, R12, RZ, 0x3c, !PT ;  /* 0x0000000c09097212 */ /* 0x000fe200078e3cff */
[----:B-----5:R-:W-:-:S05]  /*8b00*/  VIADD R11, R13, 0x1 ;  /* 0x000000010d0b7836 */ /* 0x020fca0000000000 */
[----:B------:R-:W-:-:S04]  /*8b10*/  ISETP.NE.AND P3, PT, R11, 0x4, PT ;  /* 0x000000040b00780c */ /* 0x000fc80003f65270 */
[----:B------:R-:W-:Y:S02]  /*8b20*/  SEL R13, RZ, 0x1, P3 ;  /* 0x00000001ff0d7807 */ /* 0x000fe40001800000 */
[----:B------:R-:W-:Y:S02]  /*8b30*/  SEL R11, R11, RZ, P3 ;  /* 0x000000ff0b0b7207 */ /* 0x000fe40001800000 */
[----:B--2---:R-:W-:-:S03]  /*8b40*/  LOP3.LUT R14, R14, R13, RZ, 0x3c, !PT ;  /* 0x0000000d0e0e7212 */ /* 0x004fc600078e3cff */
[----:B------:R4:W-:Y:S04]  /*8b50*/  STL [R1+0xb4], R11 ;  /* 0x0000b40b01007387 */ /* 0x0009e80000100800 */
[----:B------:R4:W-:Y:S02]  /*8b60*/  STL [R1+0xb8], R14 ;  /* 0x0000b80e01007387 */ /* 0x0009e40000100800 */
.L_x_96:
[----:B------:R-:W-:Y:S05]  /*8b70*/  BSYNC B0 ;  /* 0x0000000000007941 */ /* 0x000fea0003800000 */
.L_x_95:
        /* <DEDUP_REMOVED lines=26> */
[----:B------:R-:W-:Y:S01]  /*8d20*/  HADD2.F32 R13, -RZ, R15.H0_H0 ;  /* 0x2000000fff0d7230 */ /* 0x000fe20000004100 */
[----:B------:R-:W-:Y:S01]  /*8d30*/  F2FP.F16.E4M3.UNPACK_B R15, R4.H1 ;  /* 0x00000004ff0f723e */ /* 0x000fe200030006ff */
[----:B------:R-:W-:Y:S01]  /*8d40*/  FMUL R155, R2, R155 ;  /* 0x0000009b029b7220 */ /* 0x000fe20000400000 */
[----:B------:R-:W-:Y:S01]  /*8d50*/  FFMA R24, R16, R24, R11 ;  /* 0x0000001810187223 */ /* 0x000fe2000000000b */
[----:B------:R-:W-:Y:S02]  /*8d60*/  HADD2.F32 R21, -RZ, R21.H1_H1 ;  /* 0x30000015ff157230 */ /* 0x000fe40000004100 */
[C---:B------:R-:W-:Y:S01]  /*8d70*/  FMUL R157, R2.reuse, R157 ;  /* 0x0000009d029d7220 */ /* 0x040fe20000400000 */
[----:B------:R-:W-:Y:S01]  /*8d80*/  FMUL R11, R2, R154 ;  /* 0x0000009a020b7220 */ /* 0x000fe20000400000 */
[----:B------:R-:W-:Y:S01]  /*8d90*/  FFMA R155, R16, R26, R155 ;  /* 0x0000001a109b7223 */ /* 0x000fe2000000009b */
[----:B------:R-:W-:-:S02]  /*8da0*/  HADD2.F32 R28, -RZ, R15.H0_H0 ;  /* 0x2000000fff1c7230 */ /* 0x000fc40000004100 */
[----:B------:R-:W-:Y:S01]  /*8db0*/  FFMA R157, R16, R13, R157 ;  /* 0x0000000d109d7223 */ /* 0x000fe2000000009d */
[----:B------:R-:W-:Y:S02]  /*8dc0*/  HADD2.F32 R30, -RZ, R15.H1_H1 ;  /* 0x3000000fff1e7230 */ /* 0x000fe40000004100 */
[----:B------:R-:W-:Y:S01]  /*8dd0*/  FMUL R153, R2, R153 ;  /* 0x0000009902997220 */ /* 0x000fe20000400000 */
[----:B------:R-:W-:Y:S01]  /*8de0*/  FFMA R26, R16, R21, R11 ;  /* 0x00000015101a7223 */ /* 0x000fe2000000000b */
[----:B------:R-:W-:Y:S01]  /*8df0*/  FMUL R13, R2, R152 ;  /* 0x00000098020d7220 */ /* 0x000fe20000400000 */
[-C--:B------:R-:W-:Y:S01]  /*8e00*/  F2FP.F16.E4M3.UNPACK_B R15, R5.reuse ;  /* 0x00000005ff0f723e */ /* 0x080fe200020006ff */
[C---:B------:R-:W-:Y:S01]  /*8e10*/  FFMA R153, R16.reuse, R28, R153 ;  /* 0x0000001c10997223 */ /* 0x040fe20000000099 */
[----:B------:R-:W-:Y:S01]  /*8e20*/  F2FP.F16.E4M3.UNPACK_B R11, R5.H1 ;  /* 0x00000005ff0b723e */ /* 0x000fe200030006ff */
[----:B------:R-:W-:Y:S01]  /*8e30*/  FFMA R28, R16, R30, R13 ;  /* 0x0000001e101c7223 */ /* 0x000fe2000000000d */
[----:B------:R-:W-:Y:S01]  /*8e40*/  FMUL R23, R2, R23 ;  /* 0x0000001702177220 */ /* 0x000fe20000400000 */
[----:B------:R-:W-:-:S02]  /*8e50*/  HADD2.F32 R21, -RZ, R15.H0_H0 ;  /* 0x2000000fff157230 */ /* 0x000fc40000004100 */
[C---:B------:R-:W-:Y:S01]  /*8e60*/  FMUL R19, R2.reuse, R19 ;  /* 0x0000001302137220 */ /* 0x040fe20000400000 */
[----:B------:R-:W-:Y:S02]  /*8e70*/  HADD2.F32 R30, -RZ, R15.H1_H1 ;  /* 0x3000000fff1e7230 */ /* 0x000fe40000004100 */
[----:B------:R-:W-:Y:S01]  /*8e80*/  FMUL R13, R2, R18 ;  /* 0x00000012020d7220 */ /* 0x000fe20000400000 */
[--C-:B------:R-:W-:Y:S02]  /*8e90*/  HADD2.F32 R32, -RZ, R11.reuse.H0_H0 ;  /* 0x2000000bff207230 */ /* 0x100fe40000004100 */
[----:B------:R-:W-:Y:S01]  /*8ea0*/  FFMA R23, R16, R21, R23 ;  /* 0x0000001510177223 */ /* 0x000fe20000000017 */
[----:B------:R-:W-:Y:S02]  /*8eb0*/  HADD2.F32 R34, -RZ, R11.H1_H1 ;  /* 0x3000000bff227230 */ /* 0x000fe40000004100 */
[----:B------:R-:W-:Y:S01]  /*8ec0*/  FMUL R11, R2, R22 ;  /* 0x00000016020b7220 */ /* 0x000fe20000400000 */
[----:B------:R-:W-:Y:S01]  /*8ed0*/  F2FP.SATFINITE.RELU.E4M3.F32.PACK_AB_MERGE_C R163, R12, R163, RZ ;  /* 0x000000a30ca3723e */ /* 0x000fe200048078ff */
[----:B------:R-:W-:Y:S01]  /*8ee0*/  FFMA R19, R16, R32, R19 ;  /* 0x0000002010137223 */ /* 0x000fe20000000013 */
[----:B------:R-:W-:Y:S01]  /*8ef0*/  F2FP.SATFINITE.RELU.E4M3.F32.PACK_AB_MERGE_C R161, R14, R161, RZ ;  /* 0x000000a10ea1723e */ /* 0x000fe200048078ff */
[C---:B------:R-:W-:Y:S01]  /*8f00*/  FFMA R18, R16.reuse, R30, R11 ;  /* 0x0000001e10127223 */ /* 0x040fe2000000000b */
[----:B------:R-:W-:Y:S01]  /*8f10*/  FFMA R22, R16, R34, R13 ;  /* 0x0000002210167223 */ /* 0x000fe2000000000d */
[----:B------:R-:W-:-:S02]  /*8f20*/  F2FP.SATFINITE.RELU.E4M3.F32.PACK_AB_MERGE_C R159, R20, R159, RZ ;  /* 0x0000009f149f723e */ /* 0x000fc400048078ff */
[----:B------:R-:W-:Y:S02]  /*8f30*/  F2FP.SATFINITE.RELU.E4M3.F32.PACK_AB_MERGE_C R157, R24, R157, RZ ;  /* 0x0000009d189d723e */ /* 0x000fe400048078ff */
[----:B------:R-:W-:Y:S02]  /*8f40*/  F2FP.SATFINITE.RELU.E4M3.F32.PACK_AB_MERGE_C R155, R26, R155, RZ ;  /* 0x0000009b1a9b723e */ /* 0x000fe400048078ff */
[----:B------:R-:W-:Y:S02]  /*8f50*/  F2FP.SATFINITE.RELU.E4M3.F32.PACK_AB_MERGE_C R153, R28, R153, RZ ;  /* 0x000000991c99723e */ /* 0x000fe400048078ff */
[----:B------:R-:W-:Y:S02]  /*8f60*/  F2FP.SATFINITE.RELU.E4M3.F32.PACK_AB_MERGE_C R23, R18, R23, RZ ;  /* 0x000000171217723e */ /* 0x000fe400048078ff */
[----:B------:R-:W-:Y:S01]  /*8f70*/  F2FP.SATFINITE.RELU.E4M3.F32.PACK_AB_MERGE_C R19, R22, R19, RZ ;  /* 0x000000131613723e */ /* 0x000fe200048078ff */
[----:B------:R-:W-:Y:S06]  /*8f80*/  @P1 BRA `(.L_x_103) ;  /* 0x0000000000041947 */ /* 0x000fec0003800000 */
[----:B------:R-:W-:-:S04]  /*8f90*/  DEPBAR.LE SB0, 0x1 ;  /* 0x000080400000791a */ /* 0x000fc80000000000 */
.L_x_103:
        /* <DEDUP_REMOVED lines=27> */
.L_x_105:
[----:B------:R-:W-:Y:S05]  /*9150*/  BSYNC B0 ;  /* 0x0000000000007941 */ /* 0x000fea0003800000 */
.L_x_104:
[----:B------:R-:W-:Y:S04]  /*9160*/  BSSY B0, `(.L_x_106) ;  /* 0x000003c000007945 */ /* 0x000fe80003800000 */
[----:B------:R-:W-:Y:S05]  /*9170*/  @P0 BRA `(.L_x_107) ;  /* 0x0000000000e80947 */ /* 0x000fea0003800000 */
[----:B------:R-:W-:-:S04]  /*9180*/  MOV R11, UR56 ;  /* 0x00000038000b7c02 */ /* 0x000fc80008000f00 */
[----:B------:R-:W-:-:S13]  /*9190*/  ISETP.NE.AND P2, PT, R11, 0x3, PT ;  /* 0x000000030b00780c */ /* 0x000fda0003f45270 */
[----:B------:R-:W-:Y:S05]  /*91a0*/  @!P2 BRA `(.L_x_108) ;  /* 0x000000000004a947 */ /* 0x000fea0003800000 */
[----:B------:R-:W-:Y:S01]  /*91b0*/  BPT.TRAP 0x1 ;  /* 0x000000040000795c */ /* 0x000fe20000300000 */
.L_x_108:
[----:B------:R-:W4:Y:S04]  /*91c0*/  LDL R12, [R1+0xb8] ;  /* 0x0000b800010c7983 */ /* 0x000f280000100800 */
[----:B------:R-:W5:Y:S01]  /*91d0*/  LDL R11, [R1+0xb4] ;  /* 0x0000b400010b7983 */ /* 0x000f620000100800 */
[----:B------:R-:W-:Y:S01]  /*91e0*/  BSSY B1, `(.L_x_109) ;  /* 0x0000005000017945 */ /* 0x000fe20003800000 */
[----:B----4-:R-:W-:Y:S02]  /*91f0*/  SHF.L.U32 R12, R12, 0x1f, RZ ;  /* 0x0000001f0c0c7819 */ /* 0x010fe400000006ff */
[----:B-----5:R-:W-:-:S04]  /*9200*/  LEA R11, R11, UR44, 0x3 ;  /* 0x0000002c0b0b7c11 */ /* 0x020fc8000f8e18ff */
[----:B------:R-:W4:Y:S02]  /*9210*/  SYNCS.PHASECHK.TRANS64.TRYWAIT P3, [R11+URZ+0x80], R12 ;  /* 0x0000800c0b0075a7 */ /* 0x000f24000806017f */
[----:B----4-:R-:W-:Y:S05]  /*9220*/  @!P3 BRA `(.L_x_110) ;  /* 0x0000005800a8b947 */ /* 0x010fea0003800000 */
.L_x_247:
[----:B------:R-:W-:Y:S05]  /*9230*/  BSYNC B1 ;  /* 0x0000000000017941 */ /* 0x000fea0003800000 */
.L_x_109:
[----:B------:R-:W-:Y:S04]  /*9240*/  BSSY B1, `(.L_x_111) ;  /* 0x0000012000017945 */ /* 0x000fe80003800000 */
[----:B------:R-:W-:Y:S05]  /*9250*/  @P4 BRA `(.L_x_112) ;  /* 0x0000000000404947 */ /* 0x000fea0003800000 */
[----:B------:R-:W5:Y:S02]  /*9260*/  LDL R13, [R1+0xb4] ;  /* 0x0000b400010d7983 */ /* 0x000f640000100800 */
[----:B-----5:R-:W-:-:S05]  /*9270*/  IMAD R15, R13, 0x1000, R6 ;  /* 0x000010000d0f7824 */ /* 0x020fca00078e0206 */
[----:B------:R-:W-:Y:S01]  /*9280*/  IADD3 R0, R15, UR44, RZ ;  /* 0x0000002c0f007c10 */ /* 0x000fe2000fffe0ff */
[----:B------:R-:W-:Y:S03]  /*9290*/  LDS.U16 R3, [R15+UR44+0x100] ;  /* 0x0001002c0f037984 */ /* 0x000fe60008000400 */
        /* <DEDUP_REMOVED lines=12> */
.L_x_112:
[----:B------:R-:W-:Y:S05]  /*9360*/  BSYNC B1 ;  /* 0x0000000000017941 */ /* 0x000fea0003800000 */
.L_x_111:
        /* <DEDUP_REMOVED lines=8> */
.L_x_113:
        /* <DEDUP_REMOVED lines=19> */
.L_x_107:
[----:B------:R-:W-:Y:S05]  /*9520*/  BSYNC B0 ;  /* 0x0000000000007941 */ /* 0x000fea0003800000 */
.L_x_106:
[----:B------:R-:W5:Y:S04]  /*9530*/  LDL.LU R29, [R1] ;  /* 0x00000000011d7983 */ /* 0x000f680000300800 */
[----:B------:R-:W2:Y:S04]  /*9540*/  LDL.LU R27, [R1+0x4] ;  /* 0x00000400011b7983 */ /* 0x000ea80000300800 */
[----:B------:R-:W3:Y:S04]  /*9550*/  LDL.LU R22, [R1+0x8] ;  /* 0x0000080001167983 */ /* 0x000ee80000300800 */
[----:B------:R-:W3:Y:S04]  /*9560*/  LDL.LU R34, [R1+0xc] ;  /* 0x00000c0001227983 */ /* 0x000ee80000300800 */
[----:B------:R-:W3:Y:S01]  /*9570*/  LDL.LU R24, [R1+0x10] ;  /* 0x0000100001187983 */ /* 0x000ee20000300800 */
[----:B----4-:R-:W-:-:S03]  /*9580*/  F2FP.F16.E4M3.UNPACK_B R11, R0 ;  /* 0x00000000ff0b723e */ /* 0x010fc600020006ff */
[----:B------:R-:W4:Y:S04]  /*9590*/  LDL.LU R26, [R1+0x14] ;  /* 0x00001400011a7983 */ /* 0x000f280000300800 */
[----:B------:R-:W4:Y:S01]  /*95a0*/  LDL.LU R32, [R1+0x18] ;  /* 0x0000180001207983 */ /* 0x000f220000300800 */
[--C-:B------:R-:W-:Y:S02]  /*95b0*/  HADD2.F32 R12, -RZ, R11.reuse.H0_H0 ;  /* 0x2000000bff0c7230 */ /* 0x100fe40000004100 */
[C---:B------:R-:W-:Y:S01]  /*95c0*/  FMUL R17, R2.reuse, R17 ;  /* 0x0000001102117220 */ /* 0x040fe20000400000 */
[----:B------:R-:W-:Y:S01]  /*95d0*/  HADD2.F32 R14, -RZ, R11.H1_H1 ;  /* 0x3000000bff0e7230 */ /* 0x000fe20000004100 */
[----:B------:R-:W4:Y:S01]  /*95e0*/  LDL.LU R30, [R1+0x1c] ;  /* 0x00001c00011e7983 */ /* 0x000f220000300800 */
[----:B------:R-:W-:Y:S01]  /*95f0*/  F2FP.F16.E4M3.UNPACK_B R13, R0.H1 ;  /* 0x00000000ff0d723e */ /* 0x000fe200030006ff */
[----:B------:R-:W-:-:S02]  /*9600*/  FMUL R11, R2, R228 ;  /* 0x000000e4020b7220 */ /* 0x000fc40000400000 */
[----:B------:R-:W4:Y:S01]  /*9610*/  LDL.LU R28, [R1+0x20] ;  /* 0x00002000011c7983 */ /* 0x000f220000300800 */
[C---:B------:R-:W-:Y:S01]  /*9620*/  FFMA R17, R16.reuse, R12, R17 ;  /* 0x0000000c10117223 */ /* 0x040fe20000000011 */
[----:B------:R-:W-:Y:S01]  /*9630*/  FFMA R12, R16, R14, R11 ;  /* 0x0000000e100c7223 */ /* 0x000fe2000000000b */
[--C-:B------:R-:W-:Y:S01]  /*9640*/  HADD2.F32 R18, -RZ, R13.reuse.H0_H0 ;  /* 0x2000000dff127230 */ /* 0x100fe20000004100 */
[----:B------:R-:W4:Y:S01]  /*9650*/  LDL.LU R33, [R1+0x24] ;  /* 0x0000240001217983 */ /* 0x000f220000300800 */
[----:B------:R-:W-:Y:S02]  /*9660*/  HADD2.F32 R14, -RZ, R13.H1_H1 ;  /* 0x3000000dff0e7230 */ /* 0x000fe40000004100 */
[----:B------:R-:W-:Y:S01]  /*9670*/  FMUL R229, R2, R229 ;  /* 0x000000e502e57220 */ /* 0x000fe20000400000 */
[----:B------:R-:W-:Y:S01]  /*9680*/  F2FP.F16.E4M3.UNPACK_B R15, R3 ;  /* 0x00000003ff0f723e */ /* 0x000fe200020006ff */
[----:B------:R-:W4:Y:S02]  /*9690*/  LDL.LU R31, [R1+0x28] ;  /* 0x00002800011f7983 */ /* 0x000f240000300800 */
[----:B------:R-:W-:-:S02]  /*96a0*/  FFMA R229, R16, R18, R229 ;  /* 0x0000001210e57223 */ /* 0x000fc400000000e5 */
[--C-:B------:R-:W-:Y:S01]  /*96b0*/  HADD2.F32 R18, -RZ, R15.reuse.H0_H0 ;  /* 0x2000000fff127230 */ /* 0x100fe20000004100 */
[----:B------:R-:W-:Y:S01]  /*96c0*/  F2FP.F16.E4M3.UNPACK_B R19, R3.H1 ;  /* 0x00000003ff13723e */ /* 0x000fe200030006ff */
[----:B------:R-:W-:Y:S02]  /*96d0*/  HADD2.F32 R20, -RZ, R15.H1_H1 ;  /* 0x3000000fff147230 */ /* 0x000fe40000004100 */
[C---:B-----5:R-:W-:Y:S02]  /*96e0*/  FMUL R11, R2.reuse, R29 ;  /* 0x0000001d020b7220 */ /* 0x060fe40000400000 */
[----:B------:R-:W5:Y:S01]  /*96f0*/  LDL.LU R29, [R1+0x2c] ;  /* 0x00002c00011d7983 */ /* 0x000f620000300800 */
[----:B--2---:R-:W-:-:S03]  /*9700*/  FMUL R13, R2, R27 ;  /* 0x0000001b020d7220 */ /* 0x004fc60000400000 */
[----:B------:R-:W2:Y:S01]  /*9710*/  LDL.LU R27, [R1+0x30] ;  /* 0x00003000011b7983 */ /* 0x000ea20000300800 */
[----:B---3--:R-:W-:Y:S01]  /*9720*/  FMUL R15, R2, R22 ;  /* 0x00000016020f7220 */ /* 0x008fe20000400000 */
[C---:B------:R-:W-:Y:S01]  /*9730*/  FFMA R13, R16.reuse, R18, R13 ;  /* 0x00000012100d7223 */ /* 0x040fe2000000000d */
[C---:B------:R-:W-:Y:S01]  /*9740*/  FFMA R14, R16.reuse, R14, R11 ;  /* 0x0000000e100e7223 */ /* 0x040fe2000000000b */
[----:B------:R-:W-:Y:S01]  /*9750*/  F2FP.F16.E4M3.UNPACK_B R21, R4 ;  /* 0x00000004ff15723e */ /* 0x000fe200020006ff */
[----:B------:R-:W-:Y:S01]  /*9760*/  FFMA R18, R16, R20, R15 ;  /* 0x0000001410127223 */ /* 0x000fe2000000000f */
[--C-:B------:R-:W-:Y:S02]  /*9770*/  HADD2.F32 R20, -RZ, R19.reuse.H0_H0 ;  /* 0x20000013ff147230 */ /* 0x100fe40000004100 */
[C---:B------:R-:W-:Y:S01]  /*9780*/  FMUL R11, R2.reuse, R34 ;  /* 0x00000022020b7220 */ /* 0x040fe20000400000 */
[----:B------:R-:W-:Y:S02]  /*9790*/  HADD2.F32 R22, -RZ, R19.H1_H1 ;  /* 0x30000013ff167230 */ /* 0x000fe40000004100 */
[----:B------:R-:W-:Y:S01]  /*97a0*/  FMUL R15, R2, R24 ;  /* 0x00000018020f7220 */ /* 0x000fe20000400000 */
[----:B------:R-:W-:-:S02]  /*97b0*/  HADD2.F32 R24, -RZ, R21.H0_H0 ;  /* 0x20000015ff187230 */ /* 0x000fc40000004100 */
[----:B------:R-:W-:Y:S01]  /*97c0*/  FFMA R11, R16, R20, R11 ;  /* 0x00000014100b7223 */ /* 0x000fe2000000000b */
[----:B------:R-:W-:Y:S01]  /*97d0*/  F2FP.F16.E4M3.UNPACK_B R23, R4.H1 ;  /* 0x00000004ff17723e */ /* 0x000fe200030006ff */
[----:B----4-:R-:W-:Y:S01]  /*97e0*/  FMUL R19, R2, R26 ;  /* 0x0000001a02137220 */ /* 0x010fe20000400000 */
[----:B------:R-:W-:Y:S01]  /*97f0*/  FFMA R20, R16, R22, R15 ;  /* 0x0000001610147223 */ /* 0x000fe2000000000f */
[----:B------:R-:W-:Y:S02]  /*9800*/  HADD2.F32 R22, -RZ, R21.H1_H1 ;  /* 0x30000015ff167230 */ /* 0x000fe40000004100 */
[----:B------:R-:W-:Y:S01]  /*9810*/  FMUL R15, R2, R32 ;  /* 0x00000020020f7220 */ /* 0x000fe20000400000 */
[----:B------:R-:W-:Y:S01]  /*9820*/  FFMA R19, R16, R24, R19 ;  /* 0x0000001810137223 */ /* 0x000fe20000000013 */
[--C-:B------:R-:W-:Y:S01]  /*9830*/  HADD2.F32 R24, -RZ, R23.reuse.H0_H0 ;  /* 0x20000017ff187230 */ /* 0x100fe20000004100 */
[----:B------:R-:W-:Y:S01]  /*9840*/  F2FP.F16.E4M3.UNPACK_B R25, R5 ;  /* 0x00000005ff19723e */ /* 0x000fe200020006ff */
[----:B------:R-:W-:-:S02]  /*9850*/  HADD2.F32 R26, -RZ, R23.H1_H1 ;  /* 0x30000017ff1a7230 */ /* 0x000fc40000004100 */
[----:B------:R-:W-:Y:S01]  /*9860*/  FMUL R21, R2, R30 ;  /* 0x0000001e02157220 */ /* 0x000fe20000400000 */
[----:B------:R-:W-:Y:S01]  /*9870*/  FFMA R22, R16, R22, R15 ;  /* 0x0000001610167223 */ /* 0x000fe2000000000f */
[----:B------:R-:W-:Y:S01]  /*9880*/  F2FP.F16.E4M3.UNPACK_B R15, R5.H1 ;  /* 0x00000005ff0f723e */ /* 0x000fe200030006ff */
[----:B------:R-:W-:Y:S01]  /*9890*/  FMUL R23, R2, R28 ;  /* 0x0000001c02177220 */ /* 0x000fe20000400000 */
[C---:B------:R-:W-:Y:S01]  /*98a0*/  FFMA R21, R16.reuse, R24, R21 ;  /* 0x0000001810157223 */ /* 0x040fe20000000015 */
[--C-:B------:R-:W-:Y:S02]  /*98b0*/  HADD2.F32 R28, -RZ, R25.reuse.H1_H1 ;  /* 0x30000019ff1c7230 */ /* 0x100fe40000004100 */
[----:B------:R-:W-:Y:S01]  /*98c0*/  FFMA R24, R16, R26, R23 ;  /* 0x0000001a10187223 */ /* 0x000fe20000000017 */
[----:B------:R-:W-:Y:S02]  /*98d0*/  HADD2.F32 R26, -RZ, R25.H0_H0 ;  /* 0x20000019ff1a7230 */ /* 0x000fe40000004100 */
[----:B------:R-:W-:-:S02]  /*98e0*/  HADD2.F32 R30, -RZ, R15.H0_H0 ;  /* 0x2000000fff1e7230 */ /* 0x000fc40000004100 */
[----:B------:R-:W-:Y:S02]  /*98f0*/  HADD2.F32 R32, -RZ, R15.H1_H1 ;  /* 0x3000000fff207230 */ /* 0x000fe40000004100 */
[C---:B------:R-:W-:Y:S01]  /*9900*/  FMUL R15, R2.reuse, R33 ;  /* 0x00000021020f7220 */ /* 0x040fe20000400000 */
[----:B------:R-:W-:-:S03]  /*9910*/  FMUL R23, R2, R31 ;  /* 0x0000001f02177220 */ /* 0x000fc60000400000 */
        /* <DEDUP_REMOVED lines=9> */
[C---:B-----5:R-:W-:Y:S01]  /*99b0*/  FMUL R25, R2.reuse, R29 ;  /* 0x0000001d02197220 */ /* 0x060fe20000400000 */
[----:B--2---:R-:W-:-:S03]  /*99c0*/  FMUL R27, R2, R27 ;  /* 0x0000001b021b7220 */ /* 0x004fc60000400000 */
[C---:B------:R-:W-:Y:S01]  /*99d0*/  FFMA R25, R16.reuse, R30, R25 ;  /* 0x0000001e10197223 */ /* 0x040fe20000000019 */
[----:B------:R-:W-:-:S05]  /*99e0*/  FFMA R28, R16, R32, R27 ;  /* 0x00000020101c7223 */ /* 0x000fca000000001b */
[----:B------:R-:W-:Y:S01]  /*99f0*/  F2FP.SATFINITE.RELU.E4M3.F32.PACK_AB_MERGE_C R25, R28, R25, RZ ;  /* 0x000000191c19723e */ /* 0x000fe200048078ff */
[----:B------:R-:W-:Y:S06]  /*9a00*/  @P1 BRA `(.L_x_114) ;  /* 0x0000000000041947 */ /* 0x000fec0003800000 */
[----:B------:R-:W-:-:S04]  /*9a10*/  DEPBAR.LE SB0, 0x1 ;  /* 0x000080400000791a */ /* 0x000fc80000000000 */
.L_x_114:
        /* <DEDUP_REMOVED lines=16> */
[----:B---3--:R-:W3:Y:S02]  /*9b20*/  FENCE.VIEW.ASYNC.S ;  /* 0x00000000000073c6 */ /* 0x008ee40000000000 */
[----:B---3--:R-:W-:Y:S06]  /*9b30*/  BAR.SYNC.DEFER_BLOCKING 0x1, 0x100 ;  /* 0x0044000000007b1d */ /* 0x008fec0000010000 */
[----:B--2---:R-:W-:Y:S05]  /*9b40*/  @P1 BRA `(.L_x_116) ;  /* 0x0000000000201947 */ /* 0x004fea0003800000 */
[----:B------:R-:W-:Y:S02]  /*9b50*/  UIADD3 UR8, UP0, UR60, 0x4f0, URZ ;  /* 0x000004f03c087890 */ /* 0x000fe4000ff1e03f */
[----:B------:R-:W-:Y:S02]  /*9b60*/  UIADD3 UR5, UR41, 0xa0, URZ ;  /* 0x000000a029057890 */ /* 0x000fe4000fffe03f */
[----:B------:R-:W-:Y:S02]  /*9b70*/  UIADD3 UR4, UR44, 0x5100, URZ ;  /* 0x000051002c047890 */ /* 0x000fe4000fffe03f */
[----:B------:R-:W-:Y:S01]  /*9b80*/  UIADD3.X UR9, URZ, UR61, URZ, UP0, !UPT ;  /* 0x0000003d3f097290 */ /* 0x000fe200087fe43f */
[----:B------:R-:W-:Y:S01]  /*9b90*/  UMOV UR6, UR42 ;  /* 0x0000002a00067c82 */ /* 0x000fe20008000000 */
[----:B------:R-:W-:-:S07]  /*9ba0*/  UMOV UR7, UR43 ;  /* 0x0000002b00077c82 */ /* 0x000fce0008000000 */
[----:B------:R2:W-:Y:S02]  /*9bb0*/  UTMASTG.3D [UR4], [UR8] ;  /* 0x00000004080073b5 */ /* 0x0005e40008010000 */
[----:B--2---:R0:W-:Y:S02]  /*9bc0*/  UTMACMDFLUSH ;  /* 0x00000000000079b7 */ /* 0x0041e40000000000 */
.L_x_116:
[----:B------:R-:W-:Y:S05]  /*9bd0*/  BSYNC B0 ;  /* 0x0000000000007941 */ /* 0x000fea0003800000 */
.L_x_115:
[----:B------:R-:W-:Y:S04]  /*9be0*/  BSSY B0, `(.L_x_117) ;  /* 0x000003c000007945 */ /* 0x000fe80003800000 */
[----:B------:R-:W-:Y:S05]  /*9bf0*/  @P0 BRA `(.L_x_118) ;  /* 0x0000000000e80947 */ /* 0x000fea0003800000 */
[----:B------:R-:W-:-:S05]  /*9c00*/  IMAD.U32 R11, RZ, RZ, UR56 ;  /* 0x00000038ff0b7e24 */ /* 0x000fca000f8e00ff */
[----:B------:R-:W-:-:S13]  /*9c10*/  ISETP.NE.AND P2, PT, R11, 0x3, PT ;  /* 0x000000030b00780c */ /* 0x000fda0003f45270 */
[----:B------:R-:W-:Y:S05]  /*9c20*/  @!P2 BRA `(.L_x_119) ;  /* 0x000000000004a947 */ /* 0x000fea0003800000 */
[----:B------:R-:W-:Y:S01]  /*9c30*/  BPT.TRAP 0x1 ;  /* 0x000000040000795c */ /* 0x000fe20000300000 */
.L_x_119:
[----:B------:R-:W2:Y:S04]  /*9c40*/  LDL R12, [R1+0xb8] ;  /* 0x0000b800010c7983 */ /* 0x000ea80000100800 */
[----:B------:R-:W3:Y:S01]  /*9c50*/  LDL R11, [R1+0xb4] ;  /* 0x0000b400010b7983 */ /* 0x000ee20000100800 */
[----:B------:R-:W-:Y:S01]  /*9c60*/  BSSY B1, `(.L_x_120) ;  /* 0x0000005000017945 */ /* 0x000fe20003800000 */
[----:B--2---:R-:W-:Y:S02]  /*9c70*/  SHF.L.U32 R12, R12, 0x1f, RZ ;  /* 0x0000001f0c0c7819 */ /* 0x004fe400000006ff */
[----:B---3--:R-:W-:-:S04]  /*9c80*/  LEA R11, R11, UR44, 0x3 ;  /* 0x0000002c0b0b7c11 */ /* 0x008fc8000f8e18ff */
[----:B------:R-:W2:Y:S02]  /*9c90*/  SYNCS.PHASECHK.TRANS64.TRYWAIT P3, [R11+URZ+0x80], R12 ;  /* 0x0000800c0b0075a7 */ /* 0x000ea4000806017f */
[----:B--2---:R-:W-:Y:S05]  /*9ca0*/  @!P3 BRA `(.L_x_121) ;  /* 0x00000050001cb947 */ /* 0x004fea0003800000 */
.L_x_248:
[----:B------:R-:W-:Y:S05]  /*9cb0*/  BSYNC B1 ;  /* 0x0000000000017941 */ /* 0x000fea0003800000 */
.L_x_120:
[----:B------:R-:W-:Y:S04]  /*9cc0*/  BSSY B1, `(.L_x_122) ;  /* 0x0000012000017945 */ /* 0x000fe80003800000 */
[----:B------:R-:W-:Y:S05]  /*9cd0*/  @P4 BRA `(.L_x_123) ;  /* 0x0000000000404947 */ /* 0x000fea0003800000 */
[----:B------:R-:W3:Y:S02]  /*9ce0*/  LDL R13, [R1+0xb4] ;  /* 0x0000b400010d7983 */ /* 0x000ee40000100800 */
[----:B---3--:R-:W-:-:S04]  /*9cf0*/  LEA R15, R13, R6, 0xc ;  /* 0x000000060d0f7211 */ /* 0x008fc800078e60ff */
[----:B------:R-:W-:Y:S01]  /*9d00*/  IADD3 R0, R15, UR44, RZ ;  /* 0x0000002c0f007c10 */ /* 0x000fe2000fffe0ff */
[----:B------:R-:W-:Y:S04]  /*9d10*/  LDS.U16 R3, [R15+UR44+0x100] ;  /* 0x0001002c0f037984 */ /* 0x000fe80008000400 */
[----:B------:R-:W-:Y:S01]  /*9d20*/  IMAD.IADD R17, R0, 0x1, R7 ;  /* 0x0000000100117824 */ /* 0x000fe200078e0207 */
[----:B------:R-:W-:Y:S04]  /*9d30*/  LDS.U16 R4, [R15+UR44+0x208] ;  /* 0x0002082c0f047984 */ /* 0x000fe80008000400 */
[----:B------:R-:W3:Y:S04]  /*9d40*/  LDS.U16 R0, [R15+UR44+0x200] ;  /* 0x0002002c0f007984 */ /* 0x000ee80008000400 */
[----:B------:R-:W4:Y:S04]  /*9d50*/  LDS.U16 R5, [R15+UR44+0x108] ;  /* 0x0001082c0f057984 */ /* 0x000f280008000400 */
[----:B--2---:R-:W-:Y:S04]  /*9d60*/  LDS.U16 R11, [R17+0x200] ;  /* 0x00020000110b7984 */ /* 0x004fe80000000400 */
[----:B------:R-:W2:Y:S04]  /*9d70*/  LDS.U16 R12, [R17+0x100] ;  /* 0x00010000110c7984 */ /* 0x000ea80000000400 */
[----:B------:R-:W-:Y:S04]  /*9d80*/  LDS.U16 R13, [R17+0x208] ;  /* 0x00020800110d7984 */ /* 0x000fe80000000400 */
[----:B------:R-:W5:Y:S01]  /*9d90*/  LDS.U16 R14, [R17+0x108] ;  /* 0x00010800110e7984 */ /* 0x000f620000000400 */
[----:B---3--:R-:W-:-:S02]  /*9da0*/  PRMT R0, R3, 0x5410, R0 ;  /* 0x0000541003007816 */ /* 0x008fc40000000000 */
[----:B----4-:R-:W-:Y:S02]  /*9db0*/  PRMT R3, R5, 0x5410, R4 ;  /* 0x0000541005037816 */ /* 0x010fe40000000004 */
[----:B--2---:R-:W-:Y:S02]  /*9dc0*/  PRMT R4, R12, 0x5410, R11 ;  /* 0x000054100c047816 */ /* 0x004fe4000000000b */
[----:B-----5:R-:W-:-:S07]  /*9dd0*/  PRMT R5, R14, 0x5410, R13 ;  /* 0x000054100e057816 */ /* 0x020fce000000000d */
.L_x_123:
[----:B------:R-:W-:Y:S05]  /*9de0*/  BSYNC B1 ;  /* 0x0000000000017941 */ /* 0x000fea0003800000 */
.L_x_122:
[----:B------:R-:W-:Y:S01]  /*9df0*/  @!PT LDS RZ, [RZ] ;  /* 0x00000000fffff984 */ /* 0x000fe20000000800 */
[----:B------:R-:W-:Y:S01]  /*9e00*/  @!PT LDS RZ, [RZ] ;  /* 0x00000000fffff984 */ /* 0x000fe20000000800 */
[----:B------:R-:W-:Y:S01]  /*9e10*/  @!PT LDS RZ, [RZ] ;  /* 0x00000000fffff984 */ /* 0x000fe20000000800 */
[----:B------:R-:W-:Y:S01]  /*9e20*/  @!PT LDS RZ, [RZ] ;  /* 0x00000000fffff984 */ /* 0x000fe20000000800 */
[----:B------:R3:W-:Y:S06]  /*9e30*/  MEMBAR.ALL.CTA ;  /* 0x0000000000007992 */ /* 0x0007ec0000008000 */
[----:B---3--:R-:W3:Y:S01]  /*9e40*/  FENCE.VIEW.ASYNC.S ;  /* 0x00000000000073c6 */ /* 0x008ee20000000000 */
[----:B------:R-:W-:Y:S05]  /*9e50*/  @!P2 BRA `(.L_x_124) ;  /* 0x000000000004a947 */ /* 0x000fea0003800000 */
[----:B------:R-:W-:Y:S01]  /*9e60*/  BPT.TRAP 0x1 ;  /* 0x000000040000795c */ /* 0x000fe20000300000 */
.L_x_124:
[----:B------:R-:W4:Y:S04]  /*9e70*/  LDL.LU R13, [R1+0xb4] ;  /* 0x0000b400010d7983 */ /* 0x000f280000300800 */
[----:B------:R-:W5:Y:S01]  /*9e80*/  LDL.LU R14, [R1+0xb8] ;  /* 0x0000b800010e7983 */ /* 0x000f620000300800 */
[C---:B--2---:R-:W-:Y:S02]  /*9e90*/  LEA R11, R10.reuse, UR44, 0x3 ;  /* 0x0000002c0a0b7c11 */ /* 0x044fe4000f8e18ff */
[----:B-1----:R-:W-:Y:S01]  /*9ea0*/  IADD3 R10, R10, 0x1, RZ ;  /* 0x000000010a0a7810 */ /* 0x002fe20007ffe0ff */
[----:B------:R-:W1:Y:S01]  /*9eb0*/  S2R R12, SR_CgaCtaId ;  /* 0x00000000000c7919 */ /* 0x000e620000008800 */
[----:B------:R-:W-:Y:S02]  /*9ec0*/  IADD3 R11, R11, 0xa0, RZ ;  /* 0x000000a00b0b7810 */ /* 0x000fe40007ffe0ff */
[----:B------:R-:W-:-:S04]  /*9ed0*/  ISETP.NE.AND P2, PT, R10, 0x4, PT ;  /* 0x000000040a00780c */ /* 0x000fc80003f45270 */
[----:B------:R-:W-:Y:S02]  /*9ee0*/  SEL R10, R10, RZ, P2 ;  /* 0x000000ff0a0a7207 */ /* 0x000fe40001000000 */
[----:B-1----:R-:W-:Y:S02]  /*9ef0*/  PRMT R11, R12, 0x654, R11 ;  /* 0x000006540c0b7816 */ /* 0x002fe4000000000b */
[----:B------:R-:W-:Y:S02]  /*9f00*/  SEL R12, RZ, 0x1, P2 ;  /* 0x00000001ff0c7807 */ /* 0x000fe40001000000 */
[----:B---3--:R4:W-:Y:S02]  /*9f10*/  SYNCS.ARRIVE.TRANS64.RED.A1T0 RZ, [R11+URZ], RZ ;  /* 0x000000ff0bff79a7 */ /* 0x0089e4000810043f */
[----:B------:R-:W-:Y:S01]  /*9f20*/  LOP3.LUT R9, R9, R12, RZ, 0x3c, !PT ;  /* 0x0000000c09097212 */ /* 0x000fe200078e3cff */
[----:B----4-:R-:W-:-:S05]  /*9f30*/  VIADD R11, R13, 0x1 ;  /* 0x000000010d0b7836 */ /* 0x010fca0000000000 */
[----:B------:R-:W-:-:S04]  /*9f40*/  ISETP.NE.AND P3, PT, R11, 0x4, PT ;  /* 0x000000040b00780c */ /* 0x000fc80003f65270 */
[----:B------:R-:W-:Y:S02]  /*9f50*/  SEL R13, RZ, 0x1, P3 ;  /* 0x00000001ff0d7807 */ /* 0x000fe40001800000 */
[----:B------:R-:W-:Y:S02]  /*9f60*/  SEL R11, R11, RZ, P3 ;  /* 0x000000ff0b0b7207 */ /* 0x000fe40001800000 */
[----:B-----5:R-:W-:-:S03]  /*9f70*/  LOP3.LUT R14, R14, R13, RZ, 0x3c, !PT ;  /* 0x0000000d0e0e7212 */ /* 0x020fc600078e3cff */
[----:B------:R2:W-:Y:S04]  /*9f80*/  STL [R1+0xb4], R11 ;  /* 0x0000b40b01007387 */ /* 0x0005e80000100800 */
[----:B------:R2:W-:Y:S02]  /*9f90*/  STL [R1+0xb8], R14 ;  /* 0x0000b80e01007387 */ /* 0x0005e40000100800 */
.L_x_118:
[----:B------:R-:W-:Y:S05]  /*9fa0*/  BSYNC B0 ;  /* 0x0000000000007941 */ /* 0x000fea0003800000 */
.L_x_117:
[----:B------:R-:W3:Y:S04]  /*9fb0*/  LDL.LU R20, [R1+0x34] ;  /* 0x0000340001147983 */ /* 0x000ee80000300800 */
[----:B------:R-:W4:Y:S04]  /*9fc0*/  LDL.LU R13, [R1+0x38] ;  /* 0x00003800010d7983 */ /* 0x000f280000300800 */
[----:B------:R-:W5:Y:S04]  /*9fd0*/  LDL.LU R15, [R1+0x3c] ;  /* 0x00003c00010f7983 */ /* 0x000f680000300800 */
[----:B------:R-:W5:Y:S04]  /*9fe0*/  LDL.LU R31, [R1+0x40] ;  /* 0x00004000011f7983 */ /* 0x000f680000300800 */
[----:B------:R-:W5:Y:S04]  /*9ff0*/  LDL.LU R29, [R1+0x44] ;  /* 0x00004400011d7983 */ /* 0x000f680000300800 */
[----:B------:R-:W5:Y:S04]  /*a000*/  LDL.LU R19, [R1+0x48] ;  /* 0x0000480001137983 */ /* 0x000f680000300800 */
[----:B------:R-:W5:Y:S04]  /*a010*/  LDL.LU R32, [R1+0x4c] ;  /* 0x00004c0001207983 */ /* 0x000f680000300800 */
[----:B------:R-:W5:Y:S01]  /*a020*/  LDL.LU R26, [R1+0x50] ;  /* 0x00005000011a7983 */ /* 0x000f620000300800 */
[----:B--2---:R-:W-:-:S02]  /*a030*/  F2FP.F16.E4M3.UNPACK_B R11, R0 ;  /* 0x00000000ff0b723e */ /* 0x004fc400020006ff */
[----:B------:R-:W-:Y:S01]  /*a040*/  F2FP.F16.E4M3.UNPACK_B R14, R0.H1 ;  /* 0x00000000ff0e723e */ /* 0x000fe200030006ff */
[----:B------:R-:W2:Y:S02]  /*a050*/  LDL.LU R21, [R1+0x54] ;  /* 0x0000540001157983 */ /* 0x000ea40000300800 */
[--C-:B------:R-:W-:Y:S02]  /*a060*/  HADD2.F32 R12, -RZ, R11.reuse.H0_H0 ;  /* 0x2000000bff0c7230 */ /* 0x100fe40000004100 */
[----:B------:R-:W2:Y:S01]  /*a070*/  LDL.LU R30, [R1+0x58] ;  /* 0x00005800011e7983 */ /* 0x000ea20000300800 */
[----:B------:R-:W-:Y:S01]  /*a080*/  HADD2.F32 R18, -RZ, R11.H1_H1 ;  /* 0x3000000bff127230 */ /* 0x000fe20000004100 */
[----:B------:R-:W-:Y:S02]  /*a090*/  F2FP.F16.E4M3.UNPACK_B R17, R3 ;  /* 0x00000003ff11723e */ /* 0x000fe400020006ff */
[----:B------:R-:W2:Y:S04]  /*a0a0*/  LDL.LU R28, [R1+0x5c] ;  /* 0x00005c00011c7983 */ /* 0x000ea80000300800 */
[----:B------:R-:W2:Y:S01]  /*a0b0*/  LDL.LU R25, [R1+0x60] ;  /* 0x0000600001197983 */ /* 0x000ea20000300800 */
[----:B------:R-:W-:-:S03]  /*a0c0*/  HADD2.F32 R22, -RZ, R17.H1_H1 ;  /* 0x30000011ff167230 */ /* 0x000fc60000004100 */
[----:B------:R-:W2:Y:S04]  /*a0d0*/  LDL.LU R34, [R1+0x64] ;  /* 0x0000640001227983 */ /* 0x000ea80000300800 */
[----:B------:R-:W2:Y:S01]  /*a0e0*/  LDL.LU R33, [R1+0x68] ;  /* 0x0000680001217983 */ /* 0x000ea20000300800 */
[C---:B---3--:R-:W-:Y:S01]  /*a0f0*/  FMUL R11, R2.reuse, R20 ;  /* 0x00000014020b7220 */ /* 0x048fe20000400000 */
[----:B----4-:R-:W-:-:S03]  /*a100*/  FMUL R13, R2, R13 ;  /* 0x0000000d020d7220 */ /* 0x010fc60000400000 */
[C---:B------:R-:W-:Y:S01]  /*a110*/  FFMA R11, R16.reuse, R12, R11 ;  /* 0x0000000c100b7223 */ /* 0x040fe2000000000b */
[----:B------:R-:W-:Y:S01]  /*a120*/  FFMA R12, R16, R18, R13 ;  /* 0x00000012100c7223 */ /* 0x000fe2000000000d */
[----:B------:R-:W-:Y:S02]  /*a130*/  HADD2.F32 R18, -RZ, R17.H0_H0 ;  /* 0x20000011ff127230 */ /* 0x000fe40000004100 */
[C---:B-----5:R-:W-:Y:S02]  /*a140*/  FMUL R13, R2.reuse, R31 ;  /* 0x0000001f020d7220 */ /* 0x060fe40000400000 */
[----:B------:R-:W3:Y:S01]  /*a150*/  LDL.LU R31, [R1+0x6c] ;  /* 0x00006c00011f7983 */ /* 0x000ee20000300800 */
[----:B------:R-:W-:-:S03]  /*a160*/  FMUL R17, R2, R29 ;  /* 0x0000001d02117220 */ /* 0x000fc60000400000 */
[----:B------:R-:W4:Y:S01]  /*a170*/  LDL.LU R29, [R1+0x70] ;  /* 0x00007000011d7983 */ /* 0x000f220000300800 */
[--C-:B------:R-:W-:Y:S02]  /*a180*/  HADD2.F32 R20, -RZ, R14.reuse.H0_H0 ;  /* 0x2000000eff147230 */ /* 0x100fe40000004100 */
[C---:B------:R-:W-:Y:S01]  /*a190*/  FMUL R15, R2.reuse, R15 ;  /* 0x0000000f020f7220 */ /* 0x040fe20000400000 */
[----:B------:R-:W-:Y:S02]  /*a1a0*/  HADD2.F32 R14, -RZ, R14.H1_H1 ;  /* 0x3000000eff0e7230 */ /* 0x000fe40000004100 */
[----:B------:R-:W-:Y:S01]  /*a1b0*/  FMUL R19, R2, R19 ;  /* 0x0000001302137220 */ /* 0x000fe20000400000 */
[C---:B------:R-:W-:Y:S01]  /*a1c0*/  FFMA R15, R16.reuse, R20, R15 ;  /* 0x00000014100f7223 */ /* 0x040fe2000000000f */
[----:B------:R-:W-:Y:S01]  /*a1d0*/  F2FP.F16.E4M3.UNPACK_B R20, R3.H1 ;  /* 0x00000003ff14723e */ /* 0x000fe200030006ff */
[C---:B------:R-:W-:Y:S01]  /*a1e0*/  FFMA R17, R16.reuse, R18, R17 ;  /* 0x0000001210117223 */ /* 0x040fe20000000011 */
[C---:B------:R-:W-:Y:S01]  /*a1f0*/  FFMA R18, R16.reuse, R22, R19 ;  /* 0x0000001610127223 */ /* 0x040fe20000000013 */
[----:B------:R-:W-:Y:S01]  /*a200*/  FFMA R14, R16, R14, R13 ;  /* 0x0000000e100e7223 */ /* 0x000fe2000000000d */
[----:B------:R-:W-:Y:S01]  /*a210*/  F2FP.F16.E4M3.UNPACK_B R23, R4 ;  /* 0x00000004ff17723e */ /* 0x000fe200020006ff */
[----:B------:R-:W-:-:S02]  /*a220*/  HADD2.F32 R22, -RZ, R20.H0_H0 ;  /* 0x20000014ff167230 */ /* 0x000fc40000004100 */
[C---:B------:R-:W-:Y:S01]  /*a230*/  FMUL R13, R2.reuse, R32 ;  /* 0x00000020020d7220 */ /* 0x040fe20000400000 */
[----:B------:R-:W-:Y:S02]  /*a240*/  HADD2.F32 R20, -RZ, R20.H1_H1 ;  /* 0x30000014ff147230 */ /* 0x000fe40000004100 */
[----:B------:R-:W-:Y:S01]  /*a250*/  FMUL R19, R2, R26 ;  /* 0x0000001a02137220 */ /* 0x000fe20000400000 */
[--C-:B------:R-:W-:Y:S02]  /*a260*/  HADD2.F32 R26, -RZ, R23.reuse.H0_H0 ;  /* 0x20000017ff1a7230 */ /* 0x100fe40000004100 */
[----:B------:R-:W-:Y:S01]  /*a270*/  FFMA R13, R16, R22, R13 ;  /* 0x00000016100d7223 */ /* 0x000fe2000000000d */
[----:B--2---:R-:W-:Y:S01]  /*a280*/  FMUL R21, R2, R21 ;  /* 0x0000001502157220 */ /* 0x004fe20000400000 */
[----:B------:R-:W-:Y:S01]  /*a290*/  F2FP.F16.E4M3.UNPACK_B R24, R4.H1 ;  /* 0x00000004ff18723e */ /* 0x000fe200030006ff */
[----:B------:R-:W-:Y:S01]  /*a2a0*/  FFMA R20, R16, R20, R19 ;  /* 0x0000001410147223 */ /* 0x000fe20000000013 */
[----:B------:R-:W-:-:S02]  /*a2b0*/  HADD2.F32 R22, -RZ, R23.H1_H1 ;  /* 0x30000017ff167230 */ /* 0x000fc40000004100 */
[----:B------:R-:W-:Y:S01]  /*a2c0*/  FMUL R19, R2, R30 ;  /* 0x0000001e02137220 */ /* 0x000fe20000400000 */
[----:B------:R-:W-:Y:S01]  /*a2d0*/  FFMA R21, R16, R26, R21 ;  /* 0x0000001a10157223 */ /* 0x000fe20000000015 */
[--C-:B------:R-:W-:Y:S02]  /*a2e0*/  HADD2.F32 R26, -RZ, R24.reuse.H0_H0 ;  /* 0x20000018ff1a7230 */ /* 0x100fe40000004100 */
[----:B------:R-:W-:Y:S01]  /*a2f0*/  FMUL R23, R2, R28 ;  /* 0x0000001c02177220 */ /* 0x000fe20000400000 */
[----:B------:R-:W-:Y:S01]  /*a300*/  FFMA R22, R16, R22, R19 ;  /* 0x0000001610167223 */ /* 0x000fe20000000013 */
[-C--:B------:R-:W-:Y:S01]  /*a310*/  F2FP.F16.E4M3.UNPACK_B R27, R5.reuse ;  /* 0x00000005ff1b723e */ /* 0x080fe200020006ff */
[----:B------:R-:W-:Y:S01]  /*a320*/  HADD2.F32 R24, -RZ, R24.H1_H1 ;  /* 0x30000018ff187230 */ /* 0x000fe20000004100 */
[----:B------:R-:W-:Y:S01]  /*a330*/  F2FP.F16.E4M3.UNPACK_B R19, R5.H1 ;  /* 0x00000005ff13723e */ /* 0x000fe200030006ff */
[----:B------:R-:W-:Y:S01]  /*a340*/  FMUL R25, R2, R25 ;  /* 0x0000001902197220 */ /* 0x000fe20000400000 */
[----:B------:R-:W-:Y:S01]  /*a350*/  FFMA R23, R16, R26, R23 ;  /* 0x0000001a10177223 */ /* 0x000fe20000000017 */
[----:B------:R-:W-:-:S02]  /*a360*/  HADD2.F32 R26, -RZ, R27.H0_H0 ;  /* 0x2000001bff1a7230 */ /* 0x000fc40000004100 */
[--C-:B------:R-:W-:Y:S02]  /*a370*/  HADD2.F32 R30, -RZ, R19.reuse.H0_H0 ;  /* 0x20000013ff1e7230 */ /* 0x100fe40000004100 */
[----:B------:R-:W-:Y:S01]  /*a380*/  FFMA R24, R16, R24, R25 ;  /* 0x0000001810187223 */ /* 0x000fe20000000019 */
[----:B------:R-:W-:Y:S02]  /*a390*/  HADD2.F32 R32, -RZ, R19.H1_H1 ;  /* 0x30000013ff207230 */ /* 0x000fe40000004100 */
[C---:B------:R-:W-:Y:S01]  /*a3a0*/  FMUL R19, R2.reuse, R34 ;  /* 0x0000002202137220 */ /* 0x040fe20000400000 */
[----:B------:R-:W-:Y:S02]  /*a3b0*/  HADD2.F32 R28, -RZ, R27.H1_H1 ;  /* 0x3000001bff1c7230 */ /* 0x000fe40000004100 */
[----:B------:R-:W-:Y:S01]  /*a3c0*/  FMUL R25, R2, R33 ;  /* 0x0000002102197220 */ /* 0x000fe20000400000 */
[----:B------:R-:W-:-:S03]  /*a3d0*/  FFMA R19, R16, R26, R19 ;  /* 0x0000001a10137223 */ /* 0x000fc60000000013 */
[----:B------:R-:W-:Y:S01]  /*a3e0*/  FFMA R26, R16, R28, R25 ;  /* 0x0000001c101a7223 */ /* 0x000fe20000000019 */
[----:B------:R-:W-:Y:S02]  /*a3f0*/  F2FP.SATFINITE.RELU.E4M3.F32.PACK_AB_MERGE_C R11, R12, R11, RZ ;  /* 0x0000000b0c0b723e */ /* 0x000fe400048078ff */
[----:B------:R-:W-:Y:S02]  /*a400*/  F2FP.SATFINITE.RELU.E4M3.F32.PACK_AB_MERGE_C R15, R14, R15, RZ ;  /* 0x0000000f0e0f723e */ /* 0x000fe400048078ff */
[----:B------:R-:W-:Y:S02]  /*a410*/  F2FP.SATFINITE.RELU.E4M3.F32.PACK_AB_MERGE_C R17, R18, R17, RZ ;  /* 0x000000111211723e */ /* 0x000fe400048078ff */
[----:B------:R-:W-:Y:S02]  /*a420*/  F2FP.SATFINITE.RELU.E4M3.F32.PACK_AB_MERGE_C R13, R20, R13, RZ ;  /* 0x0000000d140d723e */ /* 0x000fe400048078ff */
[----:B------:R-:W-:Y:S02]  /*a430*/  F2FP.SATFINITE.RELU.E4M3.F32.PACK_AB_MERGE_C R21, R22, R21, RZ ;  /* 0x000000151615723e */ /* 0x000fe400048078ff */
[----:B------:R-:W-:-:S02]  /*a440*/  F2FP.SATFINITE.RELU.E4M3.F32.PACK_AB_MERGE_C R23, R24, R23, RZ ;  /* 0x000000171817723e */ /* 0x000fc400048078ff */
[----:B------:R-:W-:Y:S01]  /*a450*/  F2FP.SATFINITE.RELU.E4M3.F32.PACK_AB_MERGE_C R19, R26, R19, RZ ;  /* 0x000000131a13723e */ /* 0x000fe200048078ff */
[C---:B---3--:R-:W-:Y:S01]  /*a460*/  FMUL R27, R2.reuse, R31 ;  /* 0x0000001f021b7220 */ /* 0x048fe20000400000 */
[----:B----4-:R-:W-:-:S03]  /*a470*/  FMUL R29, R2, R29 ;  /* 0x0000001d021d7220 */ /* 0x010fc60000400000 */
[C---:B------:R-:W-:Y:S01]  /*a480*/  FFMA R27, R16.reuse, R30, R27 ;  /* 0x0000001e101b7223 */ /* 0x040fe2000000001b */
[----:B------:R-:W-:-:S05]  /*a490*/  FFMA R28, R16, R32, R29 ;  /* 0x00000020101c7223 */ /* 0x000fca000000001d */
[----:B------:R-:W-:Y:S01]  /*a4a0*/  F2FP.SATFINITE.RELU.E4M3.F32.PACK_AB_MERGE_C R27, R28, R27, RZ ;  /* 0x0000001b1c1b723e */ /* 0x000fe200048078ff */
[----:B------:R-:W-:Y:S06]  /*a4b0*/  @P1 BRA `(.L_x_125) ;  /* 0x0000000000041947 */ /* 0x000fec0003800000 */
[----:B------:R-:W-:-:S04]  /*a4c0*/  DEPBAR.LE SB0, 0x1 ;  /* 0x000080400000791a */ /* 0x000fc80000000000 */
.L_x_125:
        /* <DEDUP_REMOVED lines=27> */
.L_x_127:
[----:B------:R-:W-:Y:S05]  /*a680*/  BSYNC B0 ;  /* 0x0000000000007941 */ /* 0x000fea0003800000 */
.L_x_126:
[----:B------:R-:W-:Y:S04]  /*a690*/  BSSY B0, `(.L_x_128) ;  /* 0x0000033000007945 */ /* 0x000fe80003800000 */
[----:B------:R-:W-:Y:S05]  /*a6a0*/  @P0 BRA `(.L_x_129) ;  /* 0x0000000000c40947 */ /* 0x000fea0003800000 */
[----:B------:R-:W-:-:S04]  /*a6b0*/  MOV R11, UR56 ;  /* 0x00000038000b7c02 */ /* 0x000fc80008000f00 */
[----:B------:R-:W-:-:S13]  /*a6c0*/  ISETP.NE.AND P2, PT, R11, 0x3, PT ;  /* 0x000000030b00780c */ /* 0x000fda0003f45270 */
[----:B------:R-:W-:Y:S05]  /*a6d0*/  @!P2 BRA `(.L_x_130) ;  /* 0x000000000004a947 */ /* 0x000fea0003800000 */
[----:B------:R-:W-:Y:S01]  /*a6e0*/  BPT.TRAP 0x1 ;  /* 0x000000040000795c */ /* 0x000fe20000300000 */
.L_x_130:
[----:B------:R-:W2:Y:S04]  /*a6f0*/  LDL R12, [R1+0xb4] ;  /* 0x0000b400010c7983 */ /* 0x000ea80000100800 */
[----:B------:R-:W3:Y:S01]  /*a700*/  LDL.LU R11, [R1+0xb8] ;  /* 0x0000b800010b7983 */ /* 0x000ee20000300800 */
[----:B------:R-:W-:Y:S01]  /*a710*/  BSSY B1, `(.L_x_131) ;  /* 0x0000005000017945 */ /* 0x000fe20003800000 */
[----:B--2---:R-:W-:Y:S02]  /*a720*/  LEA R12, R12, UR44, 0x3 ;  /* 0x0000002c0c0c7c11 */ /* 0x004fe4000f8e18ff */
[----:B---3--:R-:W-:-:S04]  /*a730*/  SHF.L.U32 R11, R11, 0x1f, RZ ;  /* 0x0000001f0b0b7819 */ /* 0x008fc800000006ff */
[----:B------:R-:W2:Y:S02]  /*a740*/  SYNCS.PHASECHK.TRANS64.TRYWAIT P0, [R12+URZ+0x80], R11 ;  /* 0x0000800b0c0075a7 */ /* 0x000ea4000800017f */
[----:B--2---:R-:W-:Y:S05]  /*a750*/  @!P0 BRA `(.L_x_132) ;  /* 0x0000004400848947 */ /* 0x004fea0003800000 */
.L_x_249:
[----:B------:R-:W-:Y:S05]  /*a760*/  BSYNC B1 ;  /* 0x0000000000017941 */ /* 0x000fea0003800000 */
.L_x_131:
[----:B------:R-:W-:Y:S04]  /*a770*/  BSSY B1, `(.L_x_133) ;  /* 0x0000012000017945 */ /* 0x000fe80003800000 */
[----:B------:R-:W-:Y:S05]  /*a780*/  @P4 BRA `(.L_x_134) ;  /* 0x0000000000404947 */ /* 0x000fea0003800000 */
[----:B------:R-:W3:Y:S02]  /*a790*/  LDL.LU R13, [R1+0xb4] ;  /* 0x0000b400010d7983 */ /* 0x000ee40000300800 */
[----:B---3--:R-:W-:-:S05]  /*a7a0*/  LEA R0, R13, R6, 0xc ;  /* 0x000000060d007211 */ /* 0x008fca00078e60ff */
[----:B------:R-:W-:Y:S01]  /*a7b0*/  VIADD R4, R0, UR44 ;  /* 0x0000002c00047c36 */ /* 0x000fe20008000000 */
[----:B------:R-:W-:Y:S04]  /*a7c0*/  LDS.U16 R3, [R0+UR44+0x200] ;  /* 0x0002002c00037984 */ /* 0x000fe80008000400 */
[----:B------:R-:W-:Y:S01]  /*a7d0*/  IADD3 R13, R7, R4, RZ ;  /* 0x00000004070d7210 */ /* 0x000fe20007ffe0ff */
[----:B------:R-:W-:Y:S04]  /*a7e0*/  LDS.U16 R5, [R0+UR44+0x208] ;  /* 0x0002082c00057984 */ /* 0x000fe80008000400 */
[----:B------:R-:W3:Y:S04]  /*a7f0*/  LDS.U16 R4, [R0+UR44+0x100] ;  /* 0x0001002c00047984 */ /* 0x000ee80008000400 */
[----:B--2---:R3:W2:Y:S04]  /*a800*/  LDS.U16 R12, [R0+UR44+0x108] ;  /* 0x0001082c000c7984 */ /* 0x0046a80008000400 */
[----:B------:R-:W-:Y:S04]  /*a810*/  LDS.U16 R7, [R13+0x200] ;  /* 0x000200000d077984 */ /* 0x000fe80000000400 */
[----:B------:R-:W4:Y:S04]  /*a820*/  LDS.U16 R14, [R13+0x100] ;  /* 0x000100000d0e7984 */ /* 0x000f280000000400 */
[----:B------:R-:W-:Y:S04]  /*a830*/  LDS.U16 R11, [R13+0x208] ;  /* 0x000208000d0b7984 */ /* 0x000fe80000000400 */
[----:B------:R-:W5:Y:S01]  /*a840*/  LDS.U16 R18, [R13+0x108] ;  /* 0x000108000d127984 */ /* 0x000f620000000400 */
[----:B---3--:R-:W-:-:S02]  /*a850*/  PRMT R0, R4, 0x5410, R3 ;  /* 0x0000541004007816 */ /* 0x008fc40000000003 */
[----:B--2---:R-:W-:Y:S02]  /*a860*/  PRMT R3, R12, 0x5410, R5 ;  /* 0x000054100c037816 */ /* 0x004fe40000000005 */
[----:B----4-:R-:W-:Y:S02]  /*a870*/  PRMT R4, R14, 0x5410, R7 ;  /* 0x000054100e047816 */ /* 0x010fe40000000007 */
[----:B-----5:R-:W-:-:S07]  /*a880*/  PRMT R5, R18, 0x5410, R11 ;  /* 0x0000541012057816 */ /* 0x020fce000000000b */
.L_x_134:
[----:B------:R-:W-:Y:S05]  /*a890*/  BSYNC B1 ;  /* 0x0000000000017941 */ /* 0x000fea0003800000 */
.L_x_133:
        /* <DEDUP_REMOVED lines=8> */
.L_x_135:
[----:B--2---:R-:W2:Y:S01]  /*a920*/  S2R R12, SR_CgaCtaId ;  /* 0x00000000000c7919 */ /* 0x004ea20000008800 */
[C---:B------:R-:W-:Y:S01]  /*a930*/  LEA R7, R10.reuse, UR44, 0x3 ;  /* 0x0000002c0a077c11 */ /* 0x040fe2000f8e18ff */
[----:B-1----:R-:W-:-:S03]  /*a940*/  VIADD R10, R10, 0x1 ;  /* 0x000000010a0a7836 */ /* 0x002fc60000000000 */
[----:B------:R-:W-:Y:S02]  /*a950*/  IADD3 R7, R7, 0xa0, RZ ;  /* 0x000000a007077810 */ /* 0x000fe40007ffe0ff */
[----:B------:R-:W-:-:S04]  /*a960*/  ISETP.NE.AND P0, PT, R10, 0x4, PT ;  /* 0x000000040a00780c */ /* 0x000fc80003f05270 */
[----:B------:R-:W-:Y:S02]  /*a970*/  SEL R10, R10, RZ, P0 ;  /* 0x000000ff0a0a7207 */ /* 0x000fe40000000000 */
[----:B--2---:R-:W-:Y:S02]  /*a980*/  PRMT R7, R12, 0x654, R7 ;  /* 0x000006540c077816 */ /* 0x004fe40000000007 */
[----:B------:R-:W-:Y:S02]  /*a990*/  SEL R12, RZ, 0x1, P0 ;  /* 0x00000001ff0c7807 */ /* 0x000fe40000000000 */
[----:B---3--:R2:W-:Y:S02]  /*a9a0*/  SYNCS.ARRIVE.TRANS64.RED.A1T0 RZ, [R7+URZ], RZ ;  /* 0x000000ff07ff79a7 */ /* 0x0085e4000810043f */
[----:B------:R-:W-:-:S07]  /*a9b0*/  LOP3.LUT R9, R9, R12, RZ, 0x3c, !PT ;  /* 0x0000000c09097212 */ /* 0x000fce00078e3cff */
.L_x_129:
[----:B------:R-:W-:Y:S05]  /*a9c0*/  BSYNC B0 ;  /* 0x0000000000007941 */ /* 0x000fea0003800000 */
.L_x_128:
[----:B------:R-:W3:Y:S04]  /*a9d0*/  LDL.LU R14, [R1+0x74] ;  /* 0x00007400010e7983 */ /* 0x000ee80000300800 */
[----:B------:R-:W4:Y:S04]  /*a9e0*/  LDL.LU R13, [R1+0x78] ;  /* 0x00007800010d7983 */ /* 0x000f280000300800 */
[----:B------:R-:W5:Y:S04]  /*a9f0*/  LDL.LU R18, [R1+0x7c] ;  /* 0x00007c0001127983 */ /* 0x000f680000300800 */
[----:B------:R-:W5:Y:S04]  /*aa00*/  LDL.LU R17, [R1+0x80] ;  /* 0x0000800001117983 */ /* 0x000f680000300800 */
[----:B------:R-:W5:Y:S01]  /*aa10*/  LDL.LU R25, [R1+0x84] ;  /* 0x0000840001197983 */ /* 0x000f620000300800 */
[----:B--2---:R-:W-:-:S03]  /*aa20*/  F2FP.F16.E4M3.UNPACK_B R7, R0 ;  /* 0x00000000ff07723e */ /* 0x004fc600020006ff */
[----:B------:R-:W2:Y:S04]  /*aa30*/  LDL.LU R20, [R1+0x88] ;  /* 0x0000880001147983 */ /* 0x000ea80000300800 */
[----:B------:R-:W2:Y:S01]  /*aa40*/  LDL.LU R19, [R1+0x8c] ;  /* 0x00008c0001137983 */ /* 0x000ea20000300800 */
[----:B------:R-:W-:-:S03]  /*aa50*/  HADD2.F32 R11, -RZ, R7.H0_H0 ;  /* 0x20000007ff0b7230 */ /* 0x000fc60000004100 */
[----:B------:R-:W2:Y:S01]  /*aa60*/  LDL.LU R29, [R1+0x90] ;  /* 0x00009000011d7983 */ /* 0x000ea20000300800 */
[----:B------:R-:W-:Y:S01]  /*aa70*/  HADD2.F32 R7, -RZ, R7.H1_H1 ;  /* 0x30000007ff077230 */ /* 0x000fe20000004100 */
[----:B------:R-:W-:Y:S02]  /*aa80*/  F2FP.F16.E4M3.UNPACK_B R0, R0.H1 ;  /* 0x00000000ff00723e */ /* 0x000fe400030006ff */
[----:B------:R-:W2:Y:S04]  /*aa90*/  LDL.LU R22, [R1+0x94] ;  /* 0x0000940001167983 */ /* 0x000ea80000300800 */
[----:B------:R-:W2:Y:S04]  /*aaa0*/  LDL.LU R21, [R1+0x98] ;  /* 0x0000980001157983 */ /* 0x000ea80000300800 */
[----:B------:R-:W2:Y:S04]  /*aab0*/  LDL.LU R24, [R1+0x9c] ;  /* 0x00009c0001187983 */ /* 0x000ea80000300800 */
[----:B------:R-:W2:Y:S01]  /*aac0*/  LDL.LU R23, [R1+0xa0] ;  /* 0x0000a00001177983 */ /* 0x000ea20000300800 */
[C---:B---3--:R-:W-:Y:S01]  /*aad0*/  FMUL R15, R2.reuse, R14 ;  /* 0x0000000e020f7220 */ /* 0x048fe20000400000 */
[----:B----4-:R-:W-:Y:S01]  /*aae0*/  FMUL R14, R2, R13 ;  /* 0x0000000d020e7220 */ /* 0x010fe20000400000 */
[----:B------:R-:W-:-:S03]  /*aaf0*/  HADD2.F32 R13, -RZ, R0.H0_H0 ;  /* 0x20000000ff0d7230 */ /* 0x000fc60000004100 */
[----:B------:R-:W-:Y:S01]  /*ab00*/  FFMA R14, R16, R7, R14 ;  /* 0x00000007100e7223 */ /* 0x000fe2000000000e */
[----:B------:R-:W-:Y:S02]  /*ab10*/  HADD2.F32 R7, -RZ, R0.H1_H1 ;  /* 0x30000000ff077230 */ /* 0x000fe40000004100 */
[C---:B-----5:R-:W-:Y:S02]  /*ab20*/  FMUL R0, R2.reuse, R25 ;  /* 0x0000001902007220 */ /* 0x060fe40000400000 */
[----:B------:R-:W3:Y:S04]  /*ab30*/  LDL.LU R25, [R1+0xa4] ;  /* 0x0000a40001197983 */ /* 0x000ee80000300800 */
[----:B------:R-:W4:Y:S04]  /*ab40*/  LDL.LU R28, [R1+0xa8] ;  /* 0x0000a800011c7983 */ /* 0x000f280000300800 */
[----:B------:R-:W5:Y:S04]  /*ab50*/  LDL.LU R27, [R1+0xac] ;  /* 0x0000ac00011b7983 */ /* 0x000f680000300800 */
[----:B------:R-:W5:Y:S01]  /*ab60*/  LDL.LU R26, [R1+0xb0] ;  /* 0x0000b000011a7983 */ /* 0x000f620000300800 */
[----:B------:R-:W-:Y:S01]  /*ab70*/  F2FP.F16.E4M3.UNPACK_B R12, R3 ;  /* 0x00000003ff0c723e */ /* 0x000fe200020006ff */
[----:B------:R-:W-:Y:S01]  /*ab80*/  FMUL R18, R2, R18 ;  /* 0x0000001202127220 */ /* 0x000fe20000400000 */
[----:B------:R-:W-:-:S03]  /*ab90*/  FFMA R15, R16, R11, R15 ;  /* 0x0000000b100f7223 */ /* 0x000fc6000000000f */
[--C-:B------:R-:W-:Y:S02]  /*aba0*/  HADD2.F32 R11, -RZ, R12.reuse.H0_H0 ;  /* 0x2000000cff0b7230 */ /* 0x100fe40000004100 */
[----:B------:R-:W-:Y:S01]  /*abb0*/  FFMA R18, R16, R13, R18 ;  /* 0x0000000d10127223 */ /* 0x000fe20000000012 */
[----:B------:R-:W-:Y:S02]  /*abc0*/  HADD2.F32 R13, -RZ, R12.H1_H1 ;  /* 0x3000000cff0d7230 */ /* 0x000fe40000004100 */
[----:B------:R-:W-:Y:S01]  /*abd0*/  FMUL R17, R2, R17 ;  /* 0x0000001102117220 */ /* 0x000fe20000400000 */
[----:B------:R-:W-:Y:S01]  /*abe0*/  F2FP.F16.E4M3.UNPACK_B R3, R3.H1 ;  /* 0x00000003ff03723e */ /* 0x000fe200030006ff */
[----:B------:R-:W-:Y:S01]  /*abf0*/  FFMA R12, R16, R11, R0 ;  /* 0x0000000b100c7223 */ /* 0x000fe20000000000 */
[----:B------:R-:W-:Y:S01]  /*ac00*/  F2FP.F16.E4M3.UNPACK_B R0, R4 ;  /* 0x00000004ff00723e */ /* 0x000fe200020006ff */
[----:B--2---:R-:W-:Y:S01]  /*ac10*/  FMUL R20, R2, R20 ;  /* 0x0000001402147220 */ /* 0x004fe20000400000 */
[----:B------:R-:W-:Y:S01]  /*ac20*/  FFMA R17, R16, R7, R17 ;  /* 0x0000000710117223 */ /* 0x000fe20000000011 */
[----:B------:R-:W-:-:S02]  /*ac30*/  HADD2.F32 R7, -RZ, R3.H0_H0 ;  /* 0x20000003ff077230 */ /* 0x000fc40000004100 */
[----:B------:R-:W-:Y:S01]  /*ac40*/  FMUL R19, R2, R19 ;  /* 0x0000001302137220 */ /* 0x000fe20000400000 */
[----:B------:R-:W-:Y:S01]  /*ac50*/  FFMA R13, R16, R13, R20 ;  /* 0x0000000d100d7223 */ /* 0x000fe20000000014 */
[----:B------:R-:W-:Y:S02]  /*ac60*/  HADD2.F32 R3, -RZ, R3.H1_H1 ;  /* 0x30000003ff037230 */ /* 0x000fe40000004100 */
[C---:B------:R-:W-:Y:S01]  /*ac70*/  FMUL R20, R2.reuse, R29 ;  /* 0x0000001d02147220 */ /* 0x040fe20000400000 */
[--C-:B------:R-:W-:Y:S02]  /*ac80*/  HADD2.F32 R11, -RZ, R0.reuse.H0_H0 ;  /* 0x20000000ff0b7230 */ /* 0x100fe40000004100 */
[----:B------:R-:W-:Y:S01]  /*ac90*/  FMUL R22, R2, R22 ;  /* 0x0000001602167220 */ /* 0x000fe20000400000 */
[----:B------:R-:W-:Y:S01]  /*aca0*/  F2FP.F16.E4M3.UNPACK_B R4, R4.H1 ;  /* 0x00000004ff04723e */ /* 0x000fe200030006ff */
[C---:B------:R-:W-:Y:S01]  /*acb0*/  FFMA R19, R16.reuse, R7, R19 ;  /* 0x0000000710137223 */ /* 0x040fe20000000013 */
[C---:B------:R-:W-:Y:S01]  /*acc0*/  FFMA R20, R16.reuse, R3, R20 ;  /* 0x0000000310147223 */ /* 0x040fe20000000014 */
[----:B------:R-:W-:Y:S01]  /*acd0*/  FFMA R22, R16, R11, R22 ;  /* 0x0000000b10167223 */ /* 0x000fe20000000016 */
[----:B------:R-:W-:Y:S01]  /*ace0*/  HADD2.F32 R3, -RZ, R0.H1_H1 ;  /* 0x30000000ff037230 */ /* 0x000fe20000004100 */
[----:B------:R-:W-:Y:S01]  /*acf0*/  F2FP.F16.E4M3.UNPACK_B R0, R5 ;  /* 0x00000005ff00723e */ /* 0x000fe200020006ff */
[----:B------:R-:W-:-:S02]  /*ad00*/  HADD2.F32 R7, -RZ, R4.H0_H0 ;  /* 0x20000004ff077230 */ /* 0x000fc40000004100 */
[----:B------:R-:W-:Y:S02]  /*ad10*/  HADD2.F32 R11, -RZ, R4.H1_H1 ;  /* 0x30000004ff0b7230 */ /* 0x000fe40000004100 */
[C---:B------:R-:W-:Y:S01]  /*ad20*/  FMUL R4, R2.reuse, R24 ;  /* 0x0000001802047220 */ /* 0x040fe20000400000 */
[C---:B------:R-:W-:Y:S01]  /*ad30*/  FMUL R24, R2.reuse, R23 ;  /* 0x0000001702187220 */ /* 0x040fe20000400000 */
[----:B------:R-:W-:Y:S01]  /*ad40*/  F2FP.F16.E4M3.UNPACK_B R5, R5.H1 ;  /* 0x00000005ff05723e */ /* 0x000fe200030006ff */
[----:B------:R-:W-:Y:S01]  /*ad50*/  FMUL R21, R2, R21 ;  /* 0x0000001502157220 */ /* 0x000fe20000400000 */
[C---:B------:R-:W-:Y:S01]  /*ad60*/  FFMA R4, R16.reuse, R7, R4 ;  /* 0x0000000710047223 */ /* 0x040fe20000000004 */
[C---:B------:R-:W-:Y:S01]  /*ad70*/  FFMA R23, R16.reuse, R11, R24 ;  /* 0x0000000b10177223 */ /* 0x040fe20000000018 */
[----:B------:R-:W-:Y:S02]  /*ad80*/  HADD2.F32 R7, -RZ, R0.H1_H1 ;  /* 0x30000000ff077230 */ /* 0x000fe40000004100 */
[----:B------:R-:W-:Y:S01]  /*ad90*/  FFMA R21, R16, R3, R21 ;  /* 0x0000000310157223 */ /* 0x000fe20000000015 */
[----:B------:R-:W-:-:S02]  /*ada0*/  HADD2.F32 R11, -RZ, R5.H0_H0 ;  /* 0x20000005ff0b7230 */ /* 0x000fc40000004100 */
[----:B------:R-:W-:Y:S02]  /*adb0*/  HADD2.F32 R3, -RZ, R0.H0_H0 ;  /* 0x20000000ff037230 */ /* 0x000fe40000004100 */
[----:B------:R-:W-:Y:S01]  /*adc0*/  HADD2.F32 R5, -RZ, R5.H1_H1 ;  /* 0x30000005ff057230 */ /* 0x000fe20000004100 */
[----:B------:R-:W-:Y:S02]  /*add0*/  F2FP.SATFINITE.RELU.E4M3.F32.PACK_AB_MERGE_C R15, R14, R15, RZ ;  /* 0x0000000f0e0f723e */ /* 0x000fe400048078ff */
[----:B------:R-:W-:Y:S02]  /*ade0*/  F2FP.SATFINITE.RELU.E4M3.F32.PACK_AB_MERGE_C R17, R17, R18, RZ ;  /* 0x000000121111723e */ /* 0x000fe400048078ff */
[----:B------:R-:W-:Y:S02]  /*adf0*/  F2FP.SATFINITE.RELU.E4M3.F32.PACK_AB_MERGE_C R13, R13, R12, RZ ;  /* 0x0000000c0d0d723e */ /* 0x000fe400048078ff */
[----:B------:R-:W-:Y:S02]  /*ae00*/  F2FP.SATFINITE.RELU.E4M3.F32.PACK_AB_MERGE_C R19, R20, R19, RZ ;  /* 0x000000131413723e */ /* 0x000fe400048078ff */
[----:B------:R-:W-:-:S02]  /*ae10*/  F2FP.SATFINITE.RELU.E4M3.F32.PACK_AB_MERGE_C R21, R21, R22, RZ ;  /* 0x000000161515723e */ /* 0x000fc400048078ff */
[----:B------:R-:W-:Y:S01]  /*ae20*/  F2FP.SATFINITE.RELU.E4M3.F32.PACK_AB_MERGE_C R23, R23, R4, RZ ;  /* 0x000000041717723e */ /* 0x000fe200048078ff */
[C---:B---3--:R-:W-:Y:S01]  /*ae30*/  FMUL R25, R2.reuse, R25 ;  /* 0x0000001902197220 */ /* 0x048fe20000400000 */
[C---:B----4-:R-:W-:Y:S01]  /*ae40*/  FMUL R0, R2.reuse, R28 ;  /* 0x0000001c02007220 */ /* 0x050fe20000400000 */
[C---:B-----5:R-:W-:Y:S01]  /*ae50*/  FMUL R24, R2.reuse, R27 ;  /* 0x0000001b02187220 */ /* 0x060fe20000400000 */
[----:B------:R-:W-:Y:S01]  /*ae60*/  FMUL R26, R2, R26 ;  /* 0x0000001a021a7220 */ /* 0x000fe20000400000 */
[C---:B------:R-:W-:Y:S01]  /*ae70*/  FFMA R3, R16.reuse, R3, R25 ;  /* 0x0000000310037223 */ /* 0x040fe20000000019 */
[C---:B------:R-:W-:Y:S01]  /*ae80*/  FFMA R0, R16.reuse, R7, R0 ;  /* 0x0000000710007223 */ /* 0x040fe20000000000 */
[C---:B------:R-:W-:Y:S01]  /*ae90*/  FFMA R11, R16.reuse, R11, R24 ;  /* 0x0000000b100b7223 */ /* 0x040fe20000000018 */
[----:B------:R-:W-:-:S03]  /*aea0*/  FFMA R26, R16, R5, R26 ;  /* 0x00000005101a7223 */ /* 0x000fc6000000001a */
[----:B------:R-:W-:Y:S02]  /*aeb0*/  F2FP.SATFINITE.RELU.E4M3.F32.PACK_AB_MERGE_C R3, R0, R3, RZ ;  /* 0x000000030003723e */ /* 0x000fe400048078ff */
[----:B------:R-:W-:Y:S01]  /*aec0*/  F2FP.SATFINITE.RELU.E4M3.F32.PACK_AB_MERGE_C R11, R26, R11, RZ ;  /* 0x0000000b1a0b723e */ /* 0x000fe200048078ff */
[----:B------:R-:W-:Y:S06]  /*aed0*/  @P1 BRA `(.L_x_136) ;  /* 0x0000000000041947 */ /* 0x000fec0003800000 */
[----:B------:R-:W-:-:S04]  /*aee0*/  DEPBAR.LE SB0, 0x1 ;  /* 0x000080400000791a */ /* 0x000fc80000000000 */
.L_x_136:
[----:B------:R-:W2:Y:S01]  /*aef0*/  LDL.LU R25, [R1+0xc4] ;  /* 0x0000c40001197983 */ /* 0x000ea20000300800 */
        /* <DEDUP_REMOVED lines=17> */
[----:B----4-:R-:W-:Y:S01]  /*b010*/  BAR.SYNC.DEFER_BLOCKING 0x1, 0x100 ;  /* 0x0044000000007b1d */ /* 0x010fe20000010000 */
[----:B--2---:R-:W-:-:S05]  /*b020*/  IADD3 R25, P0, R25, UR52, RZ ;  /* 0x0000003419197c10 */ /* 0x004fca000ff1e0ff */
[----:B------:R3:W-:Y:S01]  /*b030*/  STL [R1+0xc4], R25 ;  /* 0x0000c41901007387 */ /* 0x0007e20000100800 */
[----:B------:R-:W-:Y:S07]  /*b040*/  @P1 BRA `(.L_x_138) ;  /* 0x0000000000201947 */ /* 0x000fee0003800000 */
        /* <DEDUP_REMOVED lines=8> */
.L_x_138:
[----:B------:R-:W-:Y:S05]  /*b0d0*/  BSYNC B0 ;  /* 0x0000000000007941 */ /* 0x000fea0003800000 */
.L_x_137:
[----:B------:R-:W2:Y:S01]  /*b0e0*/  LDL.LU R27, [R1+0xc8] ;  /* 0x0000c800011b7983 */ /* 0x000ea20000300800 */
[----:B------:R-:W-:Y:S01]  /*b0f0*/  ULDC.64 UR4, c[0x0][0x8f8] ;  /* 0x00023e0000047ab9 */ /* 0x000fe20000000a00 */
[----:B------:R-:W-:Y:S01]  /*b100*/  UMOV UR41, 0xffffffff ;  /* 0xffffffff00297882 */ /* 0x000fe20000000000 */
[----:B------:R-:W-:Y:S01]  /*b110*/  UMOV UR43, 0xffffffff ;  /* 0xffffffff002b7882 */ /* 0x000fe20000000000 */
[----:B------:R-:W-:Y:S02]  /*b120*/  PRMT R0, RZ, 0x7610, R0 ;  /* 0x00007610ff007816 */ /* 0x000fe40000000000 */
[----:B------:R-:W-:Y:S02]  /*b130*/  MOV R4, 0xffffffff ;  /* 0xffffffff00047802 */ /* 0x000fe40000000f00 */
[----:B--2---:R-:W-:Y:S02]  /*b140*/  IADD3.X R27, R27, UR38, RZ, P0, !PT ;  /* 0x000000261b1b7c10 */ /* 0x004fe400087fe4ff */
[----:B------:R-:W-:-:S03]  /*b150*/  ISETP.GE.U32.AND P0, PT, R25, UR4, PT ;  /* 0x0000000419007c0c */ /* 0x000fc6000bf06070 */
[----:B------:R2:W-:Y:S01]  /*b160*/  STL [R1+0xc8], R27 ;  /* 0x0000c81b01007387 */ /* 0x0005e20000100800 */
[----:B------:R-:W-:-:S13]  /*b170*/  ISETP.GE.U32.AND.EX P0, PT, R27, UR5, PT, P0 ;  /* 0x000000051b007c0c */ /* 0x000fda000bf06100 */
[----:B--2---:R-:W-:Y:S05]  /*b180*/  @P0 BRA `(.L_x_139) ;  /* 0x0000000400740947 */ /* 0x004fea0003800000 */
[----:B---3--:R-:W2:Y:S01]  /*b190*/  S2R R17, SR_CTAID.X ;  /* 0x0000000000117919 */ /* 0x008ea20000002500 */
[----:B------:R-:W3:Y:S01]  /*b1a0*/  LDC.64 R14, c[0x0][0x8d0] ;  /* 0x00023400ff0e7b82 */ /* 0x000ee20000000a00 */
[----:B------:R-:W-:Y:S01]  /*b1b0*/  ULDC UR4, c[0x0][0x150] ;  /* 0x0000540000047ab9 */ /* 0x000fe20000000800 */
[----:B------:R-:W-:Y:S01]  /*b1c0*/  MOV R12, R25 ;  /* 0x00000019000c7202 */ /* 0x000fe20000000f00 */
[----:B------:R-:W4:Y:S01]  /*b1d0*/  S2R R23, SR_CTAID.Y ;  /* 0x0000000000177919 */ /* 0x000f220000002600 */
[----:B------:R-:W-:-:S04]  /*b1e0*/  IMAD.MOV.U32 R13, RZ, RZ, R27 ;  /* 0x000000ffff0d7224 */ /* 0x000fc800078e001b */
[----:B------:R-:W1:Y:S08]  /*b1f0*/  LDC R24, c[0x0][0x144] ;  /* 0x00005100ff187b82 */ /* 0x000e700000000800 */
[----:B------:R-:W1:Y:S08]  /*b200*/  LDC R8, c[0x0][0x8d8] ;  /* 0x00023600ff087b82 */ /* 0x000e700000000800 */
[----:B------:R-:W1:Y:S01]  /*b210*/  LDC.64 R18, c[0x0][0x8c8] ;  /* 0x00023200ff127b82 */ /* 0x000e620000000a00 */
[----:B---3--:R-:W-:-:S04]  /*b220*/  ISETP.NE.U32.AND P0, PT, R14, RZ, PT ;  /* 0x000000ff0e00720c */ /* 0x008fc80003f05070 */
[----:B------:R-:W-:Y:S02]  /*b230*/  ISETP.NE.AND.EX P0, PT, R15, RZ, PT, P0 ;  /* 0x000000ff0f00720c */ /* 0x000fe40003f05300 */
[----:B--2---:R-:W-:-:S05]  /*b240*/  I2FP.F32.U32 R0, R17 ;  /* 0x0000001100007245 */ /* 0x004fca0000201000 */
[----:B------:R-:W-:-:S04]  /*b250*/  FMUL R0, R0, UR4 ;  /* 0x0000000400007c20 */ /* 0x000fc80008400000 */
[----:B------:R2:W3:Y:S02]  /*b260*/  F2I.U32.TRUNC.NTZ R22, R0 ;  /* 0x0000000000167305 */ /* 0x0004e4000020f000 */
[----:B----4-:R-:W-:Y:S05]  /*b270*/  @!P0 BRA `(.L_x_140) ;  /* 0x0000000000288947 */ /* 0x010fea0003800000 */
[----:B--2---:R-:W2:Y:S02]  /*b280*/  LDC R0, c[0x0][0x8dc] ;  /* 0x00023700ff007b82 */ /* 0x004ea40000000800 */
[----:B--2---:R-:W-:-:S04]  /*b290*/  IADD3 R3, P0, R25, R0, RZ ;  /* 0x0000000019037210 */ /* 0x004fc80007f1e0ff */
[----:B------:R-:W-:-:S05]  /*b2a0*/  IADD3.X R11, RZ, R27, RZ, P0, !PT ;  /* 0x0000001bff0b7210 */ /* 0x000fca00007fe4ff */
[----:B------:R-:W-:-:S04]  /*b2b0*/  IMAD.WIDE.U32 R4, R11, R14, RZ ;  /* 0x0000000e0b047225 */ /* 0x000fc800078e00ff */
[----:B------:R-:W-:-:S04]  /*b2c0*/  IMAD.WIDE.U32 R6, P0, R3, R15, R4 ;  /* 0x0000000f03067225 */ /* 0x000fc80007800004 */
[----:B------:R-:W-:Y:S01]  /*b2d0*/  IMAD.WIDE.U32 R4, R3, R14, RZ ;  /* 0x0000000e03047225 */ /* 0x000fe200078e00ff */
[----:B------:R-:W-:-:S03]  /*b2e0*/  IADD3.X R13, RZ, RZ, RZ, P0, !PT ;  /* 0x000000ffff0d7210 */ /* 0x000fc600007fe4ff */
[----:B------:R-:W-:Y:S01]  /*b2f0*/  IMAD.MOV.U32 R12, RZ, RZ, R7 ;  /* 0x000000ffff0c7224 */ /* 0x000fe200078e0007 */
[----:B------:R-:W-:-:S05]  /*b300*/  IADD3 RZ, P0, R5, R6, RZ ;  /* 0x0000000605ff7210 */ /* 0x000fca0007f1e0ff */
[----:B------:R-:W-:-:S08]  /*b310*/  IMAD.WIDE.U32.X R12, R11, R15, R12, P0 ;  /* 0x0000000f0b0c7225 */ /* 0x000fd000000e040c */
.L_x_140:
[-CC-:B-1----:R-:W-:Y:S01]  /*b320*/  SHF.R.U64 R29, R12, R8.reuse, R13.reuse ;  /* 0x000000080c1d7219 */ /* 0x182fe2000000120d */
[----:B------:R-:W1:Y:S01]  /*b330*/  LDC.64 R20, c[0x0][0x8e8] ;  /* 0x00023a00ff147b82 */ /* 0x000e620000000a00 */
[----:B--2---:R-:W-:Y:S01]  /*b340*/  SHF.R.U32.HI R0, RZ, R8, R13 ;  /* 0x00000008ff007219 */ /* 0x004fe2000001160d */
[----:B------:R-:W-:Y:S01]  /*b350*/  IMAD.MOV.U32 R4, RZ, RZ, R25 ;  /* 0x000000ffff047224 */ /* 0x000fe200078e0019 */
[----:B------:R-:W-:Y:S01]  /*b360*/  IADD3 R3, P0, RZ, -R29, RZ ;  /* 0x8000001dff037210 */ /* 0x000fe20007f1e0ff */
[----:B------:R-:W-:Y:S01]  /*b370*/  ULDC UR4, c[0x0][0x154] ;  /* 0x0000550000047ab9 */ /* 0x000fe20000000800 */
[----:B---3--:R-:W-:Y:S02]  /*b380*/  IADD3 R22, -R22, RZ, RZ ;  /* 0x000000ff16167210 */ /* 0x008fe40007ffe1ff */
[----:B------:R-:W-:Y:S01]  /*b390*/  IADD3.X R5, RZ, ~R0, RZ, P0, !PT ;  /* 0x80000000ff057210 */ /* 0x000fe200007fe4ff */
[----:B------:R-:W2:Y:S01]  /*b3a0*/  LDC R6, c[0x0][0x8c0] ;  /* 0x00023000ff067b82 */ /* 0x000ea20000000800 */
[----:B------:R-:W-:-:S03]  /*b3b0*/  MOV R7, 0x1 ;  /* 0x0000000100077802 */ /* 0x000fc60000000f00 */
[----:B------:R-:W-:Y:S01]  /*b3c0*/  IMAD R0, R5, R18, RZ ;  /* 0x0000001205007224 */ /* 0x000fe200078e02ff */
[----:B------:R-:W-:-:S03]  /*b3d0*/  MOV R5, R27 ;  /* 0x0000001b00057202 */ /* 0x000fc60000000f00 */
[----:B------:R-:W3:Y:S01]  /*b3e0*/  LDC R12, c[0x0][0x8b0] ;  /* 0x00022c00ff0c7b82 */ /* 0x000ee20000000800 */
[----:B------:R-:W-:-:S04]  /*b3f0*/  IMAD.WIDE.U32 R4, R3, R18, R4 ;  /* 0x0000001203047225 */ /* 0x000fc800078e0004 */
[----:B------:R-:W-:Y:S01]  /*b400*/  IMAD R3, R3, R19, R0 ;  /* 0x0000001303037224 */ /* 0x000fe200078e0200 */
[----:B------:R-:W-:Y:S02]  /*b410*/  I2FP.F32.U32 R0, R23 ;  /* 0x0000001700007245 */ /* 0x000fe40000201000 */
[----:B------:R-:W4:Y:S01]  /*b420*/  LDC R26, c[0x0][0x900] ;  /* 0x00024000ff1a7b82 */ /* 0x000f220000000800 */
[----:B------:R-:W-:Y:S01]  /*b430*/  IMAD R19, R24, R22, R17 ;  /* 0x0000001618137224 */ /* 0x000fe200078e0211 */
[----:B-1----:R-:W-:Y:S02]  /*b440*/  ISETP.NE.U32.AND P0, PT, R20, RZ, PT ;  /* 0x000000ff1400720c */ /* 0x002fe40003f05070 */
[----:B------:R-:W-:Y:S01]  /*b450*/  IADD3 R3, R5, R3, RZ ;  /* 0x0000000305037210 */ /* 0x000fe20007ffe0ff */
[----:B------:R-:W-:Y:S01]  /*b460*/  FMUL R0, R0, UR4 ;  /* 0x0000000400007c20 */ /* 0x000fe20008400000 */
[----:B------:R-:W-:Y:S01]  /*b470*/  ISETP.NE.AND.EX P0, PT, R21, RZ, PT, P0 ;  /* 0x000000ff1500720c */ /* 0x000fe20003f05300 */
[----:B------:R-:W-:Y:S01]  /*b480*/  IMAD.MOV.U32 R5, RZ, RZ, -0x1 ;  /* 0xffffffffff057424 */ /* 0x000fe200078e00ff */
[----:B------:R-:W1:Y:S01]  /*b490*/  LDC R22, c[0x0][0x148] ;  /* 0x00005200ff167b82 */ /* 0x000e620000000800 */
[-CC-:B--2---:R-:W-:Y:S01]  /*b4a0*/  SHF.R.U64 R14, R4, R6.reuse, R3.reuse ;  /* 0x00000006040e7219 */ /* 0x184fe20000001203 */
[----:B------:R2:W1:Y:S01]  /*b4b0*/  F2I.U32.TRUNC.NTZ R15, R0 ;  /* 0x00000000000f7305 */ /* 0x000462000020f000 */
[----:B------:R-:W-:-:S05]  /*b4c0*/  SHF.R.U32.HI R3, RZ, R6, R3 ;  /* 0x00000006ff037219 */ /* 0x000fca0000011603 */
[----:B------:R-:W1:Y:S01]  /*b4d0*/  LDC R17, c[0x0][0x8a8] ;  /* 0x00022a00ff117b82 */ /* 0x000e620000000800 */
[-CC-:B---3--:R-:W-:Y:S02]  /*b4e0*/  SHF.R.U64 R8, R14, R12.reuse, R3.reuse ;  /* 0x0000000c0e087219 */ /* 0x188fe40000001203 */
[----:B------:R-:W-:-:S05]  /*b4f0*/  SHF.R.U32.HI R3, RZ, R12, R3 ;  /* 0x0000000cff037219 */ /* 0x000fca0000011603 */
[----:B------:R-:W3:Y:S01]  /*b500*/  LDC R24, c[0x0][0x8f0] ;  /* 0x00023c00ff187b82 */ /* 0x000ee20000000800 */
[-C--:B----4-:R-:W-:Y:S02]  /*b510*/  SHF.L.U32 R4, R5, R26.reuse, RZ ;  /* 0x0000001a05047219 */ /* 0x090fe400000006ff */
[-CC-:B------:R-:W-:Y:S02]  /*b520*/  SHF.R.U64 R18, R8, R26.reuse, R3.reuse ;  /* 0x0000001a08127219 */ /* 0x180fe40000001203 */
[----:B------:R-:W-:Y:S02]  /*b530*/  SHF.R.U32.HI R5, RZ, R26, R3 ;  /* 0x0000001aff057219 */ /* 0x000fe40000011603 */
[----:B------:R-:W-:Y:S01]  /*b540*/  LOP3.LUT R25, RZ, R4, RZ, 0x33, !PT ;  /* 0x00000004ff197212 */ /* 0x000fe200078e33ff */
[----:B------:R-:W4:Y:S01]  /*b550*/  LDC R27, c[0x0][0x8e0] ;  /* 0x00023800ff1b7b82 */ /* 0x000f220000000800 */
[----:B------:R-:W-:Y:S02]  /*b560*/  SHF.L.U32 R26, R7, R26, RZ ;  /* 0x0000001a071a7219 */ /* 0x000fe400000006ff */
[----:B------:R-:W-:-:S05]  /*b570*/  MOV R4, R18 ;  /* 0x0000001200047202 */ /* 0x000fca0000000f00 */
[----:B------:R-:W1:Y:S01]  /*b580*/  LDC R28, c[0x0][0x8b8] ;  /* 0x00022e00ff1c7b82 */ /* 0x000e620000000800 */
[----:B--2---:R-:W-:Y:S05]  /*b590*/  @!P0 BRA `(.L_x_141) ;  /* 0x0000000000288947 */ /* 0x004fea0003800000 */
[----:B------:R-:W2:Y:S02]  /*b5a0*/  LDC R3, c[0x0][0x8f4] ;  /* 0x00023d00ff037b82 */ /* 0x000ea40000000800 */
[----:B--2---:R-:W-:-:S05]  /*b5b0*/  IADD3 R3, P0, R18, R3, RZ ;  /* 0x0000000312037210 */ /* 0x004fca0007f1e0ff */
[----:B------:R-:W-:-:S04]  /*b5c0*/  IMAD.X R11, RZ, RZ, R5, P0 ;  /* 0x000000ffff0b7224 */ /* 0x000fc800000e0605 */
[----:B------:R-:W-:-:S04]  /*b5d0*/  IMAD.WIDE.U32 R4, R11, R20, RZ ;  /* 0x000000140b047225 */ /* 0x000fc800078e00ff */
[----:B------:R-:W-:-:S04]  /*b5e0*/  IMAD.WIDE.U32 R6, P0, R3, R21, R4 ;  /* 0x0000001503067225 */ /* 0x000fc80007800004 */
[----:B------:R-:W-:Y:S01]  /*b5f0*/  IMAD.WIDE.U32 R4, R3, R20, RZ ;  /* 0x0000001403047225 */ /* 0x000fe200078e00ff */
[----:B------:R-:W-:Y:S02]  /*b600*/  IADD3.X R13, RZ, RZ, RZ, P0, !PT ;  /* 0x000000ffff0d7210 */ /* 0x000fe400007fe4ff */
[----:B------:R-:W-:Y:S02]  /*b610*/  MOV R12, R7 ;  /* 0x00000007000c7202 */ /* 0x000fe40000000f00 */
[----:B------:R-:W-:-:S05]  /*b620*/  IADD3 RZ, P0, R5, R6, RZ ;  /* 0x0000000605ff7210 */ /* 0x000fca0007f1e0ff */
[----:B------:R-:W-:-:S08]  /*b630*/  IMAD.WIDE.U32.X R4, R11, R21, R12, P0 ;  /* 0x000000150b047225 */ /* 0x000fd000000e040c */
.L_x_141:
[----:B------:R-:W2:Y:S01]  /*b640*/  LDC R3, c[0x0][0x904] ;  /* 0x00024100ff037b82 */ /* 0x000ea20000000800 */
[----:B---3--:R-:W-:Y:S01]  /*b650*/  SHF.R.U64 R0, R4, R24, R5 ;  /* 0x0000001804007219 */ /* 0x008fe20000001205 */
[----:B-1----:R-:W-:Y:S01]  /*b660*/  IMAD.MOV R15, RZ, RZ, -R15 ;  /* 0x000000ffff0f7224 */ /* 0x002fe200078e0a0f */
[----:B------:R-:W-:Y:S02]  /*b670*/  LOP3.LUT R7, R8, R25, RZ, 0xc0, !PT ;  /* 0x0000001908077212 */ /* 0x000fe400078ec0ff */
[----:B------:R-:W-:Y:S02]  /*b680*/  IADD3 R5, R17, -0x1, RZ ;  /* 0xffffffff11057810 */ /* 0x000fe40007ffe0ff */
[----:B------:R-:W-:Y:S01]  /*b690*/  R2UR UR43, R29 ;  /* 0x000000001d2b72ca */ /* 0x000fe200000e0000 */
[----:B------:R-:W-:Y:S01]  /*b6a0*/  IMAD R4, R26, R0, R7 ;  /* 0x000000001a047224 */ /* 0x000fe200078e0207 */
[----:B------:R-:W-:Y:S02]  /*b6b0*/  LOP3.LUT R5, R14, R5, RZ, 0xc0, !PT ;  /* 0x000000050e057212 */ /* 0x000fe400078ec0ff */
[----:B--2---:R-:W-:-:S02]  /*b6c0*/  ISETP.NE.AND P0, PT, R3, 0x1, PT ;  /* 0x000000010300780c */ /* 0x004fc40003f05270 */
[----:B------:R-:W-:-:S05]  /*b6d0*/  IADD3 R3, -R0, RZ, RZ ;  /* 0x000000ff00037210 */ /* 0x000fca0007ffe1ff */
[----:B----4-:R-:W-:-:S04]  /*b6e0*/  IMAD R0, R3, R27, R18 ;  /* 0x0000001b03007224 */ /* 0x010fc800078e0212 */
[----:B------:R-:W-:Y:S02]  /*b6f0*/  IMAD R3, R0, R17, R5 ;  /* 0x0000001100037224 */ /* 0x000fe400078e0205 */
[----:B------:R-:W-:-:S04]  /*b700*/  @P0 IMAD R19, R22, R15, R23 ;  /* 0x0000000f16130224 */ /* 0x000fc800078e0217 */
[----:B------:R-:W-:-:S05]  /*b710*/  IMAD R4, R4, R28, R19 ;  /* 0x0000001c04047224 */ /* 0x000fca00078e0213 */
[----:B------:R-:W-:Y:S02]  /*b720*/  SEL R0, R3, R4, !P0 ;  /* 0x0000000403007207 */ /* 0x000fe40004000000 */
[----:B------:R-:W-:Y:S02]  /*b730*/  SEL R4, R4, R3, !P0 ;  /* 0x0000000304047207 */ /* 0x000fe40004000000 */
[----:B------:R-:W-:Y:S01]  /*b740*/  R2UR UR41, R0 ;  /* 0x00000000002972ca */ /* 0x000fe200000e0000 */
[----:B------:R-:W-:-:S14]  /*b750*/  IMAD.MOV.U32 R0, RZ, RZ, 0x1 ;  /* 0x00000001ff007424 */ /* 0x000fdc00078e00ff */
.L_x_139:
[----:B------:R-:W-:Y:S01]  /*b760*/  UIADD3 UR36, UR58, UR36, URZ ;  /* 0x000000243a247290 */ /* 0x000fe2000fffe03f */
[----:B------:R2:W-:Y:S01]  /*b770*/  STL [R1+0xb8], R9 ;  /* 0x0000b80901007387 */ /* 0x0005e20000100800 */
[----:B------:R-:W-:Y:S02]  /*b780*/  LOP3.LUT P0, RZ, R0, 0xff, RZ, 0xc0, !PT ;  /* 0x000000ff00ff7812 */ /* 0x000fe4000780c0ff */
[----:B------:R-:W-:Y:S01]  /*b790*/  USHF.R.U32.HI UR4, URZ, 0x3, UR36 ;  /* 0x000000033f047899 */ /* 0x000fe20008011624 */
[----:B------:R2:W-:Y:S01]  /*b7a0*/  STL [R1+0xb4], R10 ;  /* 0x0000b40a01007387 */ /* 0x0005e20000100800 */
[----:B------:R-:W-:Y:S02]  /*b7b0*/  UISETP.GT.U32.AND UP0, UPT, UR36, 0x7, UPT ;  /* 0x000000072400788c */ /* 0x000fe4000bf04070 */
[----:B------:R-:W-:Y:S02]  /*b7c0*/  ULOP3.LUT UR4, UR4, 0x1, URZ, 0xc0, !UPT ;  /* 0x0000000104047892 */ /* 0x000fe4000f8ec03f */
[----:B------:R-:W-:-:S02]  /*b7d0*/  UISETP.LT.U32.AND UP1, UPT, UR58, 0x8, UP0 ;  /* 0x000000083a00788c */ /* 0x000fc40008721070 */
[----:B------:R-:W-:Y:S02]  /*b7e0*/  UISETP.NE.U32.AND UP2, UPT, UR4, 0x1, UPT ;  /* 0x000000010400788c */ /* 0x000fe4000bf45070 */
[----:B------:R-:W-:Y:S02]  /*b7f0*/  USEL UR5, URZ, 0x1, !UP1 ;  /* 0x000000013f057887 */ /* 0x000fe4000c800000 */
[----:B------:R-:W-:Y:S02]  /*b800*/  UISETP.GT.U32.AND UP0, UPT, UR58, 0x7, !UP2 ;  /* 0x000000073a00788c */ /* 0x000fe4000d704070 */
[----:B------:R-:W-:Y:S02]  /*b810*/  ULOP3.LUT UR36, UR36, 0x7, URZ, 0xc0, !UPT ;  /* 0x0000000724247892 */ /* 0x000fe4000f8ec03f */
[----:B------:R-:W-:-:S04]  /*b820*/  USEL UR4, URZ, 0x1, !UP0 ;  /* 0x000000013f047887 */ /* 0x000fc8000c000000 */
[----:B------:R-:W-:Y:S01]  /*b830*/  ULOP3.LUT UR49, UR4, UR49, UR5, 0x96, !UPT ;  /* 0x0000003104317292 */ /* 0x000fe2000f8e9605 */
[----:B--2---:R-:W-:Y:S11]  /*b840*/  @P0 BRA `(.L_x_142) ;  /* 0xffffff60001c0947 */ /* 0x004ff6000383ffff */
[----:B------:R-:W-:-:S04]  /*b850*/  DEPBAR.LE SB0, 0x0 ;  /* 0x000080000000791a */ /* 0x000fc80000000000 */
[----:B------:R-:W-:Y:S05]  /*b860*/  EXIT ;  /* 0x000000000000794d */ /* 0x000fea0003800000 */
.L_x_13:
[----:B------:R-:W3:Y:S01]  /*b870*/  LDL R22, [R1+0xc4] ;  /* 0x0000c40001167983 */ /* 0x000ee20000100800 */
[----:B------:R-:W-:-:S03]  /*b880*/  ULDC.64 UR4, c[0x0][0x8f8] ;  /* 0x00023e0000047ab9 */ /* 0x000fc60000000a00 */
[----:B-1----:R-:W4:Y:S01]  /*b890*/  LDL R23, [R1+0xc8] ;  /* 0x0000c80001177983 */ /* 0x002f220000100800 */
[----:B------:R-:W-:Y:S01]  /*b8a0*/  PRMT R6, RZ, 0x7610, R6 ;  /* 0x00007610ff067816 */ /* 0x000fe20000000006 */
[----:B------:R-:W-:Y:S01]  /*b8b0*/  IMAD.MOV.U32 R4, RZ, RZ, -0x1 ;  /* 0xffffffffff047424 */ /* 0x000fe200078e00ff */
[----:B------:R-:W-:Y:S02]  /*b8c0*/  MOV R7, 0xffffffff ;  /* 0xffffffff00077802 */ /* 0x000fe40000000f00 */
[----:B------:R-:W-:Y:S02]  /*b8d0*/  MOV R5, 0xffffffff ;  /* 0xffffffff00057802 */ /* 0x000fe40000000f00 */
[----:B---3--:R-:W-:-:S04]  /*b8e0*/  ISETP.GE.U32.AND P0, PT, R22, UR4, PT ;  /* 0x0000000416007c0c */ /* 0x008fc8000bf06070 */
[----:B----4-:R-:W-:-:S13]  /*b8f0*/  ISETP.GE.U32.AND.EX P0, PT, R23, UR5, PT, P0 ;  /* 0x0000000517007c0c */ /* 0x010fda000bf06100 */
[----:B------:R-:W-:Y:S05]  /*b900*/  @P0 BRA `(.L_x_143) ;  /* 0x0000000400340947 */ /* 0x000fea0003800000 */
[----:B------:R-:W1:Y:S01]  /*b910*/  LDC.64 R14, c[0x0][0x8d0] ;  /* 0x00023400ff0e7b82 */ /* 0x000e620000000a00 */
[----:B------:R-:W-:Y:S02]  /*b920*/  MOV R8, R22 ;  /* 0x0000001600087202 */ /* 0x000fe40000000f00 */
[----:B------:R-:W-:-:S05]  /*b930*/  MOV R9, R23 ;  /* 0x0000001700097202 */ /* 0x000fca0000000f00 */
[----:B------:R-:W3:Y:S08]  /*b940*/  LDC R10, c[0x0][0x8d8] ;  /* 0x00023600ff0a7b82 */ /* 0x000ef00000000800 */
[----:B------:R-:W4:Y:S01]  /*b950*/  LDC.64 R16, c[0x0][0x8c8] ;  /* 0x00023200ff107b82 */ /* 0x000f220000000a00 */
[----:B-1----:R-:W-:-:S04]  /*b960*/  ISETP.NE.U32.AND P0, PT, R14, RZ, PT ;  /* 0x000000ff0e00720c */ /* 0x002fc80003f05070 */
[----:B------:R-:W-:-:S13]  /*b970*/  ISETP.NE.AND.EX P0, PT, R15, RZ, PT, P0 ;  /* 0x000000ff0f00720c */ /* 0x000fda0003f05300 */
[----:B---34-:R-:W-:Y:S05]  /*b980*/  @!P0 BRA `(.L_x_144) ;  /* 0x0000000000288947 */ /* 0x018fea0003800000 */
[----:B------:R-:W1:Y:S02]  /*b990*/  LDC R4, c[0x0][0x8dc] ;  /* 0x00023700ff047b82 */ /* 0x000e640000000800 */
[----:B-1----:R-:W-:-:S05]  /*b9a0*/  IADD3 R9, P0, R22, R4, RZ ;  /* 0x0000000416097210 */ /* 0x002fca0007f1e0ff */
        /* <DEDUP_REMOVED lines=8> */
.L_x_144:
[-CC-:B------:R-:W-:Y:S01]  /*ba30*/  SHF.R.U64 R14, R8, R10.reuse, R9.reuse ;  /* 0x0000000a080e7219 */ /* 0x180fe20000001209 */
[----:B------:R-:W1:Y:S01]  /*ba40*/  LDC.64 R20, c[0x0][0x8e8] ;  /* 0x00023a00ff147b82 */ /* 0x000e620000000a00 */
[----:B------:R-:W-:Y:S02]  /*ba50*/  SHF.R.U32.HI R4, RZ, R10, R9 ;  /* 0x0000000aff047219 */ /* 0x000fe40000011609 */
[----:B------:R-:W-:-:S05]  /*ba60*/  IADD3 R7, P0, RZ, -R14, RZ ;  /* 0x8000000eff077210 */ /* 0x000fca0007f1e0ff */
[----:B------:R-:W3:Y:S01]  /*ba70*/  LDC R8, c[0x0][0x8c0] ;  /* 0x00023000ff087b82 */ /* 0x000ee20000000800 */
[----:B------:R-:W-:Y:S01]  /*ba80*/  IMAD.X R5, RZ, RZ, ~R4, P0 ;  /* 0x000000ffff057224 */ /* 0x000fe200000e0e04 */
[----:B------:R-:W-:-:S03]  /*ba90*/  MOV R4, R22 ;  /* 0x0000001600047202 */ /* 0x000fc60000000f00 */
[-C--:B------:R-:W-:Y:S01]  /*baa0*/  IMAD R6, R5, R16.reuse, RZ ;  /* 0x0000001005067224 */ /* 0x080fe200078e02ff */
[----:B------:R-:W-:Y:S02]  /*bab0*/  MOV R5, R23 ;  /* 0x0000001700057202 */ /* 0x000fe40000000f00 */
[----:B------:R-:W4:Y:S01]  /*bac0*/  LDC R18, c[0x0][0x8b0] ;  /* 0x00022c00ff127b82 */ /* 0x000f220000000800 */
[----:B------:R-:W-:-:S04]  /*bad0*/  IMAD.WIDE.U32 R4, R7, R16, R4 ;  /* 0x0000001007047225 */ /* 0x000fc800078e0004 */
[----:B------:R-:W-:-:S03]  /*bae0*/  IMAD R7, R7, R17, R6 ;  /* 0x0000001107077224 */ /* 0x000fc600078e0206 */
[----:B------:R-:W5:Y:S01]  /*baf0*/  LDC R19, c[0x0][0x900] ;  /* 0x00024000ff137b82 */ /* 0x000f620000000800 */
[----:B-1----:R-:W-:Y:S01]  /*bb00*/  ISETP.NE.U32.AND P0, PT, R20, RZ, PT ;  /* 0x000000ff1400720c */ /* 0x002fe20003f05070 */
[----:B------:R-:W-:Y:S01]  /*bb10*/  IMAD.IADD R5, R5, 0x1, R7 ;  /* 0x0000000105057824 */ /* 0x000fe200078e0207 */
[----:B------:R-:W-:Y:S02]  /*bb20*/  MOV R6, 0xffffffff ;  /* 0xffffffff00067802 */ /* 0x000fe40000000f00 */
[----:B------:R-:W-:-:S03]  /*bb30*/  ISETP.NE.AND.EX P0, PT, R21, RZ, PT, P0 ;  /* 0x000000ff1500720c */ /* 0x000fc60003f05300 */
[----:B------:R-:W1:Y:S01]  /*bb40*/  LDC R17, c[0x0][0x8a8] ;  /* 0x00022a00ff117b82 */ /* 0x000e620000000800 */
[-CC-:B---3--:R-:W-:Y:S02]  /*bb50*/  SHF.R.U64 R10, R4, R8.reuse, R5.reuse ;  /* 0x00000008040a7219 */ /* 0x188fe40000001205 */
[----:B------:R-:W-:-:S05]  /*bb60*/  SHF.R.U32.HI R5, RZ, R8, R5 ;  /* 0x00000008ff057219 */ /* 0x000fca0000011605 */
[----:B------:R-:W3:Y:S01]  /*bb70*/  LDC R22, c[0x0][0x8f0] ;  /* 0x00023c00ff167b82 */ /* 0x000ee20000000800 */
[-CC-:B----4-:R-:W-:Y:S02]  /*bb80*/  SHF.R.U64 R15, R10, R18.reuse, R5.reuse ;  /* 0x000000120a0f7219 */ /* 0x190fe40000001205 */
[----:B------:R-:W-:Y:S02]  /*bb90*/  SHF.R.U32.HI R4, RZ, R18, R5 ;  /* 0x00000012ff047219 */ /* 0x000fe40000011605 */
[----:B------:R-:W-:-:S03]  /*bba0*/  MOV R18, 0x1 ;  /* 0x0000000100127802 */ /* 0x000fc60000000f00 */
[----:B------:R-:W4:Y:S01]  /*bbb0*/  LDC R23, c[0x0][0x8e0] ;  /* 0x00023800ff177b82 */ /* 0x000f220000000800 */
[-CC-:B-----5:R-:W-:Y:S02]  /*bbc0*/  SHF.R.U64 R16, R15, R19.reuse, R4.reuse ;  /* 0x000000130f107219 */ /* 0x1a0fe40000001204 */
[-C--:B------:R-:W-:Y:S02]  /*bbd0*/  SHF.L.U32 R6, R6, R19.reuse, RZ ;  /* 0x0000001306067219 */ /* 0x080fe400000006ff */
[----:B------:R-:W-:Y:S01]  /*bbe0*/  SHF.R.U32.HI R5, RZ, R19, R4 ;  /* 0x00000013ff057219 */ /* 0x000fe20000011604 */
[----:B------:R-:W-:Y:S01]  /*bbf0*/  IMAD.MOV.U32 R4, RZ, RZ, R16 ;  /* 0x000000ffff047224 */ /* 0x000fe200078e0010 */
[----:B------:R-:W-:Y:S01]  /*bc00*/  LOP3.LUT R24, RZ, R6, RZ, 0x33, !PT ;  /* 0x00000006ff187212 */ /* 0x000fe200078e33ff */
[----:B------:R-:W1:Y:S01]  /*bc10*/  LDC R25, c[0x0][0x8b8] ;  /* 0x00022e00ff197b82 */ /* 0x000e620000000800 */
[----:B------:R-:W-:Y:S05]  /*bc20*/  @!P0 BRA `(.L_x_145) ;  /* 0x0000000000288947 */ /* 0x000fea0003800000 */
[----:B------:R-:W5:Y:S02]  /*bc30*/  LDC R9, c[0x0][0x8f4] ;  /* 0x00023d00ff097b82 */ /* 0x000f640000000800 */
[----:B-----5:R-:W-:-:S04]  /*bc40*/  IADD3 R9, P0, R16, R9, RZ ;  /* 0x0000000910097210 */ /* 0x020fc80007f1e0ff */
        /* <DEDUP_REMOVED lines=8> */
.L_x_145:
[----:B------:R-:W5:Y:S01]  /*bcd0*/  LDC R6, c[0x0][0x904] ;  /* 0x00024100ff067b82 */ /* 0x000f620000000800 */
[----:B---3--:R-:W-:Y:S02]  /*bce0*/  SHF.R.U64 R4, R4, R22, R5 ;  /* 0x0000001604047219 */ /* 0x008fe40000001205 */
[----:B------:R-:W-:Y:S02]  /*bcf0*/  SHF.L.U32 R18, R18, R19, RZ ;  /* 0x0000001312127219 */ /* 0x000fe400000006ff */
[----:B------:R-:W-:Y:S02]  /*bd00*/  LOP3.LUT R3, R15, R24, RZ, 0xc0, !PT ;  /* 0x000000180f037212 */ /* 0x000fe400078ec0ff */
[----:B-1----:R-:W-:Y:S02]  /*bd10*/  IADD3 R7, R17, -0x1, RZ ;  /* 0xffffffff11077810 */ /* 0x002fe40007ffe0ff */
[----:B------:R-:W-:Y:S01]  /*bd20*/  IADD3 R5, -R4, RZ, RZ ;  /* 0x000000ff04057210 */ /* 0x000fe20007ffe1ff */
[----:B------:R-:W-:Y:S01]  /*bd30*/  IMAD R3, R18, R4, R3 ;  /* 0x0000000412037224 */ /* 0x000fe200078e0203 */
[----:B------:R-:W-:-:S02]  /*bd40*/  LOP3.LUT R7, R10, R7, RZ, 0xc0, !PT ;  /* 0x000000070a077212 */ /* 0x000fc400078ec0ff */
[----:B------:R-:W-:Y:S02]  /*bd50*/  MOV R4, R14 ;  /* 0x0000000e00047202 */ /* 0x000fe40000000f00 */
[----:B-----5:R-:W-:Y:S01]  /*bd60*/  ISETP.NE.AND P0, PT, R6, 0x1, PT ;  /* 0x000000010600780c */ /* 0x020fe20003f05270 */
[----:B------:R-:W-:-:S12]  /*bd70*/  IMAD.MOV.U32 R6, RZ, RZ, 0x1 ;  /* 0x00000001ff067424 */ /* 0x000fd800078e00ff */
[----:B------:R-:W-:Y:S02]  /*bd80*/  @P0 IMAD R0, R11, R12, R2 ;  /* 0x0000000c0b000224 */ /* 0x000fe400078e0202 */
[----:B----4-:R-:W-:Y:S02]  /*bd90*/  IMAD R2, R5, R23, R16 ;  /* 0x0000001705027224 */ /* 0x010fe400078e0210 */
[----:B------:R-:W-:Y:S02]  /*bda0*/  IMAD R0, R3, R25, R0 ;  /* 0x0000001903007224 */ /* 0x000fe400078e0200 */
[----:B------:R-:W-:-:S05]  /*bdb0*/  IMAD R7, R2, R17, R7 ;  /* 0x0000001102077224 */ /* 0x000fca00078e0207 */
[----:B------:R-:W-:Y:S02]  /*bdc0*/  SEL R5, R7, R0, !P0 ;  /* 0x0000000007057207 */ /* 0x000fe40004000000 */
[----:B------:R-:W-:-:S07]  /*bdd0*/  SEL R7, R0, R7, !P0 ;  /* 0x0000000700077207 */ /* 0x000fce0004000000 */
.L_x_143:
[----:B------:R-:W-:-:S08]  /*bde0*/  NOP ;  /* 0x0000000000007918 */ /* 0x000fd00000000000 */
[----:B------:R-:W1:-:S00]  /*bdf0*/  USETMAXREG.DEALLOC.CTAPOOL 0x28 ;  /* 0x00000028000079c8 */ /* 0x000e4000080e0500 */
[----:B------:R-:W-:-:S06]  /*be00*/  UISETP.NE.AND UP0, UPT, UR46, 0x1, UPT ;  /* 0x000000012e00788c */ /* 0x000fcc000bf05270 */
[----:B------:R-:W-:-:S13]  /*be10*/  PLOP3.LUT P0, PT, PT, PT, UP0, 0x80, 0x0 ;  /* 0x000000000000781c */ /* 0x000fda0003f0f008 */
[----:B--2---:R-:W-:Y:S05]  /*be20*/  @!P0 EXIT ;  /* 0x000000000000894d */ /* 0x004fea0003800000 */
[----:B------:R-:W-:-:S06]  /*be30*/  UISETP.NE.AND UP0, UPT, UR46, URZ, UPT ;  /* 0x0000003f2e00728c */ /* 0x000fcc000bf05270 */
[----:B------:R-:W-:-:S13]  /*be40*/  PLOP3.LUT P0, PT, PT, PT, UP0, 0x80, 0x0 ;  /* 0x000000000000781c */ /* 0x000fda0003f0f008 */
[----:B-1----:R-:W-:Y:S05]  /*be50*/  @!P0 BRA `(.L_x_146) ;  /* 0x0000001800548947 */ /* 0x002fea0003800000 */
[----:B------:R-:W-:-:S04]  /*be60*/  UISETP.NE.AND UP0, UPT, UR48, URZ, UPT ;  /* 0x0000003f3000728c */ /* 0x000fc8000bf05270 */
[----:B------:R-:W-:-:S06]  /*be70*/  UISETP.NE.OR UP0, UPT, UR46, 0x2, UP0 ;  /* 0x000000022e00788c */ /* 0x000fcc0008705670 */
[----:B------:R-:W-:-:S13]  /*be80*/  PLOP3.LUT P0, PT, PT, PT, UP0, 0x80, 0x0 ;  /* 0x000000000000781c */ /* 0x000fda0003f0f008 */
[----:B------:R-:W-:Y:S05]  /*be90*/  @P0 EXIT ;  /* 0x000000000000094d */ /* 0x000fea0003800000 */
[----:B------:R-:W-:-:S13]  /*bea0*/  LOP3.LUT P2, RZ, R6, 0xff, RZ, 0xc0, !PT ;  /* 0x000000ff06ff7812 */ /* 0x000fda000784c0ff */
[----:B------:R-:W-:Y:S05]  /*beb0*/  @!P2 BRA `(.L_x_147) ;  /* 0x000000000018a947 */ /* 0x000fea0003800000 */
[----:B------:R-:W-:Y:S01]  /*bec0*/  UMOV UR4, 0x400 ;  /* 0x0000040000047882 */ /* 0x000fe20000000000 */
[----:B------:R-:W-:Y:S01]  /*bed0*/  MOV R0, RZ ;  /* 0x000000ff00007202 */ /* 0x000fe20000000f00 */
[----:B------:R-:W-:-:S03]  /*bee0*/  ULEA UR4, UR37, UR4, 0x18 ;  /* 0x0000000425047291 */ /* 0x000fc6000f8ec03f */
[----:B------:R-:W-:-:S06]  /*bef0*/  SHF.L.U32 R0, R0, 0x1f, RZ ;  /* 0x0000001f00007819 */ /* 0x000fcc00000006ff */
[----:B------:R-:W1:Y:S02]  /*bf00*/  SYNCS.PHASECHK.TRANS64.TRYWAIT P0, [UR4+0xc8], R0 ;  /* 0x0000c800ff0075a7 */ /* 0x000e640008000144 */
[----:B-1----:R-:W-:Y:S05]  /*bf10*/  @!P0 BRA `(.L_x_148) ;  /* 0x0000002c00a88947 */ /* 0x002fea0003800000 */
.L_x_147:
[----:B------:R-:W-:Y:S01]  /*bf20*/  PRMT R11, RZ, 0x7610, R11 ;  /* 0x00007610ff0b7816 */ /* 0x000fe2000000000b */
[----:B------:R-:W-:Y:S06]  /*bf30*/  @P1 BRA `(.L_x_149) ;  /* 0x00000000002c1947 */ /* 0x000fec0003800000 */
[----:B------:R-:W-:Y:S02]  /*bf40*/  ULDC.64 UR4, c[0x0][0x588] ;  /* 0x0001620000047ab9 */ /* 0x000fe40000000a00 */
[----:B------:R-:W-:-:S04]  /*bf50*/  ISETP.NE.U32.AND P0, PT, RZ, UR4, PT ;  /* 0x00000004ff007c0c */ /* 0x000fc8000bf05070 */
[----:B------:R-:W-:-:S13]  /*bf60*/  ISETP.NE.AND.EX P0, PT, RZ, UR5, PT, P0 ;  /* 0x00000005ff007c0c */ /* 0x000fda000bf05300 */
[----:B------:R-:W-:Y:S05]  /*bf70*/  @!P0 BRA `(.L_x_150) ;  /* 0x0000000000148947 */ /* 0x000fea0003800000 */
[----:B------:R-:W-:Y:S01]  /*bf80*/  IMAD.U32 R2, RZ, RZ, UR50 ;  /* 0x00000032ff027e24 */ /* 0x000fe2000f8e00ff */
[----:B-1----:R-:W-:-:S05]  /*bf90*/  MOV R3, UR51 ;  /* 0x0000003300037c02 */ /* 0x002fca0008000f00 */
[----:B------:R2:W5:Y:S01]  /*bfa0*/  LDG.E R10, desc[UR54][R2.64] ;  /* 0x00000036020a7981 */ /* 0x000562000c1e1900 */
[----:B------:R-:W-:Y:S01]  /*bfb0*/  MOV R11, 0x1 ;  /* 0x00000001000b7802 */ /* 0x000fe20000000f00 */
[----:B------:R-:W-:Y:S06]  /*bfc0*/  BRA `(.L_x_149) ;  /* 0x0000000000087947 */ /* 0x000fec0003800000 */
.L_x_150:
[----:B------:R-:W3:Y:S01]  /*bfd0*/  LDC R10, c[0x0][0x580] ;  /* 0x00016000ff0a7b82 */ /* 0x000ee20000000800 */
[----:B------:R-:W-:-:S07]  /*bfe0*/  IMAD.MOV.U32 R11, RZ, RZ, 0x1 ;  /* 0x00000001ff0b7424 */ /* 0x000fce00078e00ff */
.L_x_149:
[----:B------:R-:W-:Y:S05]  /*bff0*/  @!P2 BRA `(.L_x_151) ;  /* 0x000000140068a947 */ /* 0x000fea0003800000 */
[----:B------:R-:W4:Y:S01]  /*c000*/  LDC R9, c[0x0][0x900] ;  /* 0x00024000ff097b82 */ /* 0x000f220000000800 */
[----:B-1----:R-:W-:Y:S01]  /*c010*/  MOV R0, 0xffffffff ;  /* 0xffffffff00007802 */ /* 0x002fe20000000f00 */
[----:B------:R-:W-:Y:S01]  /*c020*/  ULOP3.LUT UR21, UR39, 0x2, URZ, 0xfc, !UPT ;  /* 0x0000000227157892 */ /* 0x000fe2000f8efc3f */
[----:B--2---:R-:W-:Y:S01]  /*c030*/  MOV R2, 0x1 ;  /* 0x0000000100027802 */ /* 0x004fe20000000f00 */
[----:B------:R-:W-:Y:S01]  /*c040*/  ULDC.64 UR22, c[0x0][0x198] ;  /* 0x0000660000167ab9 */ /* 0x000fe20000000a00 */
[----:B------:R-:W-:Y:S01]  /*c050*/  ULDC.64 UR4, c[0x0][0x588] ;  /* 0x0001620000047ab9 */ /* 0x000fe20000000a00 */
[----:B------:R-:W-:Y:S01]  /*c060*/  ULDC.64 UR6, c[0x0][0x8f8] ;  /* 0x00023e0000067ab9 */ /* 0x000fe20000000a00 */
[----:B------:R-:W-:Y:S01]  /*c070*/  ULDC.64 UR14, c[0x0][0x590] ;  /* 0x00016400000e7ab9 */ /* 0x000fe20000000a00 */
[----:B------:R-:W1:Y:S01]  /*c080*/  LDC R8, c[0x0][0x8a8] ;  /* 0x00022a00ff087b82 */ /* 0x000e620000000800 */
[-C--:B----4-:R-:W-:Y:S02]  /*c090*/  SHF.L.U32 R0, R0, R9.reuse, RZ ;  /* 0x0000000900007219 */ /* 0x090fe400000006ff */
[----:B------:R-:W-:-:S02]  /*c0a0*/  SHF.L.U32 R9, R2, R9, RZ ;  /* 0x0000000902097219 */ /* 0x000fc400000006ff */
[----:B------:R-:W-:Y:S01]  /*c0b0*/  LOP3.LUT R0, RZ, R0, RZ, 0x33, !PT ;  /* 0x00000000ff007212 */ /* 0x000fe200078e33ff */
[----:B-1----:R-:W-:-:S07]  /*c0c0*/  VIADD R8, R8, 0xffffffff ;  /* 0xffffffff08087836 */ /* 0x002fce0000000000 */
.L_x_207:
[----:B------:R-:W-:Y:S02]  /*c0d0*/  ISETP.NE.U32.AND P0, PT, RZ, UR14, PT ;  /* 0x0000000eff007c0c */ /* 0x000fe4000bf05070 */
[----:B------:R-:W-:Y:S02]  /*c0e0*/  R2UR UR43, R7 ;  /* 0x00000000072b72ca */ /* 0x000fe400000e0000 */
[----:B------:R-:W-:Y:S02]  /*c0f0*/  R2UR UR42, R5 ;  /* 0x00000000052a72ca */ /* 0x000fe400000e0000 */
[----:B------:R-:W-:-:S09]  /*c100*/  ISETP.NE.AND.EX P0, PT, RZ, UR15, PT, P0 ;  /* 0x0000000fff007c0c */ /* 0x000fd2000bf05300 */
[----:B------:R-:W-:Y:S02]  /*c110*/  USHF.L.U32 UR43, UR43, 0x7, URZ ;  /* 0x000000072b2b7899 */ /* 0x000fe4000800063f */
[----:B------:R-:W-:Y:S02]  /*c120*/  USHF.L.U32 UR42, UR42, 0x8, URZ ;  /* 0x000000082a2a7899 */ /* 0x000fe4000800063f */
[----:B---34-:R-:W-:Y:S10]  /*c130*/  @!P0 BRA `(.L_x_152) ;  /* 0x00000000002c8947 */ /* 0x018ff40003800000 */
[----:B------:R-:W-:-:S04]  /*c140*/  ISETP.NE.U32.AND P1, PT, RZ, UR4, PT ;  /* 0x00000004ff007c0c */ /* 0x000fc8000bf25070 */
[----:B------:R-:W-:-:S13]  /*c150*/  ISETP.NE.AND.EX P1, PT, RZ, UR5, PT, P1 ;  /* 0x00000005ff007c0c */ /* 0x000fda000bf25310 */
[----:B------:R-:W-:Y:S05]  /*c160*/  @!P1 BRA `(.L_x_153) ;  /* 0x0000000000189947 */ /* 0x000fea0003800000 */
[----:B------:R-:W1:Y:S01]  /*c170*/  LDC.64 R2, c[0x0][0x588] ;  /* 0x00016200ff027b82 */ /* 0x000e620000000a00 */
[----:B------:R-:W-:-:S04]  /*c180*/  IMAD R5, R4, UR14, RZ ;  /* 0x0000000e04057c24 */ /* 0x000fc8000f8e02ff */
[----:B-1----:R-:W-:-:S05]  /*c190*/  IMAD.WIDE R2, R5, 0x4, R2 ;  /* 0x0000000405027825 */ /* 0x002fca00078e0202 */
[----:B---3-5:R2:W5:Y:S01]  /*c1a0*/  LDG.E R10, desc[UR54][R2.64] ;  /* 0x00000036020a7981 */ /* 0x028562000c1e1900 */
[----:B------:R-:W-:Y:S01]  /*c1b0*/  MOV R11, 0x1 ;  /* 0x00000001000b7802 */ /* 0x000fe20000000f00 */
[----:B------:R-:W-:Y:S06]  /*c1c0*/  BRA `(.L_x_152) ;  /* 0x0000000000087947 */ /* 0x000fec0003800000 */
.L_x_153:
[----:B---3-5:R-:W1:Y:S01]  /*c1d0*/  LDC R10, c[0x0][0x580] ;  /* 0x00016000ff0a7b82 */ /* 0x028e620000000800 */
[----:B------:R-:W-:-:S07]  /*c1e0*/  MOV R11, 0x1 ;  /* 0x00000001000b7802 */ /* 0x000fce0000000f00 */
.L_x_152:
[----:B------:R-:W-:Y:S05]  /*c1f0*/  @!P0 BRA `(.L_x_154) ;  /* 0x00000000001c8947 */ /* 0x000fea0003800000 */
[----:B------:R-:W-:-:S13]  /*c200*/  LOP3.LUT P2, RZ, R11, 0xff, RZ, 0xc0, !PT ;  /* 0x000000ff0bff7812 */ /* 0x000fda000784c0ff */
[----:B--2---:R-:W2:Y:S02]  /*c210*/  @!P2 LDC.64 R2, c[0x0][0x588] ;  /* 0x00016200ff02ab82 */ /* 0x004ea40000000a00 */
[----:B--2---:R-:W-:-:S04]  /*c220*/  @!P2 ISETP.NE.U32.AND P0, PT, R2, RZ, PT ;  /* 0x000000ff0200a20c */ /* 0x004fc80003f05070 */
[----:B------:R-:W-:Y:S02]  /*c230*/  @!P2 ISETP.NE.AND.EX P1, PT, R3, RZ, PT, P0 ;  /* 0x000000ff0300a20c */ /* 0x000fe40003f25300 */
[----:B-1-3-5:R-:W-:Y:S02]  /*c240*/  @P2 FSETP.EQ.AND P0, PT, R10, RZ, PT ;  /* 0x000000ff0a00220b */ /* 0x02afe40003f02000 */
[----:B------:R-:W-:Y:S01]  /*c250*/  @!P2 PLOP3.LUT P0, PT, P1, PT, PT, 0x8, 0x0 ;  /* 0x000000000000a81c */ /* 0x000fe20000f0e170 */
[----:B------:R-:W-:-:S12]  /*c260*/  BRA `(.L_x_155) ;  /* 0x0000000000047947 */ /* 0x000fd80003800000 */
.L_x_154:
[----:B-1-3-5:R-:W-:-:S13]  /*c270*/  FSETP.EQ.AND P0, PT, R10, RZ, PT ;  /* 0x000000ff0a00720b */ /* 0x02afda0003f02000 */
.L_x_155:
[----:B------:R-:W-:Y:S01]  /*c280*/  UISETP.NE.AND UP0, UPT, UR21, 0x3, UPT ;  /* 0x000000031500788c */ /* 0x000fe2000bf05270 */
[----:B------:R-:W-:-:S04]  /*c290*/  ELECT P1, URZ, PT ;  /* 0x00000000003f782f */ /* 0x000fc80003820000 */
[----:B------:R-:W-:Y:S02]  /*c2a0*/  PLOP3.LUT P0, PT, P1, P0, PT, 0x20, 0x0 ;  /* 0x000000000000781c */ /* 0x000fe40000f00470 */
[----:B------:R-:W-:-:S13]  /*c2b0*/  PLOP3.LUT P1, PT, PT, PT, UP0, 0x80, 0x0 ;  /* 0x000000000000781c */ /* 0x000fda0003f2f008 */
[----:B------:R-:W-:Y:S05]  /*c2c0*/  @!P1 BRA `(.L_x_156) ;  /* 0x0000000000049947 */ /* 0x000fea0003800000 */
[----:B------:R-:W-:Y:S01]  /*c2d0*/  BPT.TRAP 0x1 ;  /* 0x000000040000795c */ /* 0x000fe20000300000 */
.L_x_156:
[----:B------:R-:W1:Y:S01]  /*c2e0*/  S2UR UR37, SR_CgaCtaId ;  /* 0x00000000002579c3 */ /* 0x000e620000008800 */
[----:B------:R-:W-:Y:S01]  /*c2f0*/  UMOV UR13, 0x400 ;  /* 0x00000400000d7882 */ /* 0x000fe20000000000 */
[----:B--2---:R-:W-:-:S05]  /*c300*/  IMAD.MOV.U32 R2, RZ, RZ, 0x1 ;  /* 0x00000001ff027424 */ /* 0x004fca00078e00ff */
[----:B------:R-:W-:Y:S01]  /*c310*/  SHF.L.U32 R2, R2, 0x1f, RZ ;  /* 0x0000001f02027819 */ /* 0x000fe200000006ff */
[----:B-1----:R-:W-:-:S09]  /*c320*/  ULEA UR13, UR37, UR13, 0x18 ;  /* 0x0000000d250d7291 */ /* 0x002fd2000f8ec03f */
[----:B------:R-:W1:Y:S02]  /*c330*/  SYNCS.PHASECHK.TRANS64.TRYWAIT P2, [UR13+0xa0], R2 ;  /* 0x0000a002ff0075a7 */ /* 0x000e64000804014d */
[----:B-1----:R-:W-:Y:S05]  /*c340*/  @!P2 BRA `(.L_x_157) ;  /* 0x0000002800b4a947 */ /* 0x002fea0003800000 */
.L_x_250:
[----:B------:R-:W-:Y:S04]  /*c350*/  BSSY B0, `(.L_x_158) ;  /* 0x000000e000007945 */ /* 0x000fe80003800000 */
[----:B------:R-:W-:Y:S05]  /*c360*/  @!P0 BRA `(.L_x_159) ;  /* 0x0000000000308947 */ /* 0x000fea0003800000 */
[----:B------:R-:W-:Y:S01]  /*c370*/  R2UR UR44, R4 ;  /* 0x00000000042c72ca */ /* 0x000fe200000e0000 */
[----:B------:R-:W-:Y:S02]  /*c380*/  UIADD3 UR8, UP0, UR22, 0x3f0, URZ ;  /* 0x000003f016087890 */ /* 0x000fe4000ff1e03f */
[----:B------:R-:W-:Y:S02]  /*c390*/  UIADD3 UR40, UR13, 0x100, URZ ;  /* 0x000001000d287890 */ /* 0x000fe4000fffe03f */
[----:B------:R-:W-:Y:S02]  /*c3a0*/  UIADD3 UR41, UR13, 0x80, URZ ;  /* 0x000000800d297890 */ /* 0x000fe4000fffe03f */
[----:B------:R-:W-:Y:S01]  /*c3b0*/  UIADD3.X UR9, URZ, UR23, URZ, UP0, !UPT ;  /* 0x000000173f097290 */ /* 0x000fe200087fe43f */
[----:B------:R-:W-:Y:S01]  /*c3c0*/  UMOV UR10, 0x0 ;  /* 0x00000000000a7882 */ /* 0x000fe20000000000 */
[----:B------:R-:W-:-:S07]  /*c3d0*/  UMOV UR11, 0x10000000 ;  /* 0x10000000000b7882 */ /* 0x000fce0000000000 */
[----:B------:R2:W-:Y:S02]  /*c3e0*/  UTMALDG.3D [UR40], [UR8], desc[UR10] ;  /* 0x00000a28080075b4 */ /* 0x0005e40008011000 */
[----:B--2---:R-:W-:Y:S05]  /*c3f0*/  @!P1 BRA `(.L_x_160) ;  /* 0x0000000000049947 */ /* 0x004fea0003800000 */
[----:B------:R-:W-:Y:S01]  /*c400*/  BPT.TRAP 0x1 ;  /* 0x000000040000795c */ /* 0x000fe20000300000 */
.L_x_160:
[----:B-1----:R-:W1:Y:S02]  /*c410*/  LDC R3, c[0x0][0x800] ;  /* 0x00020000ff037b82 */ /* 0x002e640000000800 */
[----:B-1----:R2:W-:Y:S02]  /*c420*/  SYNCS.ARRIVE.TRANS64.RED.A0TR RZ, [UR13+0x80], R3 ;  /* 0x00008003ffff79a7 */ /* 0x0025e4000830040d */
.L_x_159:
[----:B------:R-:W-:Y:S05]  /*c430*/  BSYNC B0 ;  /* 0x0000000000007941 */ /* 0x000fea0003800000 */
.L_x_158:
[----:B------:R-:W-:Y:S05]  /*c440*/  @!P1 BRA `(.L_x_161) ;  /* 0x0000000000049947 */ /* 0x000fea0003800000 */
[----:B------:R-:W-:Y:S01]  /*c450*/  BPT.TRAP 0x1 ;  /* 0x000000040000795c */ /* 0x000fe20000300000 */
.L_x_161:
[----:B------:R-:W-:-:S04]  /*c460*/  UIADD3 UR33, UR13, 0x80, URZ ;  /* 0x000000800d217890 */ /* 0x000fc8000fffe03f */
[----:B------:R-:W-:-:S09]  /*c470*/  UPRMT UR16, UR37, 0x654, UR33 ;  /* 0x0000065425107896 */ /* 0x000fd20008000021 */
[----:B------:R-:W-:Y:S01]  /*c480*/  SYNCS.ARRIVE.TRANS64.RED.A1T0 RZ, [UR16], RZ ;  /* 0x000000ffffff79a7 */ /* 0x000fe20008100410 */
[----:B------:R-:W-:Y:S05]  /*c490*/  @!P1 BRA `(.L_x_162) ;  /* 0x0000000000049947 */ /* 0x000fea0003800000 */
[----:B------:R-:W-:Y:S01]  /*c4a0*/  BPT.TRAP 0x1 ;  /* 0x000000040000795c */ /* 0x000fe20000300000 */
.L_x_162:
[----:B------:R-:W3:Y:S02]  /*c4b0*/  SYNCS.PHASECHK.TRANS64.TRYWAIT P2, [UR13+0xa8], R2 ;  /* 0x0000a802ff0075a7 */ /* 0x000ee4000804014d */
[----:B---3--:R-:W-:Y:S05]  /*c4c0*/  @!P2 BRA `(.L_x_163) ;  /* 0x00000028006ca947 */ /* 0x008fea0003800000 */
.L_x_251:
[----:B------:R-:W-:Y:S04]  /*c4d0*/  BSSY B0, `(.L_x_164) ;  /* 0x0000010000007945 */ /* 0x000fe80003800000 */
[----:B------:R-:W-:Y:S05]  /*c4e0*/  @!P0 BRA `(.L_x_165) ;  /* 0x0000000000388947 */ /* 0x000fea0003800000 */
[----:B------:R-:W-:Y:S01]  /*c4f0*/  UIADD3 UR18, UP0, UR22, 0x3f0, URZ ;  /* 0x000003f016127890 */ /* 0x000fe2000ff1e03f */
[----:B------:R-:W-:Y:S01]  /*c500*/  R2UR UR12, R4 ;  /* 0x00000000040c72ca */ /* 0x000fe200000e0000 */
[----:B------:R-:W-:Y:S02]  /*c510*/  UIADD3 UR10, UR42, 0x20, URZ ;  /* 0x000000202a0a7890 */ /* 0x000fe4000fffe03f */
[----:B------:R-:W-:Y:S02]  /*c520*/  UIADD3 UR8, UR13, 0x1100, URZ ;  /* 0x000011000d087890 */ /* 0x000fe4000fffe03f */
[----:B------:R-:W-:Y:S02]  /*c530*/  UIADD3 UR9, UR13, 0x88, URZ ;  /* 0x000000880d097890 */ /* 0x000fe4000fffe03f */
[----:B------:R-:W-:Y:S01]  /*c540*/  UIADD3.X UR19, URZ, UR23, URZ, UP0, !UPT ;  /* 0x000000173f137290 */ /* 0x000fe200087fe43f */
[----:B------:R-:W-:Y:S01]  /*c550*/  UMOV UR24, 0x0 ;  /* 0x0000000000187882 */ /* 0x000fe20000000000 */
[----:B------:R-:W-:Y:S01]  /*c560*/  UMOV UR25, 0x10000000 ;  /* 0x1000000000197882 */ /* 0x000fe20000000000 */
[----:B------:R-:W-:-:S06]  /*c570*/  UMOV UR11, UR43 ;  /* 0x0000002b000b7c82 */ /* 0x000fcc0008000000 */
[----:B------:R3:W-:Y:S02]  /*c580*/  UTMALDG.3D [UR8], [UR18], desc[UR24] ;  /* 0x00001808120075b4 */ /* 0x0007e40008011000 */
[----:B---3--:R-:W-:Y:S05]  /*c590*/  @!P1 BRA `(.L_x_166) ;  /* 0x0000000000049947 */ /* 0x008fea0003800000 */
[----:B------:R-:W-:Y:S01]  /*c5a0*/  BPT.TRAP 0x1 ;  /* 0x000000040000795c */ /* 0x000fe20000300000 */
.L_x_166:
[----:B-12---:R-:W1:Y:S02]  /*c5b0*/  LDC R3, c[0x0][0x800] ;  /* 0x00020000ff037b82 */ /* 0x006e640000000800 */
[----:B-1----:R3:W-:Y:S02]  /*c5c0*/  SYNCS.ARRIVE.TRANS64.RED.A0TR RZ, [UR13+0x88], R3 ;  /* 0x00008803ffff79a7 */ /* 0x0027e4000830040d */
.L_x_165:
[----:B------:R-:W-:Y:S05]  /*c5d0*/  BSYNC B0 ;  /* 0x0000000000007941 */ /* 0x000fea0003800000 */
.L_x_164:
[----:B------:R-:W-:Y:S05]  /*c5e0*/  @!P1 BRA `(.L_x_167) ;  /* 0x0000000000049947 */ /* 0x000fea0003800000 */
[----:B------:R-:W-:Y:S01]  /*c5f0*/  BPT.TRAP 0x1 ;  /* 0x000000040000795c */ /* 0x000fe20000300000 */
.L_x_167:
[----:B------:R-:W-:-:S04]  /*c600*/  UIADD3 UR25, UR13, 0x88, URZ ;  /* 0x000000880d197890 */ /* 0x000fc8000fffe03f */
[----:B------:R-:W-:-:S09]  /*c610*/  UPRMT UR18, UR37, 0x654, UR25 ;  /* 0x0000065425127896 */ /* 0x000fd20008000019 */
[----:B------:R-:W-:Y:S01]  /*c620*/  SYNCS.ARRIVE.TRANS64.RED.A1T0 RZ, [UR18], RZ ;  /* 0x000000ffffff79a7 */ /* 0x000fe20008100412 */
[----:B------:R-:W-:Y:S05]  /*c630*/  @!P1 BRA `(.L_x_168) ;  /* 0x0000000000049947 */ /* 0x000fea0003800000 */
[----:B------:R-:W-:Y:S01]  /*c640*/  BPT.TRAP 0x1 ;  /* 0x000000040000795c */ /* 0x000fe20000300000 */
.L_x_168:
[----:B------:R-:W4:Y:S02]  /*c650*/  SYNCS.PHASECHK.TRANS64.TRYWAIT P2, [UR13+0xb0], R2 ;  /* 0x0000b002ff0075a7 */ /* 0x000f24000804014d */
[----:B----4-:R-:W-:Y:S05]  /*c660*/  @!P2 BRA `(.L_x_169) ;  /* 0x00000028001ca947 */ /* 0x010fea0003800000 */
.L_x_252:
        /* <DEDUP_REMOVED lines=12> */
[----:B----4-:R-:W-:Y:S05]  /*c730*/  @!P1 BRA `(.L_x_172) ;  /* 0x0000000000049947 */ /* 0x010fea0003800000 */
[----:B------:R-:W-:Y:S01]  /*c740*/  BPT.TRAP 0x1 ;  /* 0x000000040000795c */ /* 0x000fe20000300000 */
.L_x_172:
[----:B-123--:R-:W1:Y:S02]  /*c750*/  LDC R3, c[0x0][0x800] ;  /* 0x00020000ff037b82 */ /* 0x00ee640000000800 */
[----:B-1----:R4:W-:Y:S02]  /*c760*/  SYNCS.ARRIVE.TRANS64.RED.A0TR RZ, [UR13+0x90], R3 ;  /* 0x00009003ffff79a7 */ /* 0x0029e4000830040d */
.L_x_171:
[----:B------:R-:W-:Y:S05]  /*c770*/  BSYNC B0 ;  /* 0x0000000000007941 */ /* 0x000fea0003800000 */
.L_x_170:
[----:B------:R-:W-:Y:S05]  /*c780*/  @!P1 BRA `(.L_x_173) ;  /* 0x0000000000049947 */ /* 0x000fea0003800000 */
[----:B------:R-:W-:Y:S01]  /*c790*/  BPT.TRAP 0x1 ;  /* 0x000000040000795c */ /* 0x000fe20000300000 */
.L_x_173:
[----:B------:R-:W-:-:S04]  /*c7a0*/  UIADD3 UR17, UR13, 0x90, URZ ;  /* 0x000000900d117890 */ /* 0x000fc8000fffe03f */
[----:B------:R-:W-:-:S09]  /*c7b0*/  UPRMT UR29, UR37, 0x654, UR17 ;  /* 0x00000654251d7896 */ /* 0x000fd20008000011 */
[----:B------:R-:W-:Y:S01]  /*c7c0*/  SYNCS.ARRIVE.TRANS64.RED.A1T0 RZ, [UR29], RZ ;  /* 0x000000ffffff79a7 */ /* 0x000fe2000810041d */
[----:B------:R-:W-:Y:S05]  /*c7d0*/  @!P1 BRA `(.L_x_174) ;  /* 0x0000000000049947 */ /* 0x000fea0003800000 */
[----:B------:R-:W-:Y:S01]  /*c7e0*/  BPT.TRAP 0x1 ;  /* 0x000000040000795c */ /* 0x000fe20000300000 */
.L_x_174:
[----:B------:R-:W5:Y:S02]  /*c7f0*/  SYNCS.PHASECHK.TRANS64.TRYWAIT P2, [UR13+0xb8], R2 ;  /* 0x0000b802ff0075a7 */ /* 0x000f64000804014d */
[----:B-----5:R-:W-:Y:S05]  /*c800*/  @!P2 BRA `(.L_x_175) ;  /* 0x0000002400cca947 */ /* 0x020fea0003800000 */
.L_x_253:
        /* <DEDUP_REMOVED lines=12> */
[----:B-1----:R-:W-:Y:S05]  /*c8d0*/  @!P1 BRA `(.L_x_178) ;  /* 0x0000000000049947 */ /* 0x002fea0003800000 */
[----:B------:R-:W-:Y:S01]  /*c8e0*/  BPT.TRAP 0x1 ;  /* 0x000000040000795c */ /* 0x000fe20000300000 */
.L_x_178:
[----:B------:R-:W1:Y:S02]  /*c8f0*/  LDC R2, c[0x0][0x800] ;  /* 0x00020000ff027b82 */ /* 0x000e640000000800 */
[----:B-1----:R1:W-:Y:S02]  /*c900*/  SYNCS.ARRIVE.TRANS64.RED.A0TR RZ, [UR13+0x98], R2 ;  /* 0x00009802ffff79a7 */ /* 0x0023e4000830040d */
.L_x_177:
[----:B------:R-:W-:Y:S05]  /*c910*/  BSYNC B0 ;  /* 0x0000000000007941 */ /* 0x000fea0003800000 */
.L_x_176:
[----:B------:R-:W-:Y:S05]  /*c920*/  @!P1 BRA `(.L_x_179) ;  /* 0x0000000000049947 */ /* 0x000fea0003800000 */
[----:B------:R-:W-:Y:S01]  /*c930*/  BPT.TRAP 0x1 ;  /* 0x000000040000795c */ /* 0x000fe20000300000 */
.L_x_179:
[----:B------:R-:W-:-:S04]  /*c940*/  UIADD3 UR9, UR13, 0x98, URZ ;  /* 0x000000980d097890 */ /* 0x000fc8000fffe03f */
[----:B------:R-:W-:-:S09]  /*c950*/  UPRMT UR30, UR37, 0x654, UR9 ;  /* 0x00000654251e7896 */ /* 0x000fd20008000009 */
[----:B------:R-:W-:Y:S01]  /*c960*/  SYNCS.ARRIVE.TRANS64.RED.A1T0 RZ, [UR30], RZ ;  /* 0x000000ffffff79a7 */ /* 0x000fe2000810041e */
[----:B------:R-:W-:Y:S05]  /*c970*/  @!P1 BRA `(.L_x_180) ;  /* 0x0000000000049947 */ /* 0x000fea0003800000 */
[----:B------:R-:W-:Y:S01]  /*c980*/  BPT.TRAP 0x1 ;  /* 0x000000040000795c */ /* 0x000fe20000300000 */
.L_x_180:
[----:B-1----:R-:W-:-:S04]  /*c990*/  SHF.L.U32 R2, RZ, 0x1f, RZ ;  /* 0x0000001fff027819 */ /* 0x002fc800000006ff */
[----:B------:R-:W1:Y:S02]  /*c9a0*/  SYNCS.PHASECHK.TRANS64.TRYWAIT P2, [UR13+0xa0], R2 ;  /* 0x0000a002ff0075a7 */ /* 0x000e64000804014d */
[----:B-1----:R-:W-:Y:S05]  /*c9b0*/  @!P2 BRA `(.L_x_181) ;  /* 0x000000240078a947 */ /* 0x002fea0003800000 */
.L_x_254:
        /* <DEDUP_REMOVED lines=13> */
.L_x_184:
[----:B--234-:R-:W1:Y:S02]  /*ca90*/  LDC R3, c[0x0][0x800] ;  /* 0x00020000ff037b82 */ /* 0x01ce640000000800 */
[----:B-1----:R1:W-:Y:S02]  /*caa0*/  SYNCS.ARRIVE.TRANS64.RED.A0TR RZ, [UR13+0x80], R3 ;  /* 0x00008003ffff79a7 */ /* 0x0023e4000830040d */
.L_x_183:
[----:B------:R-:W-:Y:S05]  /*cab0*/  BSYNC B0 ;  /* 0x0000000000007941 */ /* 0x000fea0003800000 */
.L_x_182:
[----:B------:R-:W-:Y:S05]  /*cac0*/  @!P1 BRA `(.L_x_185) ;  /* 0x0000000000049947 */ /* 0x000fea0003800000 */
[----:B------:R-:W-:Y:S01]  /*cad0*/  BPT.TRAP 0x1 ;  /* 0x000000040000795c */ /* 0x000fe20000300000 */
.L_x_185:
[----:B------:R-:W-:Y:S01]  /*cae0*/  SYNCS.ARRIVE.TRANS64.RED.A1T0 RZ, [UR16], RZ ;  /* 0x000000ffffff79a7 */ /* 0x000fe20008100410 */
[----:B------:R-:W-:Y:S05]  /*caf0*/  @!P1 BRA `(.L_x_186) ;  /* 0x0000000000049947 */ /* 0x000fea0003800000 */
[----:B------:R-:W-:Y:S01]  /*cb00*/  BPT.TRAP 0x1 ;  /* 0x000000040000795c */ /* 0x000fe20000300000 */
.L_x_186:
[----:B------:R-:W5:Y:S02]  /*cb10*/  SYNCS.PHASECHK.TRANS64.TRYWAIT P2, [UR13+0xa8], R2 ;  /* 0x0000a802ff0075a7 */ /* 0x000f64000804014d */
[----:B-----5:R-:W-:Y:S05]  /*cb20*/  @!P2 BRA `(.L_x_187) ;  /* 0x000000240034a947 */ /* 0x020fea0003800000 */
.L_x_255:
        /* <DEDUP_REMOVED lines=13> */
.L_x_190:
[----:B--234-:R-:W1:Y:S02]  /*cc00*/  LDC R3, c[0x0][0x800] ;  /* 0x00020000ff037b82 */ /* 0x01ce640000000800 */
[----:B-1----:R1:W-:Y:S02]  /*cc10*/  SYNCS.ARRIVE.TRANS64.RED.A0TR RZ, [UR13+0x88], R3 ;  /* 0x00008803ffff79a7 */ /* 0x0023e4000830040d */
.L_x_189:
[----:B------:R-:W-:Y:S05]  /*cc20*/  BSYNC B0 ;  /* 0x0000000000007941 */ /* 0x000fea0003800000 */
.L_x_188:
[----:B------:R-:W-:Y:S05]  /*cc30*/  @!P1 BRA `(.L_x_191) ;  /* 0x0000000000049947 */ /* 0x000fea0003800000 */
[----:B------:R-:W-:Y:S01]  /*cc40*/  BPT.TRAP 0x1 ;  /* 0x000000040000795c */ /* 0x000fe20000300000 */
.L_x_191:
[----:B------:R-:W-:Y:S01]  /*cc50*/  SYNCS.ARRIVE.TRANS64.RED.A1T0 RZ, [UR18], RZ ;  /* 0x000000ffffff79a7 */ /* 0x000fe20008100412 */
[----:B------:R-:W-:Y:S05]  /*cc60*/  @!P1 BRA `(.L_x_192) ;  /* 0x0000000000049947 */ /* 0x000fea0003800000 */
[----:B------:R-:W-:Y:S01]  /*cc70*/  BPT.TRAP 0x1 ;  /* 0x000000040000795c */ /* 0x000fe20000300000 */
.L_x_192:
[----:B------:R-:W5:Y:S02]  /*cc80*/  SYNCS.PHASECHK.TRANS64.TRYWAIT P2, [UR13+0xb0], R2 ;  /* 0x0000b002ff0075a7 */ /* 0x000f64000804014d */
[----:B-----5:R-:W-:Y:S05]  /*cc90*/  @!P2 BRA `(.L_x_193) ;  /* 0x0000002000f0a947 */ /* 0x020fea0003800000 */
.L_x_256:
        /* <DEDUP_REMOVED lines=13> */
.L_x_196:
[----:B--234-:R-:W1:Y:S02]  /*cd70*/  LDC R3, c[0x0][0x800] ;  /* 0x00020000ff037b82 */ /* 0x01ce640000000800 */
[----:B-1----:R1:W-:Y:S02]  /*cd80*/  SYNCS.ARRIVE.TRANS64.RED.A0TR RZ, [UR13+0x90], R3 ;  /* 0x00009003ffff79a7 */ /* 0x0023e4000830040d */
.L_x_195:
[----:B------:R-:W-:Y:S05]  /*cd90*/  BSYNC B0 ;  /* 0x0000000000007941 */ /* 0x000fea0003800000 */
.L_x_194:
[----:B------:R-:W-:Y:S05]  /*cda0*/  @!P1 BRA `(.L_x_197) ;  /* 0x0000000000049947 */ /* 0x000fea0003800000 */
[----:B------:R-:W-:Y:S01]  /*cdb0*/  BPT.TRAP 0x1 ;  /* 0x000000040000795c */ /* 0x000fe20000300000 */
.L_x_197:
[----:B------:R-:W-:Y:S01]  /*cdc0*/  SYNCS.ARRIVE.TRANS64.RED.A1T0 RZ, [UR29], RZ ;  /* 0x000000ffffff79a7 */ /* 0x000fe2000810041d */
[----:B------:R-:W-:Y:S05]  /*cdd0*/  @!P1 BRA `(.L_x_198) ;  /* 0x0000000000049947 */ /* 0x000fea0003800000 */
[----:B------:R-:W-:Y:S01]  /*cde0*/  BPT.TRAP 0x1 ;  /* 0x000000040000795c */ /* 0x000fe20000300000 */
.L_x_198:
[----:B------:R-:W5:Y:S02]  /*cdf0*/  SYNCS.PHASECHK.TRANS64.TRYWAIT P2, [UR13+0xb8], R2 ;  /* 0x0000b802ff0075a7 */ /* 0x000f64000804014d */
[----:B-----5:R-:W-:Y:S05]  /*ce00*/  @!P2 BRA `(.L_x_199) ;  /* 0x0000002000aca947 */ /* 0x020fea0003800000 */
.L_x_257:
        /* <DEDUP_REMOVED lines=13> */
.L_x_202:
[----:B------:R-:W1:Y:S02]  /*cee0*/  LDC R2, c[0x0][0x800] ;  /* 0x00020000ff027b82 */ /* 0x000e640000000800 */
[----:B-1----:R1:W-:Y:S02]  /*cef0*/  SYNCS.ARRIVE.TRANS64.RED.A0TR RZ, [UR13+0x98], R2 ;  /* 0x00009802ffff79a7 */ /* 0x0023e4000830040d */
.L_x_201:
[----:B------:R-:W-:Y:S05]  /*cf00*/  BSYNC B0 ;  /* 0x0000000000007941 */ /* 0x000fea0003800000 */
.L_x_200:
[----:B------:R-:W-:Y:S05]  /*cf10*/  @!P1 BRA `(.L_x_203) ;  /* 0x0000000000049947 */ /* 0x000fea0003800000 */
[----:B------:R-:W-:Y:S01]  /*cf20*/  BPT.TRAP 0x1 ;  /* 0x000000040000795c */ /* 0x000fe20000300000 */
.L_x_203:
[----:B------:R-:W5:Y:S01]  /*cf30*/  LDL.LU R19, [R1+0xc8] ;  /* 0x0000c80001137983 */ /* 0x000f620000300800 */
[----:B------:R-:W-:Y:S03]  /*cf40*/  SYNCS.ARRIVE.TRANS64.RED.A1T0 RZ, [UR30], RZ ;  /* 0x000000ffffff79a7 */ /* 0x000fe6000810041e */
[----:B------:R-:W2:Y:S01]  /*cf50*/  LDL.LU R18, [R1+0xc4] ;  /* 0x0000c40001127983 */ /* 0x000ea20000300800 */
[----:B-1----:R-:W-:Y:S01]  /*cf60*/  PRMT R2, RZ, 0x7610, R2 ;  /* 0x00007610ff027816 */ /* 0x002fe20000000002 */
[----:B------:R-:W-:Y:S01]  /*cf70*/  IMAD.MOV.U32 R4, RZ, RZ, -0x1 ;  /* 0xffffffffff047424 */ /* 0x000fe200078e00ff */
[----:B------:R-:W-:Y:S02]  /*cf80*/  MOV R7, 0xffffffff ;  /* 0xffffffff00077802 */ /* 0x000fe40000000f00 */
[----:B------:R-:W-:Y:S02]  /*cf90*/  MOV R5, 0xffffffff ;  /* 0xffffffff00057802 */ /* 0x000fe40000000f00 */
[----:B--2---:R-:W-:-:S04]  /*cfa0*/  IADD3 R18, P0, R18, UR52, RZ ;  /* 0x0000003412127c10 */ /* 0x004fc8000ff1e0ff */
[----:B-----5:R-:W-:Y:S01]  /*cfb0*/  IADD3.X R19, R19, UR38, RZ, P0, !PT ;  /* 0x0000002613137c10 */ /* 0x020fe200087fe4ff */
[----:B------:R1:W-:Y:S01]  /*cfc0*/  STL [R1+0xc4], R18 ;  /* 0x0000c41201007387 */ /* 0x0003e20000100800 */
[----:B------:R-:W-:-:S03]  /*cfd0*/  ISETP.GE.U32.AND P0, PT, R18, UR6, PT ;  /* 0x0000000612007c0c */ /* 0x000fc6000bf06070 */
[----:B------:R1:W-:Y:S01]  /*cfe0*/  STL [R1+0xc8], R19 ;  /* 0x0000c81301007387 */ /* 0x0003e20000100800 */
[----:B------:R-:W-:-:S13]  /*cff0*/  ISETP.GE.U32.AND.EX P0, PT, R19, UR7, PT, P0 ;  /* 0x0000000713007c0c */ /* 0x000fda000bf06100 */
[----:B-1----:R-:W-:Y:S05]  /*d000*/  @P0 BRA `(.L_x_204) ;  /* 0x00000004005c0947 */ /* 0x002fea0003800000 */
[----:B------:R-:W1:Y:S01]  /*d010*/  LDC.64 R14, c[0x0][0x8d0] ;  /* 0x00023400ff0e7b82 */ /* 0x000e620000000a00 */
[----:B------:R-:W-:Y:S02]  /*d020*/  MOV R2, R18 ;  /* 0x0000001200027202 */ /* 0x000fe40000000f00 */
[----:B---34-:R-:W-:-:S05]  /*d030*/  MOV R3, R19 ;  /* 0x0000001300037202 */ /* 0x018fca0000000f00 */
[----:B------:R-:W2:Y:S08]  /*d040*/  LDC R16, c[0x0][0x8d8] ;  /* 0x00023600ff107b82 */ /* 0x000eb00000000800 */
[----:B------:R-:W3:Y:S01]  /*d050*/  LDC.64 R12, c[0x0][0x8c8] ;  /* 0x00023200ff0c7b82 */ /* 0x000ee20000000a00 */
[----:B-1----:R-:W-:-:S04]  /*d060*/  ISETP.NE.U32.AND P0, PT, R14, RZ, PT ;  /* 0x000000ff0e00720c */ /* 0x002fc80003f05070 */
[----:B------:R-:W-:-:S13]  /*d070*/  ISETP.NE.AND.EX P0, PT, R15, RZ, PT, P0 ;  /* 0x000000ff0f00720c */ /* 0x000fda0003f05300 */
[----:B--23--:R-:W-:Y:S05]  /*d080*/  @!P0 BRA `(.L_x_205) ;  /* 0x0000000000288947 */ /* 0x00cfea0003800000 */
        /* <DEDUP_REMOVED lines=10> */
.L_x_205:
[-CC-:B------:R-:W-:Y:S01]  /*d130*/  SHF.R.U64 R14, R2, R16.reuse, R3.reuse ;  /* 0x00000010020e7219 */ /* 0x180fe20000001203 */
[----:B------:R-:W1:Y:S01]  /*d140*/  LDC.64 R6, c[0x0][0x8e8] ;  /* 0x00023a00ff067b82 */ /* 0x000e620000000a00 */
[----:B------:R-:W-:Y:S01]  /*d150*/  SHF.R.U32.HI R2, RZ, R16, R3 ;  /* 0x00000010ff027219 */ /* 0x000fe20000011603 */
[----:B------:R-:W2:Y:S01]  /*d160*/  S2R R15, SR_CTAID.X ;  /* 0x00000000000f7919 */ /* 0x000ea20000002500 */
[----:B------:R-:W-:Y:S01]  /*d170*/  IADD3 R17, P0, RZ, -R14, RZ ;  /* 0x8000000eff117210 */ /* 0x000fe20007f1e0ff */
[----:B------:R-:W-:-:S04]  /*d180*/  ULDC UR8, c[0x0][0x150] ;  /* 0x0000540000087ab9 */ /* 0x000fc80000000800 */
[----:B------:R-:W3:Y:S01]  /*d190*/  LDC R4, c[0x0][0x8c0] ;  /* 0x00023000ff047b82 */ /* 0x000ee20000000800 */
[----:B------:R-:W-:-:S04]  /*d1a0*/  IMAD.X R3, RZ, RZ, ~R2, P0 ;  /* 0x000000ffff037224 */ /* 0x000fc800000e0e02 */
[----:B------:R-:W-:Y:S01]  /*d1b0*/  IMAD R2, R3, R12, RZ ;  /* 0x0000000c03027224 */ /* 0x000fe200078e02ff */
[----:B------:R-:W-:Y:S02]  /*d1c0*/  MOV R3, R19 ;  /* 0x0000001300037202 */ /* 0x000fe40000000f00 */
[----:B------:R-:W4:Y:S01]  /*d1d0*/  LDC R21, c[0x0][0x8b0] ;  /* 0x00022c00ff157b82 */ /* 0x000f220000000800 */
[C---:B------:R-:W-:Y:S01]  /*d1e0*/  IMAD R5, R17.reuse, R13, R2 ;  /* 0x0000000d11057224 */ /* 0x040fe200078e0202 */
[----:B------:R-:W-:Y:S01]  /*d1f0*/  MOV R2, R18 ;  /* 0x0000001200027202 */ /* 0x000fe20000000f00 */
[----:B------:R-:W2:Y:S04]  /*d200*/  S2R R13, SR_CTAID.Y ;  /* 0x00000000000d7919 */ /* 0x000ea80000002600 */
[----:B------:R-:W-:Y:S01]  /*d210*/  IMAD.WIDE.U32 R2, R17, R12, R2 ;  /* 0x0000000c11027225 */ /* 0x000fe200078e0002 */
[----:B------:R-:W5:Y:S01]  /*d220*/  LDC R23, c[0x0][0x900] ;  /* 0x00024000ff177b82 */ /* 0x000f620000000800 */
[----:B-1----:R-:W-:-:S02]  /*d230*/  ISETP.NE.U32.AND P0, PT, R6, RZ, PT ;  /* 0x000000ff0600720c */ /* 0x002fc40003f05070 */
[----:B------:R-:W-:Y:S02]  /*d240*/  IMAD.IADD R3, R3, 0x1, R5 ;  /* 0x0000000103037824 */ /* 0x000fe400078e0205 */
[----:B------:R-:W-:-:S03]  /*d250*/  ISETP.NE.AND.EX P0, PT, R7, RZ, PT, P0 ;  /* 0x000000ff0700720c */ /* 0x000fc60003f05300 */
[-CC-:B---3--:R-:W-:Y:S02]  /*d260*/  SHF.R.U64 R17, R2, R4.reuse, R3.reuse ;  /* 0x0000000402117219 */ /* 0x188fe40000001203 */
[----:B------:R-:W-:Y:S02]  /*d270*/  SHF.R.U32.HI R2, RZ, R4, R3 ;  /* 0x00000004ff027219 */ /* 0x000fe40000011603 */
[----:B--2---:R-:W-:Y:S02]  /*d280*/  I2FP.F32.U32 R3, R15 ;  /* 0x0000000f00037245 */ /* 0x004fe40000201000 */
[----:B----4-:R-:W-:-:S03]  /*d290*/  SHF.R.U64 R19, R17, R21, R2 ;  /* 0x0000001511137219 */ /* 0x010fc60000001202 */
[----:B------:R-:W-:Y:S01]  /*d2a0*/  FMUL R16, R3, UR8 ;  /* 0x0000000803107c20 */ /* 0x000fe20008400000 */
[----:B------:R-:W-:-:S04]  /*d2b0*/  SHF.R.U32.HI R2, RZ, R21, R2 ;  /* 0x00000015ff027219 */ /* 0x000fc80000011602 */
[-CC-:B-----5:R-:W-:Y:S02]  /*d2c0*/  SHF.R.U64 R12, R19, R23.reuse, R2.reuse ;  /* 0x00000017130c7219 */ /* 0x1a0fe40000001202 */
[----:B------:R-:W-:Y:S02]  /*d2d0*/  SHF.R.U32.HI R21, RZ, R23, R2 ;  /* 0x00000017ff157219 */ /* 0x000fe40000011602 */
[----:B------:R-:W-:Y:S02]  /*d2e0*/  MOV R2, R12 ;  /* 0x0000000c00027202 */ /* 0x000fe40000000f00 */
[----:B------:R-:W-:Y:S01]  /*d2f0*/  MOV R3, R21 ;  /* 0x0000001500037202 */ /* 0x000fe20000000f00 */
[----:B------:R-:W-:Y:S06]  /*d300*/  @!P0 BRA `(.L_x_206) ;  /* 0x0000000000288947 */ /* 0x000fec0003800000 */
[----:B------:R-:W1:Y:S02]  /*d310*/  LDC R3, c[0x0][0x8f4] ;  /* 0x00023d00ff037b82 */ /* 0x000e640000000800 */
[----:B-1----:R-:W-:-:S05]  /*d320*/  IADD3 R3, P0, R12, R3, RZ ;  /* 0x000000030c037210 */ /* 0x002fca0007f1e0ff */
[----:B------:R-:W-:-:S04]  /*d330*/  IMAD.X R21, RZ, RZ, R21, P0 ;  /* 0x000000ffff157224 */ /* 0x000fc800000e0615 */
[----:B------:R-:W-:-:S04]  /*d340*/  IMAD.WIDE.U32 R4, R21, R6, RZ ;  /* 0x0000000615047225 */ /* 0x000fc800078e00ff */
[----:B------:R-:W-:-:S04]  /*d350*/  IMAD.WIDE.U32 R4, P0, R3, R7, R4 ;  /* 0x0000000703047225 */ /* 0x000fc80007800004 */
[----:B------:R-:W-:Y:S01]  /*d360*/  IMAD.WIDE.U32 R2, R3, R6, RZ ;  /* 0x0000000603027225 */ /* 0x000fe200078e00ff */
[----:B------:R-:W-:-:S04]  /*d370*/  MOV R2, R5 ;  /* 0x0000000500027202 */ /* 0x000fc80000000f00 */
[----:B------:R-:W-:Y:S02]  /*d380*/  IADD3 RZ, P1, R3, R4, RZ ;  /* 0x0000000403ff7210 */ /* 0x000fe40007f3e0ff */
[----:B------:R-:W-:-:S03]  /*d390*/  IADD3.X R3, RZ, RZ, RZ, P0, !PT ;  /* 0x000000ffff037210 */ /* 0x000fc600007fe4ff */
[----:B------:R-:W-:-:S08]  /*d3a0*/  IMAD.WIDE.U32.X R2, R21, R7, R2, P1 ;  /* 0x0000000715027225 */ /* 0x000fd000008e0402 */
.L_x_206:
[----:B------:R-:W1:Y:S01]  /*d3b0*/  LDC R24, c[0x0][0x904] ;  /* 0x00024100ff187b82 */ /* 0x000e620000000800 */
[----:B------:R-:W-:Y:S01]  /*d3c0*/  I2FP.F32.U32 R5, R13 ;  /* 0x0000000d00057245 */ /* 0x000fe20000201000 */
[----:B------:R-:W-:Y:S01]  /*d3d0*/  ULDC UR8, c[0x0][0x154] ;  /* 0x0000550000087ab9 */ /* 0x000fe20000000800 */
[----:B------:R-:W2:Y:S01]  /*d3e0*/  F2I.U32.TRUNC.NTZ R16, R16 ;  /* 0x0000001000107305 */ /* 0x000ea2000020f000 */
[----:B------:R-:W-:Y:S02]  /*d3f0*/  LOP3.LUT R17, R17, R8, RZ, 0xc0, !PT ;  /* 0x0000000811117212 */ /* 0x000fe400078ec0ff */
[----:B------:R-:W-:Y:S02]  /*d400*/  FMUL R6, R5, UR8 ;  /* 0x0000000805067c20 */ /* 0x000fe40008400000 */
[----:B------:R-:W3:Y:S04]  /*d410*/  LDC R20, c[0x0][0x8f0] ;  /* 0x00023c00ff147b82 */ /* 0x000ee80000000800 */
[----:B------:R-:W4:Y:S04]  /*d420*/  F2I.U32.TRUNC.NTZ R6, R6 ;  /* 0x0000000600067305 */ /* 0x000f28000020f000 */
[----:B------:R-:W5:Y:S01]  /*d430*/  LDC R4, c[0x0][0x144] ;  /* 0x00005100ff047b82 */ /* 0x000f620000000800 */
[----:B--2---:R-:W-:-:S07]  /*d440*/  IMAD.MOV R5, RZ, RZ, -R16 ;  /* 0x000000ffff057224 */ /* 0x004fce00078e0a10 */
[----:B------:R-:W2:Y:S01]  /*d450*/  LDC R18, c[0x0][0x148] ;  /* 0x00005200ff127b82 */ /* 0x000ea20000000800 */
[----:B-1----:R-:W-:-:S07]  /*d460*/  ISETP.NE.AND P0, PT, R24, 0x1, PT ;  /* 0x000000011800780c */ /* 0x002fce0003f05270 */
[----:B------:R-:W1:Y:S01]  /*d470*/  LDC R21, c[0x0][0x8e0] ;  /* 0x00023800ff157b82 */ /* 0x000e620000000800 */
[----:B---3--:R-:W-:Y:S02]  /*d480*/  SHF.R.U64 R3, R2, R20, R3 ;  /* 0x0000001402037219 */ /* 0x008fe40000001203 */
[----:B------:R-:W-:-:S05]  /*d490*/  LOP3.LUT R2, R19, R0, RZ, 0xc0, !PT ;  /* 0x0000000013027212 */ /* 0x000fca00078ec0ff */
[----:B------:R-:W3:Y:S01]  /*d4a0*/  LDC R22, c[0x0][0x8b8] ;  /* 0x00022e00ff167b82 */ /* 0x000ee20000000800 */
[----:B-----5:R-:W-:Y:S01]  /*d4b0*/  IMAD R7, R4, R5, R15 ;  /* 0x0000000504077224 */ /* 0x020fe200078e020f */
[----:B----4-:R-:W-:Y:S01]  /*d4c0*/  IADD3 R4, -R6, RZ, RZ ;  /* 0x000000ff06047210 */ /* 0x010fe20007ffe1ff */
[----:B------:R-:W-:Y:S01]  /*d4d0*/  IMAD R2, R9, R3, R2 ;  /* 0x0000000309027224 */ /* 0x000fe200078e0202 */
[----:B------:R-:W-:-:S04]  /*d4e0*/  IADD3 R5, -R3, RZ, RZ ;  /* 0x000000ff03057210 */ /* 0x000fc80007ffe1ff */
[----:B------:R-:W4:Y:S01]  /*d4f0*/  LDC R23, c[0x0][0x8a8] ;  /* 0x00022a00ff177b82 */ /* 0x000f220000000800 */
[----:B--2---:R-:W-:Y:S01]  /*d500*/  @P0 IMAD R7, R18, R4, R13 ;  /* 0x0000000412070224 */ /* 0x004fe200078e020d */
[----:B------:R-:W-:Y:S01]  /*d510*/  MOV R4, R14 ;  /* 0x0000000e00047202 */ /* 0x000fe20000000f00 */
[----:B-1----:R-:W-:Y:S02]  /*d520*/  IMAD R12, R5, R21, R12 ;  /* 0x00000015050c7224 */ /* 0x002fe400078e020c */
[----:B---3--:R-:W-:Y:S02]  /*d530*/  IMAD R7, R2, R22, R7 ;  /* 0x0000001602077224 */ /* 0x008fe400078e0207 */
[----:B------:R-:W-:Y:S02]  /*d540*/  IMAD.MOV.U32 R2, RZ, RZ, 0x1 ;  /* 0x00000001ff027424 */ /* 0x000fe400078e00ff */
[----:B----4-:R-:W-:-:S05]  /*d550*/  IMAD R12, R12, R23, R17 ;  /* 0x000000170c0c7224 */ /* 0x010fca00078e0211 */
[----:B------:R-:W-:Y:S02]  /*d560*/  SEL R5, R12, R7, !P0 ;  /* 0x000000070c057207 */ /* 0x000fe40004000000 */
[----:B------:R-:W-:-:S07]  /*d570*/  SEL R7, R7, R12, !P0 ;  /* 0x0000000c07077207 */ /* 0x000fce0004000000 */
.L_x_204:
[----:B------:R-:W-:-:S13]  /*d580*/  LOP3.LUT P0, RZ, R2, 0xff, RZ, 0xc0, !PT ;  /* 0x000000ff02ff7812 */ /* 0x000fda000780c0ff */
[----:B------:R-:W-:Y:S05]  /*d590*/  @P0 BRA `(.L_x_207) ;  /* 0xffffffe800cc0947 */ /* 0x000fea000383ffff */
.L_x_151:
[----:B------:R-:W-:Y:S01]  /*d5a0*/  ELECT P0, URZ, PT ;  /* 0x00000000003f782f */ /* 0x000fe20003800000 */
[----:B------:R-:W-:-:S12]  /*d5b0*/  BSSY B0, `(.L_x_208) ;  /* 0x000001e000007945 */ /* 0x000fd80003800000 */
[----:B------:R-:W-:Y:S05]  /*d5c0*/  @!P0 BRA `(.L_x_209) ;  /* 0x0000000000708947 */ /* 0x000fea0003800000 */
[----:B------:R-:W-:-:S06]  /*d5d0*/  ULOP3.LUT UR4, UR39, 0x2, URZ, 0xfc, !UPT ;  /* 0x0000000227047892 */ /* 0x000fcc000f8efc3f */
[----:B-1----:R-:W-:-:S04]  /*d5e0*/  MOV R0, UR4 ;  /* 0x0000000400007c02 */ /* 0x002fc80008000f00 */
[----:B------:R-:W-:-:S13]  /*d5f0*/  ISETP.NE.AND P0, PT, R0, 0x3, PT ;  /* 0x000000030000780c */ /* 0x000fda0003f05270 */
[----:B------:R-:W-:Y:S05]  /*d600*/  @!P0 BRA `(.L_x_210) ;  /* 0x0000000000048947 */ /* 0x000fea0003800000 */
[----:B------:R-:W-:Y:S01]  /*d610*/  BPT.TRAP 0x1 ;  /* 0x000000040000795c */ /* 0x000fe20000300000 */
.L_x_210:
[----:B--234-:R-:W-:Y:S01]  /*d620*/  IMAD.U32 R3, RZ, RZ, UR37 ;  /* 0x00000025ff037e24 */ /* 0x01cfe2000f8e00ff */
[----:B------:R-:W-:Y:S02]  /*d630*/  MOV R0, 0x400 ;  /* 0x0000040000007802 */ /* 0x000fe40000000f00 */
[----:B------:R-:W-:Y:S02]  /*d640*/  MOV R2, 0x1 ;  /* 0x0000000100027802 */ /* 0x000fe40000000f00 */
[----:B------:R-:W-:Y:S02]  /*d650*/  LEA R0, R3, R0, 0x18 ;  /* 0x0000000003007211 */ /* 0x000fe400078ec0ff */
[----:B------:R-:W-:-:S04]  /*d660*/  SHF.L.U32 R3, R2, 0x1f, RZ ;  /* 0x0000001f02037819 */ /* 0x000fc800000006ff */
[----:B------:R-:W1:Y:S02]  /*d670*/  SYNCS.PHASECHK.TRANS64.TRYWAIT P1, [R0+URZ+0xa0], R3 ;  /* 0x0000a003000075a7 */ /* 0x000e64000802017f */
[----:B-1----:R-:W-:Y:S05]  /*d680*/  @!P1 BRA `(.L_x_211) ;  /* 0x0000001800a49947 */ /* 0x002fea0003800000 */
.L_x_258:
[----:B------:R-:W-:Y:S05]  /*d690*/  @!P0 BRA `(.L_x_212) ;  /* 0x0000000000048947 */ /* 0x000fea0003800000 */
[----:B------:R-:W-:Y:S01]  /*d6a0*/  BPT.TRAP 0x1 ;  /* 0x000000040000795c */ /* 0x000fe20000300000 */
.L_x_212:
[----:B------:R-:W2:Y:S02]  /*d6b0*/  SYNCS.PHASECHK.TRANS64.TRYWAIT P1, [R0+URZ+0xa8], R3 ;  /* 0x0000a803000075a7 */ /* 0x000ea4000802017f */
[----:B--2---:R-:W-:Y:S05]  /*d6c0*/  @!P1 BRA `(.L_x_213) ;  /* 0x0000001800a89947 */ /* 0x004fea0003800000 */
.L_x_259:
[----:B------:R-:W-:Y:S05]  /*d6d0*/  @!P0 BRA `(.L_x_214) ;  /* 0x0000000000048947 */ /* 0x000fea0003800000 */
[----:B------:R-:W-:Y:S01]  /*d6e0*/  BPT.TRAP 0x1 ;  /* 0x000000040000795c */ /* 0x000fe20000300000 */
.L_x_214:
[----:B------:R-:W3:Y:S02]  /*d6f0*/  SYNCS.PHASECHK.TRANS64.TRYWAIT P1, [R0+URZ+0xb0], R3 ;  /* 0x0000b003000075a7 */ /* 0x000ee4000802017f */
[----:B---3--:R-:W-:Y:S05]  /*d700*/  @!P1 BRA `(.L_x_215) ;  /* 0x0000001800ac9947 */ /* 0x008fea0003800000 */
.L_x_260:
[----:B------:R-:W-:Y:S05]  /*d710*/  @!P0 BRA `(.L_x_216) ;  /* 0x0000000000048947 */ /* 0x000fea0003800000 */
[----:B------:R-:W-:Y:S01]  /*d720*/  BPT.TRAP 0x1 ;  /* 0x000000040000795c */ /* 0x000fe20000300000 */
.L_x_216:
[----:B-123--:R-:W-:-:S04]  /*d730*/  MOV R3, 0x1 ;  /* 0x0000000100037802 */ /* 0x00efc80000000f00 */
[----:B------:R-:W-:-:S07]  /*d740*/  SHF.L.U32 R3, R3, 0x1f, RZ ;  /* 0x0000001f03037819 */ /* 0x000fce00000006ff */
.L_x_217:
[----:B-1----:R1:W2:Y:S02]  /*d750*/  SYNCS.PHASECHK.TRANS64.TRYWAIT P0, [R0+URZ+0xb8], R3 ;  /* 0x0000b803000075a7 */ /* 0x0022a4000800017f */
[----:B--2---:R-:W-:Y:S05]  /*d760*/  @!P0 NANOSLEEP.SYNCS 0x989680 ;  /* 0x009896800000895d */ /* 0x004fea0003900000 */
[----:B------:R-:W2:Y:S02]  /*d770*/  @!P0 SYNCS.PHASECHK.TRANS64 P0, [R0+URZ+0xb8], R3 ;  /* 0x0000b803000085a7 */ /* 0x000ea4000800007f */
[----:B--2---:R-:W-:Y:S05]  /*d780*/  @!P0 BRA `(.L_x_217) ;  /* 0xfffffffc00f08947 */ /* 0x004fea000383ffff */
.L_x_209:
[----:B------:R-:W-:Y:S05]  /*d790*/  BSYNC B0 ;  /* 0x0000000000007941 */ /* 0x000fea0003800000 */
.L_x_208:
[----:B------:R-:W-:Y:S05]  /*d7a0*/  EXIT ;  /* 0x000000000000794d */ /* 0x000fea0003800000 */
.L_x_146:
[----:B------:R-:W-:Y:S01]  /*d7b0*/  LOP3.LUT P0, RZ, R6, 0xff, RZ, 0xc0, !PT ;  /* 0x000000ff06ff7812 */ /* 0x000fe2000780c0ff */
[----:B------:R-:W-:Y:S01]  /*d7c0*/  IMAD.MOV.U32 R9, RZ, RZ, 0x1 ;  /* 0x00000001ff097424 */ /* 0x000fe200078e00ff */
[----:B------:R-:W-:-:S11]  /*d7d0*/  MOV R8, RZ ;  /* 0x000000ff00087202 */ /* 0x000fd60000000f00 */
[----:B------:R-:W-:Y:S05]  /*d7e0*/  @!P0 BRA `(.L_x_218) ;  /* 0x0000000c00508947 */ /* 0x000fea0003800000 */
[----:B------:R-:W-:Y:S01]  /*d7f0*/  ULDC UR4, c[0x0][0x28c] ;  /* 0x0000a30000047ab9 */ /* 0x000fe20000000800 */
[----:B------:R-:W-:Y:S01]  /*d800*/  ULDC UR17, c[0x0][0x900] ;  /* 0x0002400000117ab9 */ /* 0x000fe20000000800 */
[----:B------:R-:W-:Y:S01]  /*d810*/  UIADD3 UR4, UR4, 0x3f, URZ ;  /* 0x0000003f04047890 */ /* 0x000fe2000fffe03f */
[----:B------:R-:W-:Y:S01]  /*d820*/  BSSY B0, `(.L_x_218) ;  /* 0x00000d0000007945 */ /* 0x000fe20003800000 */
[----:B------:R-:W-:Y:S01]  /*d830*/  UMOV UR6, 0xffffffff ;  /* 0xffffffff00067882 */ /* 0x000fe20000000000 */
[----:B------:R-:W-:Y:S01]  /*d840*/  USHF.L.U32 UR13, UR37, 0x7, URZ ;  /* 0x00000007250d7899 */ /* 0x000fe2000800063f */
[----:B------:R-:W-:Y:S01]  /*d850*/  MOV R0, 0x1 ;  /* 0x0000000100007802 */ /* 0x000fe20000000f00 */
[----:B------:R-:W-:Y:S01]  /*d860*/  USHF.R.S32.HI UR5, URZ, 0x1f, UR4 ;  /* 0x0000001f3f057899 */ /* 0x000fe20008011404 */
[----:B------:R-:W-:Y:S01]  /*d870*/  IMAD.MOV.U32 R9, RZ, RZ, 0x1 ;  /* 0x00000001ff097424 */ /* 0x000fe200078e00ff */
[----:B------:R-:W-:Y:S01]  /*d880*/  USHF.L.U32 UR14, UR37, 0xd, URZ ;  /* 0x0000000d250e7899 */ /* 0x000fe2000800063f */
[----:B------:R-:W-:Y:S01]  /*d890*/  MOV R8, RZ ;  /* 0x000000ff00087202 */ /* 0x000fe20000000f00 */
[----:B------:R-:W-:-:S02]  /*d8a0*/  ULEA.HI UR5, UR5, UR4, URZ, 0x6 ;  /* 0x0000000405057291 */ /* 0x000fc4000f8f303f */
[----:B------:R-:W-:Y:S02]  /*d8b0*/  USHF.L.U32 UR6, UR6, UR17, URZ ;  /* 0x0000001106067299 */ /* 0x000fe4000800063f */
[----:B------:R-:W-:Y:S01]  /*d8c0*/  USHF.R.S32.HI UR16, URZ, 0x6, UR5 ;  /* 0x000000063f107899 */ /* 0x000fe20008011405 */
[----:B------:R-:W-:Y:S01]  /*d8d0*/  ULDC UR15, c[0x0][0x8a8] ;  /* 0x00022a00000f7ab9 */ /* 0x000fe20000000800 */
[----:B------:R-:W-:Y:S01]  /*d8e0*/  UMOV UR7, 0x1 ;  /* 0x0000000100077882 */ /* 0x000fe20000000000 */
[----:B------:R-:W-:Y:S02]  /*d8f0*/  ULOP3.LUT UR26, UR45, 0x2, URZ, 0xfc, !UPT ;  /* 0x000000022d1a7892 */ /* 0x000fe4000f8efc3f */
[----:B------:R-:W-:Y:S02]  /*d900*/  ULOP3.LUT UR13, UR13, 0x80, URZ, 0xc0, !UPT ;  /* 0x000000800d0d7892 */ /* 0x000fe4000f8ec03f */
[----:B------:R-:W-:Y:S02]  /*d910*/  ULOP3.LUT UR14, UR14, 0x2000, URZ, 0xc0, !UPT ;  /* 0x000020000e0e7892 */ /* 0x000fe4000f8ec03f */
[----:B------:R-:W-:-:S02]  /*d920*/  UIADD3 UR15, UR15, -0x1, URZ ;  /* 0xffffffff0f0f7890 */ /* 0x000fc4000fffe03f */
[----:B------:R-:W-:Y:S02]  /*d930*/  USHF.L.U32 UR17, UR7, UR17, URZ ;  /* 0x0000001107117299 */ /* 0x000fe4000800063f */
[----:B------:R-:W-:Y:S02]  /*d940*/  ULOP3.LUT UR18, URZ, UR6, URZ, 0x33, !UPT ;  /* 0x000000063f127292 */ /* 0x000fe4000f8e333f */
[----:B------:R-:W-:Y:S01]  /*d950*/  UIADD3 UR27, UR16, 0x1, URZ ;  /* 0x00000001101b7890 */ /* 0x000fe2000fffe03f */
[----:B------:R-:W-:-:S11]  /*d960*/  ULDC.64 UR22, c[0x0][0x198] ;  /* 0x0000660000167ab9 */ /* 0x000fd60000000a00 */
.L_x_229:
[----:B------:R-:W-:-:S03]  /*d970*/  UMOV UR4, 0xffffffff ;  /* 0xffffffff00047882 */ /* 0x000fc60000000000 */
[----:B------:R-:W-:Y:S05]  /*d980*/  BRA.DIV UR4, `(.L_x_219) ;  /* 0x0000001a04207947 */ /* 0x000fea000b800000 */
[----:B------:R-:W-:-:S13]  /*d990*/  ELECT P0, URZ, PT ;  /* 0x00000000003f782f */ /* 0x000fda0003800000 */
.L_x_263:
[----:B------:R-:W1:Y:S01]  /*d9a0*/  LDC R2, c[0x0][0x28c] ;  /* 0x0000a300ff027b82 */ /* 0x000e620000000800 */
[----:B------:R-:W-:Y:S01]  /*d9b0*/  BSSY B1, `(.L_x_220) ;  /* 0x000003a000017945 */ /* 0x000fe20003800000 */
[----:B-1----:R-:W-:-:S13]  /*d9c0*/  ISETP.LT.OR P0, PT, R2, 0x1, !P0 ;  /* 0x000000010200780c */ /* 0x002fda0004701670 */
[----:B------:R-:W-:Y:S05]  /*d9d0*/  @P0 BRA `(.L_x_221) ;  /* 0x0000000000dc0947 */ /* 0x000fea0003800000 */
[----:B------:R-:W-:Y:S01]  /*d9e0*/  LEA R10, R5, UR13, 0x8 ;  /* 0x0000000d050a7c11 */ /* 0x000fe2000f8e40ff */
[----:B------:R-:W-:Y:S01]  /*d9f0*/  IMAD.MOV.U32 R11, RZ, RZ, RZ ;  /* 0x000000ffff0b7224 */ /* 0x000fe200078e00ff */
[----:B------:R-:W-:Y:S01]  /*da00*/  SHF.L.U32 R7, R7, 0x7, RZ ;  /* 0x0000000707077819 */ /* 0x000fe200000006ff */
[----:B------:R-:W-:Y:S01]  /*da10*/  IMAD.MOV.U32 R3, RZ, RZ, R8 ;  /* 0x000000ffff037224 */ /* 0x000fe200078e0008 */
[----:B------:R-:W-:Y:S02]  /*da20*/  MOV R13, UR27 ;  /* 0x0000001b000d7c02 */ /* 0x000fe40008000f00 */
[----:B------:R-:W-:-:S07]  /*da30*/  MOV R2, R9 ;  /* 0x0000000900027202 */ /* 0x000fce0000000f00 */
.L_x_224:
[----:B------:R-:W1:Y:S01]  /*da40*/  S2R R6, SR_CgaCtaId ;  /* 0x0000000000067919 */ /* 0x000e620000008800 */
[----:B------:R-:W-:Y:S01]  /*da50*/  MOV R5, 0x400 ;  /* 0x0000040000057802 */ /* 0x000fe20000000f00 */
[----:B------:R-:W2:Y:S03]  /*da60*/  S2R R15, SR_TID.X ;  /* 0x00000000000f7919 */ /* 0x000ea60000002100 */
[----:B-1----:R-:W-:Y:S02]  /*da70*/  LEA R14, R6, R5, 0x18 ;  /* 0x00000005060e7211 */ /* 0x002fe400078ec0ff */
[----:B------:R-:W-:Y:S02]  /*da80*/  SHF.L.U32 R5, R2, 0x1f, RZ ;  /* 0x0000001f02057819 */ /* 0x000fe400000006ff */
[----:B------:R-:W-:Y:S02]  /*da90*/  LEA R12, R3, R14, 0x3 ;  /* 0x0000000e030c7211 */ /* 0x000fe400078e18ff */
[----:B--2---:R-:W-:-:S02]  /*daa0*/  LOP3.LUT P1, RZ, R15, 0x7f, RZ, 0xc0, !PT ;  /* 0x0000007f0fff7812 */ /* 0x004fc4000782c0ff */
[----:B------:R-:W1:Y:S11]  /*dab0*/  SYNCS.PHASECHK.TRANS64.TRYWAIT P0, [R12+URZ+0x40], R5 ;  /* 0x000040050c0075a7 */ /* 0x000e76000800017f */
[----:B------:R-:W2:Y:S01]  /*dac0*/  @!P1 LDC R6, c[0x0][0x500] ;  /* 0x00014000ff069b82 */ /* 0x000ea20000000800 */
[----:B-1----:R-:W-:Y:S05]  /*dad0*/  @!P0 BRA `(.L_x_222) ;  /* 0x0000001400f08947 */ /* 0x002fea0003800000 */
.L_x_264:
[----:B------:R-:W-:Y:S01]  /*dae0*/  UPRMT UR4, UR26, 0x9910, URZ ;  /* 0x000099101a047896 */ /* 0x000fe2000800003f */
[----:B--2---:R2:W-:Y:S03]  /*daf0*/  @!P1 SYNCS.ARRIVE.TRANS64 RZ, [R12+URZ], R6 ;  /* 0x000000060cff99a7 */ /* 0x0045e6000800003f */
[----:B------:R-:W-:-:S06]  /*db00*/  UISETP.NE.AND UP0, UPT, UR4, 0x2, UPT ;  /* 0x000000020400788c */ /* 0x000fcc000bf05270 */
[----:B------:R-:W-:-:S13]  /*db10*/  PLOP3.LUT P0, PT, PT, PT, UP0, 0x80, 0x0 ;  /* 0x000000000000781c */ /* 0x000fda0003f0f008 */
[----:B--2---:R-:W-:Y:S05]  /*db20*/  @P0 BRA `(.L_x_223) ;  /* 0x0000000000040947 */ /* 0x004fea0003800000 */
[----:B------:R-:W-:Y:S01]  /*db30*/  BPT.TRAP 0x1 ;  /* 0x000000040000795c */ /* 0x000fe20000300000 */
.L_x_223:
[C---:B-1----:R-:W-:Y:S01]  /*db40*/  LEA R5, R3.reuse, R14, 0xd ;  /* 0x0000000e03057211 */ /* 0x042fe200078e68ff */
[----:B------:R-:W-:Y:S01]  /*db50*/  UIADD3 UR4, UP0, UR22, 0xf0, URZ ;  /* 0x000000f016047890 */ /* 0x000fe2000ff1e03f */
[----:B------:R-:W-:Y:S01]  /*db60*/  R2UR UR8, R3 ;  /* 0x00000000030872ca */ /* 0x000fe200000e0000 */
[----:B------:R-:W-:Y:S01]  /*db70*/  UIADD3 UR24, UP1, UR22, 0x1f0, URZ ;  /* 0x000001f016187890 */ /* 0x000fe2000ff3e03f */
[----:B------:R-:W-:Y:S01]  /*db80*/  R2UR UR5, R5 ;  /* 0x00000000050572ca */ /* 0x000fe200000e0000 */
[----:B------:R-:W-:Y:S01]  /*db90*/  VIADD R3, R3, 0x1 ;  /* 0x0000000103037836 */ /* 0x000fe20000000000 */
[----:B------:R-:W-:Y:S01]  /*dba0*/  R2UR UR20, R14 ;  /* 0x000000000e1472ca */ /* 0x000fe200000e0000 */
[----:B------:R-:W-:Y:S01]  /*dbb0*/  UIADD3.X UR25, URZ, UR23, URZ, UP1, !UPT ;  /* 0x000000173f197290 */ /* 0x000fe20008ffe43f */
[----:B------:R-:W-:Y:S01]  /*dbc0*/  R2UR UR9, R12 ;  /* 0x000000000c0972ca */ /* 0x000fe200000e0000 */
[----:B------:R-:W-:Y:S01]  /*dbd0*/  UMOV UR6, 0x0 ;  /* 0x0000000000067882 */ /* 0x000fe20000000000 */
[----:B------:R-:W-:Y:S01]  /*dbe0*/  R2UR UR11, R7 ;  /* 0x00000000070b72ca */ /* 0x000fe200000e0000 */
[----:B------:R-:W-:Y:S01]  /*dbf0*/  UMOV UR7, 0x10000000 ;  /* 0x1000000000077882 */ /* 0x000fe20000000000 */
[----:B------:R-:W-:Y:S01]  /*dc00*/  R2UR UR10, R11 ;  /* 0x000000000b0a72ca */ /* 0x000fe200000e0000 */
[----:B------:R-:W-:Y:S01]  /*dc10*/  UMOV UR28, 0x30000 ;  /* 0x00030000001c7882 */ /* 0x000fe20000000000 */
[----:B------:R-:W-:Y:S01]  /*dc20*/  R2UR UR12, R4 ;  /* 0x00000000040c72ca */ /* 0x000fe200000e0000 */
[----:B------:R-:W-:Y:S01]  /*dc30*/  ULEA UR8, UR8, UR14, 0xe ;  /* 0x0000000e08087291 */ /* 0x000fe2000f8e703f */
[----:B------:R-:W-:Y:S01]  /*dc40*/  IADD3 R13, R13, -0x1, RZ ;  /* 0xffffffff0d0d7810 */ /* 0x000fe20007ffe0ff */
[----:B------:R-:W-:Y:S01]  /*dc50*/  UIADD3 UR19, UR5, 0x6200, URZ ;  /* 0x0000620005137890 */ /* 0x000fe2000fffe03f */
[----:B------:R-:W-:Y:S01]  /*dc60*/  R2UR UR21, R10 ;  /* 0x000000000a1572ca */ /* 0x000fe200000e0000 */
[----:B------:R-:W-:Y:S01]  /*dc70*/  UIADD3.X UR5, URZ, UR23, URZ, UP0, !UPT ;  /* 0x000000173f057290 */ /* 0x000fe200087fe43f */
[----:B------:R-:W-:Y:S01]  /*dc80*/  ISETP.GT.AND P1, PT, R13, 0x1, PT ;  /* 0x000000010d00780c */ /* 0x000fe20003f24270 */
[----:B------:R-:W-:Y:S01]  /*dc90*/  UIADD3 UR20, UR20, 0x16200, UR8 ;  /* 0x0001620014147890 */ /* 0x000fe2000fffe008 */
[----:B------:R-:W-:-:S02]  /*dca0*/  ISETP.NE.AND P0, PT, R3, 0x8, PT ;  /* 0x000000080300780c */ /* 0x000fc40003f05270 */
[----:B------:R-:W-:Y:S01]  /*dcb0*/  UMOV UR8, UR19 ;  /* 0x0000001300087c82 */ /* 0x000fe20008000000 */
[----:B------:R-:W-:Y:S02]  /*dcc0*/  IADD3 R11, R11, 0x40, RZ ;  /* 0x000000400b0b7810 */ /* 0x000fe40007ffe0ff */
[----:B------:R-:W-:Y:S01]  /*dcd0*/  SEL R5, RZ, 0x1, P0 ;  /* 0x00000001ff057807 */ /* 0x000fe20000000000 */
[----:B------:R1:W-:Y:S01]  /*dce0*/  UTMALDG.3D [UR8], [UR4], desc[UR6] ;  /* 0x00000608040075b4 */ /* 0x0003e20008011000 */
[----:B------:R-:W-:Y:S02]  /*dcf0*/  SEL R3, R3, RZ, P0 ;  /* 0x000000ff03037207 */ /* 0x000fe40000000000 */
[----:B------:R-:W-:Y:S01]  /*dd00*/  LOP3.LUT R2, R2, R5, RZ, 0x3c, !PT ;  /* 0x0000000502027212 */ /* 0x000fe200078e3cff */
[----:B-1----:R-:W-:Y:S01]  /*dd10*/  UMOV UR8, UR20 ;  /* 0x0000001400087c82 */ /* 0x002fe20008000000 */
[----:B------:R-:W-:Y:S02]  /*dd20*/  UMOV UR11, UR21 ;  /* 0x00000015000b7c82 */ /* 0x000fe40008000000 */
[----:B------:R1:W-:Y:S02]  /*dd30*/  UTMALDG.3D.MULTICAST [UR8], [UR24], UR28, desc[UR6] ;  /* 0x00000608180073b4 */ /* 0x0003e4000801181c */
[----:B-1----:R-:W-:Y:S05]  /*dd40*/  @P1 BRA `(.L_x_224) ;  /* 0xfffffffc003c1947 */ /* 0x002fea000383ffff */
.L_x_221:
[----:B------:R-:W-:Y:S05]  /*dd50*/  BSYNC B1 ;  /* 0x0000000000017941 */ /* 0x000fea0003800000 */
.L_x_220:
[----:B------:R-:W2:Y:S01]  /*dd60*/  LDL.LU R14, [R1+0xc8] ;  /* 0x0000c800010e7983 */ /* 0x000ea20000300800 */
[----:B------:R-:W-:Y:S01]  /*dd70*/  LOP3.LUT P2, RZ, R0, 0xff, RZ, 0xc0, !PT ;  /* 0x000000ff00ff7812 */ /* 0x000fe2000784c0ff */
[----:B------:R-:W-:Y:S01]  /*dd80*/  VIADD R8, R8, UR16 ;  /* 0x0000001008087c36 */ /* 0x000fe20008000000 */
[----:B------:R-:W-:Y:S01]  /*dd90*/  MOV R4, UR16 ;  /* 0x0000001000047c02 */ /* 0x000fe20008000f00 */
[----:B------:R-:W3:Y:S01]  /*dda0*/  LDL.LU R12, [R1+0xc4] ;  /* 0x0000c400010c7983 */ /* 0x000ee20000300800 */
[----:B------:R-:W-:Y:S01]  /*ddb0*/  ULDC.64 UR4, c[0x0][0x8f8] ;  /* 0x00023e0000047ab9 */ /* 0x000fe20000000a00 */
[----:B------:R-:W-:Y:S01]  /*ddc0*/  BSSY B1, `(.L_x_225) ;  /* 0x0000073000017945 */ /* 0x000fe20003800000 */
[----:B------:R-:W-:Y:S01]  /*ddd0*/  SHF.R.U32.HI R0, RZ, 0x3, R8 ;  /* 0x00000003ff007819 */ /* 0x000fe20000011608 */
[----:B------:R-:W-:Y:S01]  /*dde0*/  IMAD.MOV.U32 R7, RZ, RZ, -0x1 ;  /* 0xffffffffff077424 */ /* 0x000fe200078e00ff */
[----:B------:R-:W-:Y:S02]  /*ddf0*/  ISETP.GT.U32.AND P0, PT, R8, 0x7, PT ;  /* 0x000000070800780c */ /* 0x000fe40003f04070 */
[----:B------:R-:W-:-:S02]  /*de00*/  LOP3.LUT R0, R0, 0x1, RZ, 0xc0, !PT ;  /* 0x0000000100007812 */ /* 0x000fc400078ec0ff */
[----:B------:R-:W-:Y:S01]  /*de10*/  ISETP.LT.U32.AND P0, PT, R4, 0x8, P0 ;  /* 0x000000080400780c */ /* 0x000fe20000701070 */
[----:B------:R-:W1:Y:S01]  /*de20*/  @P2 S2R R3, SR_CgaCtaId ;  /* 0x0000000000032919 */ /* 0x000e620000008800 */
[----:B------:R-:W-:Y:S02]  /*de30*/  @P2 MOV R2, 0x400 ;  /* 0x0000040000022802 */ /* 0x000fe40000000f00 */
[----:B------:R-:W-:Y:S02]  /*de40*/  ISETP.NE.U32.AND P1, PT, R0, 0x1, PT ;  /* 0x000000010000780c */ /* 0x000fe40003f25070 */
[----:B------:R-:W-:Y:S02]  /*de50*/  MOV R0, UR16 ;  /* 0x0000001000007c02 */ /* 0x000fe40008000f00 */
[----:B------:R-:W-:Y:S02]  /*de60*/  MOV R5, 0xffffffff ;  /* 0xffffffff00057802 */ /* 0x000fe40000000f00 */
[----:B------:R-:W-:-:S02]  /*de70*/  ISETP.GT.U32.AND P1, PT, R0, 0x7, !P1 ;  /* 0x000000070000780c */ /* 0x000fc40004f24070 */
[----:B------:R-:W-:Y:S02]  /*de80*/  SEL R0, RZ, 0x1, !P0 ;  /* 0x00000001ff007807 */ /* 0x000fe40004000000 */
[----:B------:R-:W-:Y:S02]  /*de90*/  MOV R4, 0xffffffff ;  /* 0xffffffff00047802 */ /* 0x000fe40000000f00 */
[----:B------:R-:W-:Y:S02]  /*dea0*/  LOP3.LUT R8, R8, 0x7, RZ, 0xc0, !PT ;  /* 0x0000000708087812 */ /* 0x000fe400078ec0ff */
[----:B-1----:R-:W-:-:S04]  /*deb0*/  @P2 LEA R2, R3, R2, 0x18 ;  /* 0x0000000203022211 */ /* 0x002fc800078ec0ff */
[----:B------:R1:W-:Y:S02]  /*dec0*/  @P2 SYNCS.ARRIVE.TRANS64.A1T0 RZ, [R2+URZ+0xc8], RZ ;  /* 0x0000c8ff02ff29a7 */ /* 0x0003e4000810003f */
[----:B-1----:R-:W-:-:S04]  /*ded0*/  SEL R2, RZ, 0x1, !P1 ;  /* 0x00000001ff027807 */ /* 0x002fc80004800000 */
[----:B------:R-:W-:Y:S02]  /*dee0*/  LOP3.LUT R9, R2, R9, R0, 0x96, !PT ;  /* 0x0000000902097212 */ /* 0x000fe400078e9600 */
[----:B------:R-:W-:Y:S02]  /*def0*/  PRMT R2, RZ, 0x7610, R2 ;  /* 0x00007610ff027816 */ /* 0x000fe40000000002 */
[----:B------:R-:W-:Y:S02]  /*df00*/  PRMT R0, RZ, 0x7610, R0 ;  /* 0x00007610ff007816 */ /* 0x000fe40000000000 */
[----:B---3--:R-:W-:-:S04]  /*df10*/  IADD3 R12, P2, R12, UR52, RZ ;  /* 0x000000340c0c7c10 */ /* 0x008fc8000ff5e0ff */
[----:B--2---:R-:W-:Y:S01]  /*df20*/  IADD3.X R14, R14, UR38, RZ, P2, !PT ;  /* 0x000000260e0e7c10 */ /* 0x004fe200097fe4ff */
[----:B------:R1:W-:Y:S01]  /*df30*/  STL [R1+0xc4], R12 ;  /* 0x0000c40c01007387 */ /* 0x0003e20000100800 */
[----:B------:R-:W-:-:S03]  /*df40*/  ISETP.GE.U32.AND P2, PT, R12, UR4, PT ;  /* 0x000000040c007c0c */ /* 0x000fc6000bf46070 */
[----:B------:R1:W-:Y:S01]  /*df50*/  STL [R1+0xc8], R14 ;  /* 0x0000c80e01007387 */ /* 0x0003e20000100800 */
[----:B------:R-:W-:-:S13]  /*df60*/  ISETP.GE.U32.AND.EX P0, PT, R14, UR5, PT, P2 ;  /* 0x000000050e007c0c */ /* 0x000fda000bf06120 */
[----:B-1----:R-:W-:Y:S05]  /*df70*/  @P0 BRA `(.L_x_226) ;  /* 0x00000004005c0947 */ /* 0x002fea0003800000 */
[----:B------:R-:W-:Y:S01]  /*df80*/  ULDC.64 UR4, c[0x0][0x8d0] ;  /* 0x0002340000047ab9 */ /* 0x000fe20000000a00 */
[----:B------:R-:W1:Y:S01]  /*df90*/  S2R R11, SR_CTAID.X ;  /* 0x00000000000b7919 */ /* 0x000e620000002500 */
[----:B------:R-:W-:Y:S01]  /*dfa0*/  ISETP.NE.U32.AND P0, PT, RZ, UR4, PT ;  /* 0x00000004ff007c0c */ /* 0x000fe2000bf05070 */
[----:B------:R-:W-:Y:S01]  /*dfb0*/  ULDC UR7, c[0x0][0x8d8] ;  /* 0x0002360000077ab9 */ /* 0x000fe20000000800 */
[----:B------:R-:W-:Y:S01]  /*dfc0*/  IMAD.MOV.U32 R2, RZ, RZ, R12 ;  /* 0x000000ffff027224 */ /* 0x000fe200078e000c */
[----:B------:R-:W2:Y:S01]  /*dfd0*/  S2R R10, SR_CTAID.Y ;  /* 0x00000000000a7919 */ /* 0x000ea20000002600 */
[----:B------:R-:W-:Y:S02]  /*dfe0*/  ISETP.NE.AND.EX P0, PT, RZ, UR5, PT, P0 ;  /* 0x00000005ff007c0c */ /* 0x000fe4000bf05300 */
[----:B------:R-:W-:-:S11]  /*dff0*/  MOV R3, R14 ;  /* 0x0000000e00037202 */ /* 0x000fd60000000f00 */
[----:B------:R-:W-:Y:S05]  /*e000*/  @!P0 BRA `(.L_x_227) ;  /* 0x0000000000288947 */ /* 0x000fea0003800000 */
[----:B------:R-:W-:Y:S02]  /*e010*/  ULDC UR6, c[0x0][0x8dc] ;  /* 0x0002370000067ab9 */ /* 0x000fe40000000800 */
[----:B------:R-:W-:-:S04]  /*e020*/  IADD3 R7, P0, R12, UR6, RZ ;  /* 0x000000060c077c10 */ /* 0x000fc8000ff1e0ff */
[----:B------:R-:W-:-:S05]  /*e030*/  IADD3.X R13, RZ, R14, RZ, P0, !PT ;  /* 0x0000000eff0d7210 */ /* 0x000fca00007fe4ff */
[----:B------:R-:W-:-:S04]  /*e040*/  IMAD.WIDE.U32 R4, R13, UR4, RZ ;  /* 0x000000040d047c25 */ /* 0x000fc8000f8e00ff */
[----:B------:R-:W-:-:S04]  /*e050*/  IMAD.WIDE.U32 R4, P0, R7, UR5, R4 ;  /* 0x0000000507047c25 */ /* 0x000fc8000f800004 */
[----:B------:R-:W-:Y:S01]  /*e060*/  IMAD.WIDE.U32 R6, R7, UR4, RZ ;  /* 0x0000000407067c25 */ /* 0x000fe2000f8e00ff */
[----:B------:R-:W-:-:S03]  /*e070*/  MOV R2, R5 ;  /* 0x0000000500027202 */ /* 0x000fc60000000f00 */
[----:B------:R-:W-:Y:S01]  /*e080*/  IMAD.X R3, RZ, RZ, RZ, P0 ;  /* 0x000000ffff037224 */ /* 0x000fe200000e06ff */
[----:B------:R-:W-:-:S05]  /*e090*/  IADD3 RZ, P0, R7, R4, RZ ;  /* 0x0000000407ff7210 */ /* 0x000fca0007f1e0ff */
[----:B------:R-:W-:-:S08]  /*e0a0*/  IMAD.WIDE.U32.X R2, R13, UR5, R2, P0 ;  /* 0x000000050d027c25 */ /* 0x000fd000080e0402 */
.L_x_227:
[--C-:B------:R-:W-:Y:S01]  /*e0b0*/  SHF.R.U64 R6, R2, UR7, R3.reuse ;  /* 0x0000000702067c19 */ /* 0x100fe20008001203 */
[----:B------:R-:W-:Y:S01]  /*e0c0*/  ULDC.64 UR4, c[0x0][0x8c8] ;  /* 0x0002320000047ab9 */ /* 0x000fe20000000a00 */
[----:B------:R-:W-:Y:S01]  /*e0d0*/  SHF.R.U32.HI R2, RZ, UR7, R3 ;  /* 0x00000007ff027c19 */ /* 0x000fe20008011603 */
[----:B------:R-:W3:Y:S01]  /*e0e0*/  LDC R16, c[0x0][0x144] ;  /* 0x00005100ff107b82 */ /* 0x000ee20000000800 */
[----:B------:R-:W-:Y:S01]  /*e0f0*/  IADD3 R5, P0, RZ, -R6, RZ ;  /* 0x80000006ff057210 */ /* 0x000fe20007f1e0ff */
[----:B------:R-:W-:Y:S01]  /*e100*/  ULDC.64 UR8, c[0x0][0x8e8] ;  /* 0x00023a0000087ab9 */ /* 0x000fe20000000a00 */
[----:B------:R-:W-:Y:S01]  /*e110*/  MOV R3, R14 ;  /* 0x0000000e00037202 */ /* 0x000fe20000000f00 */
[----:B------:R-:W-:Y:S01]  /*e120*/  ULDC UR6, c[0x0][0x8b0] ;  /* 0x00022c0000067ab9 */ /* 0x000fe20000000800 */
[----:B------:R-:W-:Y:S02]  /*e130*/  IADD3.X R2, RZ, ~R2, RZ, P0, !PT ;  /* 0x80000002ff027210 */ /* 0x000fe400007fe4ff */
[----:B-1----:R-:W-:Y:S01]  /*e140*/  I2FP.F32.U32 R7, R11 ;  /* 0x0000000b00077245 */ /* 0x002fe20000201000 */
[----:B------:R-:W1:Y:S01]  /*e150*/  LDC R13, c[0x0][0x148] ;  /* 0x00005200ff0d7b82 */ /* 0x000e620000000800 */
[----:B------:R-:W-:Y:S01]  /*e160*/  ISETP.NE.U32.AND P0, PT, RZ, UR8, PT ;  /* 0x00000008ff007c0c */ /* 0x000fe2000bf05070 */
[----:B------:R-:W-:-:S02]  /*e170*/  IMAD R4, R2, UR4, RZ ;  /* 0x0000000402047c24 */ /* 0x000fc4000f8e02ff */
[----:B------:R-:W-:Y:S01]  /*e180*/  IMAD.MOV.U32 R2, RZ, RZ, R12 ;  /* 0x000000ffff027224 */ /* 0x000fe200078e000c */
[----:B------:R-:W-:-:S03]  /*e190*/  ISETP.NE.AND.EX P0, PT, RZ, UR9, PT, P0 ;  /* 0x00000009ff007c0c */ /* 0x000fc6000bf05300 */
[----:B------:R-:W-:Y:S01]  /*e1a0*/  IMAD.WIDE.U32 R2, R5, UR4, R2 ;  /* 0x0000000405027c25 */ /* 0x000fe2000f8e0002 */
[----:B------:R-:W-:-:S03]  /*e1b0*/  ULDC UR4, c[0x0][0x150] ;  /* 0x0000540000047ab9 */ /* 0x000fc60000000800 */
[----:B------:R-:W-:Y:S02]  /*e1c0*/  IMAD R5, R5, UR5, R4 ;  /* 0x0000000505057c24 */ /* 0x000fe4000f8e0204 */
[----:B------:R-:W-:Y:S01]  /*e1d0*/  FMUL R4, R7, UR4 ;  /* 0x0000000407047c20 */ /* 0x000fe20008400000 */
[----:B------:R-:W-:Y:S01]  /*e1e0*/  ULDC UR4, c[0x0][0x8c0] ;  /* 0x0002300000047ab9 */ /* 0x000fe20000000800 */
[----:B------:R-:W-:Y:S01]  /*e1f0*/  ULDC UR5, c[0x0][0x154] ;  /* 0x0000550000057ab9 */ /* 0x000fe20000000800 */
[----:B------:R-:W-:-:S03]  /*e200*/  IADD3 R3, R3, R5, RZ ;  /* 0x0000000503037210 */ /* 0x000fc60007ffe0ff */
[----:B------:R-:W4:Y:S01]  /*e210*/  F2I.U32.TRUNC.NTZ R4, R4 ;  /* 0x0000000400047305 */ /* 0x000f22000020f000 */
[----:B------:R-:W-:Y:S02]  /*e220*/  SHF.R.U64 R7, R2, UR4, R3 ;  /* 0x0000000402077c19 */ /* 0x000fe40008001203 */
[----:B--2---:R-:W-:-:S05]  /*e230*/  I2FP.F32.U32 R2, R10 ;  /* 0x0000000a00027245 */ /* 0x004fca0000201000 */
[----:B------:R-:W-:Y:S01]  /*e240*/  FMUL R5, R2, UR5 ;  /* 0x0000000502057c20 */ /* 0x000fe20008400000 */
[----:B------:R-:W-:Y:S01]  /*e250*/  SHF.R.U32.HI R2, RZ, UR4, R3 ;  /* 0x00000004ff027c19 */ /* 0x000fe20008011603 */
[----:B------:R-:W-:Y:S02]  /*e260*/  ULDC UR4, c[0x0][0x900] ;  /* 0x0002400000047ab9 */ /* 0x000fe40000000800 */
[----:B------:R2:W1:Y:S01]  /*e270*/  F2I.U32.TRUNC.NTZ R15, R5 ;  /* 0x00000005000f7305 */ /* 0x000462000020f000 */
[--C-:B------:R-:W-:Y:S02]  /*e280*/  SHF.R.U64 R14, R7, UR6, R2.reuse ;  /* 0x00000006070e7c19 */ /* 0x100fe40008001202 */
[----:B------:R-:W-:Y:S01]  /*e290*/  SHF.R.U32.HI R3, RZ, UR6, R2 ;  /* 0x00000006ff037c19 */ /* 0x000fe20008011602 */
[----:B----4-:R-:W-:-:S03]  /*e2a0*/  IMAD.MOV R2, RZ, RZ, -R4 ;  /* 0x000000ffff027224 */ /* 0x010fc600078e0a04 */
[----:B------:R-:W-:Y:S01]  /*e2b0*/  SHF.R.U64 R12, R14, UR4, R3 ;  /* 0x000000040e0c7c19 */ /* 0x000fe20008001203 */
[----:B---3--:R-:W-:Y:S01]  /*e2c0*/  IMAD R17, R16, R2, R11 ;  /* 0x0000000210117224 */ /* 0x008fe200078e020b */
[----:B------:R-:W-:Y:S02]  /*e2d0*/  SHF.R.U32.HI R4, RZ, UR4, R3 ;  /* 0x00000004ff047c19 */ /* 0x000fe40008011603 */
[----:B------:R-:W-:Y:S02]  /*e2e0*/  MOV R2, R12 ;  /* 0x0000000c00027202 */ /* 0x000fe40000000f00 */
[----:B------:R-:W-:Y:S01]  /*e2f0*/  MOV R3, R4 ;  /* 0x0000000400037202 */ /* 0x000fe20000000f00 */
[----:B--2---:R-:W-:Y:S06]  /*e300*/  @!P0 BRA `(.L_x_228) ;  /* 0x0000000000288947 */ /* 0x004fec0003800000 */
[----:B------:R-:W-:Y:S02]  /*e310*/  ULDC UR4, c[0x0][0x8f4] ;  /* 0x00023d0000047ab9 */ /* 0x000fe40000000800 */
[----:B------:R-:W-:-:S05]  /*e320*/  IADD3 R3, P0, R12, UR4, RZ ;  /* 0x000000040c037c10 */ /* 0x000fca000ff1e0ff */
[----:B------:R-:W-:-:S04]  /*e330*/  IMAD.X R11, RZ, RZ, R4, P0 ;  /* 0x000000ffff0b7224 */ /* 0x000fc800000e0604 */
[----:B------:R-:W-:-:S04]  /*e340*/  IMAD.WIDE.U32 R4, R11, UR8, RZ ;  /* 0x000000080b047c25 */ /* 0x000fc8000f8e00ff */
[----:B------:R-:W-:-:S04]  /*e350*/  IMAD.WIDE.U32 R4, P0, R3, UR9, R4 ;  /* 0x0000000903047c25 */ /* 0x000fc8000f800004 */
[----:B------:R-:W-:Y:S01]  /*e360*/  IMAD.WIDE.U32 R2, R3, UR8, RZ ;  /* 0x0000000803027c25 */ /* 0x000fe2000f8e00ff */
[----:B------:R-:W-:-:S04]  /*e370*/  MOV R2, R5 ;  /* 0x0000000500027202 */ /* 0x000fc80000000f00 */
[----:B------:R-:W-:Y:S02]  /*e380*/  IADD3 RZ, P1, R3, R4, RZ ;  /* 0x0000000403ff7210 */ /* 0x000fe40007f3e0ff */
[----:B------:R-:W-:-:S03]  /*e390*/  IADD3.X R3, RZ, RZ, RZ, P0, !PT ;  /* 0x000000ffff037210 */ /* 0x000fc600007fe4ff */
[----:B------:R-:W-:-:S08]  /*e3a0*/  IMAD.WIDE.U32.X R2, R11, UR9, R2, P1 ;  /* 0x000000090b027c25 */ /* 0x000fd000088e0402 */
.L_x_228:
[----:B------:R-:W2:Y:S01]  /*e3b0*/  LDC R4, c[0x0][0x904] ;  /* 0x00024100ff047b82 */ /* 0x000ea20000000800 */
[----:B------:R-:W-:Y:S01]  /*e3c0*/  ULDC UR4, c[0x0][0x8f0] ;  /* 0x00023c0000047ab9 */ /* 0x000fe20000000800 */
[----:B------:R-:W-:Y:S01]  /*e3d0*/  LOP3.LUT R14, R14, UR18, RZ, 0xc0, !PT ;  /* 0x000000120e0e7c12 */ /* 0x000fe2000f8ec0ff */
[----:B-1----:R-:W-:Y:S01]  /*e3e0*/  IMAD.MOV R15, RZ, RZ, -R15 ;  /* 0x000000ffff0f7224 */ /* 0x002fe200078e0a0f */
[----:B------:R-:W-:Y:S01]  /*e3f0*/  SHF.R.U64 R3, R2, UR4, R3 ;  /* 0x0000000402037c19 */ /* 0x000fe20008001203 */
[----:B------:R-:W-:Y:S01]  /*e400*/  ULDC UR4, c[0x0][0x8e0] ;  /* 0x0002380000047ab9 */ /* 0x000fe20000000800 */
[----:B------:R-:W-:Y:S01]  /*e410*/  ULDC UR5, c[0x0][0x8b8] ;  /* 0x00022e0000057ab9 */ /* 0x000fe20000000800 */
[----:B------:R-:W-:Y:S02]  /*e420*/  MOV R2, 0x1 ;  /* 0x0000000100027802 */ /* 0x000fe40000000f00 */
[C---:B------:R-:W-:Y:S01]  /*e430*/  IADD3 R5, -R3.reuse, RZ, RZ ;  /* 0x000000ff03057210 */ /* 0x040fe20007ffe1ff */
[----:B------:R-:W-:Y:S01]  /*e440*/  IMAD R14, R3, UR17, R14 ;  /* 0x00000011030e7c24 */ /* 0x000fe2000f8e020e */
[----:B------:R-:W-:-:S03]  /*e450*/  LOP3.LUT R3, R7, UR15, RZ, 0xc0, !PT ;  /* 0x0000000f07037c12 */ /* 0x000fc6000f8ec0ff */
[----:B------:R-:W-:Y:S01]  /*e460*/  IMAD R12, R5, UR4, R12 ;  /* 0x00000004050c7c24 */ /* 0x000fe2000f8e020c */
[----:B------:R-:W-:-:S03]  /*e470*/  ULDC UR4, c[0x0][0x8a8] ;  /* 0x00022a0000047ab9 */ /* 0x000fc60000000800 */
[----:B------:R-:W-:Y:S01]  /*e480*/  IMAD R12, R12, UR4, R3 ;  /* 0x000000040c0c7c24 */ /* 0x000fe2000f8e0203 */
[----:B--2---:R-:W-:Y:S01]  /*e490*/  ISETP.NE.AND P0, PT, R4, 0x1, PT ;  /* 0x000000010400780c */ /* 0x004fe20003f05270 */
[----:B------:R-:W-:-:S12]  /*e4a0*/  IMAD.MOV.U32 R4, RZ, RZ, R6 ;  /* 0x000000ffff047224 */ /* 0x000fd800078e0006 */
[----:B------:R-:W-:-:S04]  /*e4b0*/  @P0 IMAD R17, R13, R15, R10 ;  /* 0x0000000f0d110224 */ /* 0x000fc800078e020a */
[----:B------:R-:W-:-:S05]  /*e4c0*/  IMAD R7, R14, UR5, R17 ;  /* 0x000000050e077c24 */ /* 0x000fca000f8e0211 */
[----:B------:R-:W-:Y:S02]  /*e4d0*/  SEL R5, R12, R7, !P0 ;  /* 0x000000070c057207 */ /* 0x000fe40004000000 */
[----:B------:R-:W-:-:S07]  /*e4e0*/  SEL R7, R7, R12, !P0 ;  /* 0x0000000c07077207 */ /* 0x000fce0004000000 */
.L_x_226:
[----:B------:R-:W-:Y:S05]  /*e4f0*/  BSYNC B1 ;  /* 0x0000000000017941 */ /* 0x000fea0003800000 */
.L_x_225:
[----:B------:R-:W-:-:S13]  /*e500*/  LOP3.LUT P0, RZ, R2, 0xff, RZ, 0xc0, !PT ;  /* 0x000000ff02ff7812 */ /* 0x000fda000780c0ff */
[----:B------:R-:W-:Y:S05]  /*e510*/  @P0 BRA `(.L_x_229) ;  /* 0xfffffff400140947 */ /* 0x000fea000383ffff */
[----:B------:R-:W-:Y:S05]  /*e520*/  BSYNC B0 ;  /* 0x0000000000007941 */ /* 0x000fea0003800000 */
.L_x_218:
[----:B------:R-:W-:-:S03]  /*e530*/  UMOV UR4, 0xffffffff ;  /* 0xffffffff00047882 */ /* 0x000fc60000000000 */
[----:B------:R-:W-:Y:S05]  /*e540*/  BRA.DIV UR4, `(.L_x_230) ;  /* 0x0000000e04687947 */ /* 0x000fea000b800000 */
[----:B------:R-:W-:-:S13]  /*e550*/  ELECT P0, URZ, PT ;  /* 0x00000000003f782f */ /* 0x000fda0003800000 */
.L_x_267:
[----:B------:R-:W-:Y:S04]  /*e560*/  BSSY B0, `(.L_x_231) ;  /* 0x0000050000007945 */ /* 0x000fe80003800000 */
[----:B------:R-:W-:Y:S05]  /*e570*/  @!P0 BRA `(.L_x_232) ;  /* 0x0000000400388947 */ /* 0x000fea0003800000 */
[----:B------:R-:W-:-:S04]  /*e580*/  ULOP3.LUT UR4, UR45, 0x2, URZ, 0xfc, !UPT ;  /* 0x000000022d047892 */ /* 0x000fc8000f8efc3f */
[----:B------:R-:W-:-:S06]  /*e590*/  UISETP.NE.AND UP0, UPT, UR4, 0x3, UPT ;  /* 0x000000030400788c */ /* 0x000fcc000bf05270 */
[----:B------:R-:W-:-:S13]  /*e5a0*/  PLOP3.LUT P0, PT, PT, PT, UP0, 0x80, 0x0 ;  /* 0x000000000000781c */ /* 0x000fda0003f0f008 */
[----:B------:R-:W-:Y:S05]  /*e5b0*/  @!P0 BRA `(.L_x_233) ;  /* 0x0000000000048947 */ /* 0x000fea0003800000 */
[----:B------:R-:W-:Y:S01]  /*e5c0*/  BPT.TRAP 0x1 ;  /* 0x000000040000795c */ /* 0x000fe20000300000 */
.L_x_233:
[----:B------:R-:W1:Y:S01]  /*e5d0*/  S2R R3, SR_CgaCtaId ;  /* 0x0000000000037919 */ /* 0x000e620000008800 */
[----:B------:R-:W-:Y:S02]  /*e5e0*/  MOV R0, 0x400 ;  /* 0x0000040000007802 */ /* 0x000fe40000000f00 */
[----:B------:R-:W-:Y:S02]  /*e5f0*/  SHF.L.U32 R2, R9, 0x1f, RZ ;  /* 0x0000001f09027819 */ /* 0x000fe400000006ff */
[----:B-1----:R-:W-:-:S04]  /*e600*/  LEA R3, R3, R0, 0x18 ;  /* 0x0000000003037211 */ /* 0x002fc800078ec0ff */
[----:B------:R-:W-:-:S04]  /*e610*/  IADD3 R3, R3, 0x40, RZ ;  /* 0x0000004003037810 */ /* 0x000fc80007ffe0ff */
[C---:B------:R-:W-:Y:S01]  /*e620*/  LEA R5, R8.reuse, R3, 0x3 ;  /* 0x0000000308057211 */ /* 0x040fe200078e18ff */
[----:B------:R-:W-:-:S03]  /*e630*/  VIADD R8, R8, 0x1 ;  /* 0x0000000108087836 */ /* 0x000fc60000000000 */
[----:B------:R-:W1:Y:S02]  /*e640*/  SYNCS.PHASECHK.TRANS64.TRYWAIT P0, [R5+URZ], R2 ;  /* 0x00000002050075a7 */ /* 0x000e64000800017f */
[----:B------:R-:W-:-:S04]  /*e650*/  ISETP.NE.AND P1, PT, R8, 0x8, PT ;  /* 0x000000080800780c */ /* 0x000fc80003f25270 */
[----:B------:R-:W-:Y:S02]  /*e660*/  SEL R0, RZ, 0x1, P1 ;  /* 0x00000001ff007807 */ /* 0x000fe40000800000 */
[----:B------:R-:W-:Y:S02]  /*e670*/  SEL R8, R8, RZ, P1 ;  /* 0x000000ff08087207 */ /* 0x000fe40000800000 */
[----:B------:R-:W-:Y:S02]  /*e680*/  LOP3.LUT R9, R9, R0, RZ, 0x3c, !PT ;  /* 0x0000000009097212 */ /* 0x000fe400078e3cff */
[----:B------:R-:W-:Y:S02]  /*e690*/  LEA R7, R8, R3, 0x3 ;  /* 0x0000000308077211 */ /* 0x000fe400078e18ff */
[----:B------:R-:W-:Y:S01]  /*e6a0*/  SHF.L.U32 R4, R9, 0x1f, RZ ;  /* 0x0000001f09047819 */ /* 0x000fe200000006ff */
[----:B-1----:R-:W-:Y:S06]  /*e6b0*/  @!P0 BRA `(.L_x_234) ;  /* 0x0000000c00308947 */ /* 0x002fec0003800000 */
.L_x_268:
[----:B------:R-:W2:Y:S01]  /*e6c0*/  SYNCS.PHASECHK.TRANS64.TRYWAIT P0, [R7+URZ], R4 ;  /* 0x00000004070075a7 */ /* 0x000ea2000800017f */
[----:B------:R-:W-:-:S04]  /*e6d0*/  IADD3 R0, R8, 0x1, RZ ;  /* 0x0000000108007810 */ /* 0x000fc80007ffe0ff */
[----:B------:R-:W-:-:S04]  /*e6e0*/  ISETP.NE.AND P1, PT, R0, 0x8, PT ;  /* 0x000000080000780c */ /* 0x000fc80003f25270 */
[----:B-1----:R-:W-:Y:S02]  /*e6f0*/  SEL R2, RZ, 0x1, P1 ;  /* 0x00000001ff027807 */ /* 0x002fe40000800000 */
[----:B------:R-:W-:Y:S02]  /*e700*/  SEL R0, R0, RZ, P1 ;  /* 0x000000ff00007207 */ /* 0x000fe40000800000 */
[----:B------:R-:W-:-:S03]  /*e710*/  LOP3.LUT R9, R9, R2, RZ, 0x3c, !PT ;  /* 0x0000000209097212 */ /* 0x000fc600078e3cff */
[----:B------:R-:W-:Y:S01]  /*e720*/  IMAD R6, R0, 0x8, R3 ;  /* 0x0000000800067824 */ /* 0x000fe200078e0203 */
[----:B------:R-:W-:Y:S01]  /*e730*/  SHF.L.U32 R5, R9, 0x1f, RZ ;  /* 0x0000001f09057819 */ /* 0x000fe200000006ff */
[----:B--2---:R-:W-:Y:S06]  /*e740*/  @!P0 BRA `(.L_x_235) ;  /* 0x0000000c00208947 */ /* 0x004fec0003800000 */
.L_x_269:
[----:B------:R-:W2:Y:S01]  /*e750*/  SYNCS.PHASECHK.TRANS64.TRYWAIT P0, [R6+URZ], R5 ;  /* 0x00000005060075a7 */ /* 0x000ea2000800017f */
[----:B------:R-:W-:-:S04]  /*e760*/  IADD3 R0, R0, 0x1, RZ ;  /* 0x0000000100007810 */ /* 0x000fc80007ffe0ff */
[----:B------:R-:W-:-:S04]  /*e770*/  ISETP.NE.AND P1, PT, R0, 0x8, PT ;  /* 0x000000080000780c */ /* 0x000fc80003f25270 */
[----:B------:R-:W-:Y:S02]  /*e780*/  SEL R2, RZ, 0x1, P1 ;  /* 0x00000001ff027807 */ /* 0x000fe40000800000 */
[----:B------:R-:W-:Y:S02]  /*e790*/  SEL R0, R0, RZ, P1 ;  /* 0x000000ff00007207 */ /* 0x000fe40000800000 */
[----:B------:R-:W-:Y:S02]  /*e7a0*/  LOP3.LUT R9, R9, R2, RZ, 0x3c, !PT ;  /* 0x0000000209097212 */ /* 0x000fe400078e3cff */
[----:B-1----:R-:W-:Y:S02]  /*e7b0*/  LEA R7, R0, R3, 0x3 ;  /* 0x0000000300077211 */ /* 0x002fe400078e18ff */
[----:B------:R-:W-:Y:S01]  /*e7c0*/  SHF.L.U32 R4, R9, 0x1f, RZ ;  /* 0x0000001f09047819 */ /* 0x000fe200000006ff */
[----:B--2---:R-:W-:Y:S06]  /*e7d0*/  @!P0 BRA `(.L_x_236) ;  /* 0x0000000c00108947 */ /* 0x004fec0003800000 */
.L_x_270:
[----:B------:R-:W2:Y:S01]  /*e7e0*/  SYNCS.PHASECHK.TRANS64.TRYWAIT P0, [R7+URZ], R4 ;  /* 0x00000004070075a7 */ /* 0x000ea2000800017f */
[----:B------:R-:W-:-:S05]  /*e7f0*/  VIADD R0, R0, 0x1 ;  /* 0x0000000100007836 */ /* 0x000fca0000000000 */
[----:B------:R-:W-:-:S04]  /*e800*/  ISETP.NE.AND P1, PT, R0, 0x8, PT ;  /* 0x000000080000780c */ /* 0x000fc80003f25270 */
[----:B------:R-:W-:Y:S02]  /*e810*/  SEL R2, RZ, 0x1, P1 ;  /* 0x00000001ff027807 */ /* 0x000fe40000800000 */
[----:B------:R-:W-:Y:S02]  /*e820*/  SEL R0, R0, RZ, P1 ;  /* 0x000000ff00007207 */ /* 0x000fe40000800000 */
[----:B------:R-:W-:Y:S02]  /*e830*/  LOP3.LUT R9, R9, R2, RZ, 0x3c, !PT ;  /* 0x0000000209097212 */ /* 0x000fe400078e3cff */
[----:B-1----:R-:W-:Y:S02]  /*e840*/  LEA R6, R0, R3, 0x3 ;  /* 0x0000000300067211 */ /* 0x002fe400078e18ff */
[----:B------:R-:W-:Y:S01]  /*e850*/  SHF.L.U32 R5, R9, 0x1f, RZ ;  /* 0x0000001f09057819 */ /* 0x000fe200000006ff */
[----:B--2---:R-:W-:Y:S06]  /*e860*/  @!P0 BRA `(.L_x_237) ;  /* 0x0000000c00008947 */ /* 0x004fec0003800000 */
.L_x_271:
[----:B------:R-:W2:Y:S01]  /*e870*/  SYNCS.PHASECHK.TRANS64.TRYWAIT P0, [R6+URZ], R5 ;  /* 0x00000005060075a7 */ /* 0x000ea2000800017f */
[----:B------:R-:W-:-:S04]  /*e880*/  IADD3 R0, R0, 0x1, RZ ;  /* 0x0000000100007810 */ /* 0x000fc80007ffe0ff */
[----:B------:R-:W-:-:S04]  /*e890*/  ISETP.NE.AND P1, PT, R0, 0x8, PT ;  /* 0x000000080000780c */ /* 0x000fc80003f25270 */
[----:B------:R-:W-:Y:S02]  /*e8a0*/  SEL R2, RZ, 0x1, P1 ;  /* 0x00000001ff027807 */ /* 0x000fe40000800000 */
[----:B------:R-:W-:Y:S02]  /*e8b0*/  SEL R0, R0, RZ, P1 ;  /* 0x000000ff00007207 */ /* 0x000fe40000800000 */
[----:B------:R-:W-:-:S03]  /*e8c0*/  LOP3.LUT R9, R9, R2, RZ, 0x3c, !PT ;  /* 0x0000000209097212 */ /* 0x000fc600078e3cff */
[----:B-1----:R-:W-:Y:S01]  /*e8d0*/  IMAD R7, R0, 0x8, R3 ;  /* 0x0000000800077824 */ /* 0x002fe200078e0203 */
[----:B------:R-:W-:Y:S01]  /*e8e0*/  SHF.L.U32 R4, R9, 0x1f, RZ ;  /* 0x0000001f09047819 */ /* 0x000fe200000006ff */
[----:B--2---:R-:W-:Y:S06]  /*e8f0*/  @!P0 BRA `(.L_x_238) ;  /* 0x0000000800f08947 */ /* 0x004fec0003800000 */
.L_x_272:
        /* <DEDUP_REMOVED lines=9> */
.L_x_273:
[----:B------:R-:W2:Y:S01]  /*e990*/  SYNCS.PHASECHK.TRANS64.TRYWAIT P0, [R6+URZ], R5 ;  /* 0x00000005060075a7 */ /* 0x000ea2000800017f */
[----:B------:R-:W-:-:S05]  /*e9a0*/  VIADD R0, R0, 0x1 ;  /* 0x0000000100007836 */ /* 0x000fca0000000000 */
[----:B------:R-:W-:-:S04]  /*e9b0*/  ISETP.NE.AND P1, PT, R0, 0x8, PT ;  /* 0x000000080000780c */ /* 0x000fc80003f25270 */
[----:B------:R-:W-:Y:S02]  /*e9c0*/  SEL R2, RZ, 0x1, P1 ;  /* 0x00000001ff027807 */ /* 0x000fe40000800000 */
[----:B------:R-:W-:Y:S02]  /*e9d0*/  SEL R0, R0, RZ, P1 ;  /* 0x000000ff00007207 */ /* 0x000fe40000800000 */
[----:B------:R-:W-:Y:S01]  /*e9e0*/  LOP3.LUT R2, R9, R2, RZ, 0x3c, !PT ;  /* 0x0000000209027212 */ /* 0x000fe200078e3cff */
[----:B--2---:R-:W-:Y:S06]  /*e9f0*/  @!P0 BRA `(.L_x_240) ;  /* 0x0000000800d88947 */ /* 0x004fec0003800000 */
.L_x_274:
[----:B------:R-:W-:Y:S02]  /*ea00*/  LEA R3, R0, R3, 0x3 ;  /* 0x0000000300037211 */ /* 0x000fe400078e18ff */
[----:B------:R-:W-:-:S07]  /*ea10*/  SHF.L.U32 R0, R2, 0x1f, RZ ;  /* 0x0000001f02007819 */ /* 0x000fce00000006ff */
.L_x_241:
[----:B---3--:R3:W4:Y:S02]  /*ea20*/  SYNCS.PHASECHK.TRANS64.TRYWAIT P0, [R3+URZ], R0 ;  /* 0x00000000030075a7 */ /* 0x008724000800017f */
[----:B----4-:R-:W-:Y:S05]  /*ea30*/  @!P0 NANOSLEEP.SYNCS 0x989680 ;  /* 0x009896800000895d */ /* 0x010fea0003900000 */
[----:B------:R-:W4:Y:S02]  /*ea40*/  @!P0 SYNCS.PHASECHK.TRANS64 P0, [R3+URZ], R0 ;  /* 0x00000000030085a7 */ /* 0x000f24000800007f */
[----:B----4-:R-:W-:Y:S05]  /*ea50*/  @!P0 BRA `(.L_x_241) ;  /* 0xfffffffc00f08947 */ /* 0x010fea000383ffff */
.L_x_232:
[----:B------:R-:W-:Y:S05]  /*ea60*/  BSYNC B0 ;  /* 0x0000000000007941 */ /* 0x000fea0003800000 */
.L_x_231:
[----:B------:R-:W-:Y:S05]  /*ea70*/  EXIT ;  /* 0x000000000000794d */ /* 0x000fea0003800000 */
.L_x_25:
[----:B---3--:R-:W-:-:S04]  /*ea80*/  MOV R3, UR4 ;  /* 0x0000000400037c02 */ /* 0x008fc80008000f00 */
[----:B------:R3:W4:Y:S03]  /*ea90*/  SYNCS.PHASECHK.TRANS64.TRYWAIT P0, [R3+URZ], R0 ;  /* 0x00000000030075a7 */ /* 0x000726000800017f */
[----:B----4-:R-:W-:Y:S05]  /*eaa0*/  @!P0 NANOSLEEP.SYNCS 0x989680 ;  /* 0x009896800000895d */ /* 0x010fea0003900000 */
[----:B------:R-:W4:Y:S02]  /*eab0*/  @!P0 SYNCS.PHASECHK.TRANS64 P0, [R3+URZ], R0 ;  /* 0x00000000030085a7 */ /* 0x000f24000800007f */
[----:B----4-:R-:W-:Y:S05]  /*eac0*/  @!P0 BRA `(.L_x_25) ;  /* 0xfffffffc00ec8947 */ /* 0x010fea000383ffff */
[----:B------:R-:W-:Y:S05]  /*ead0*/  BRA `(.L_x_24) ;  /* 0xffffff3800647947 */ /* 0x000fea000383ffff */
.L_x_31:
[----:B---3--:R-:W-:-:S04]  /*eae0*/  IMAD.U32 R5, RZ, RZ, UR6 ;  /* 0x00000006ff057e24 */ /* 0x008fc8000f8e00ff */
[----:B------:R3:W4:Y:S03]  /*eaf0*/  SYNCS.PHASECHK.TRANS64.TRYWAIT P0, [R5+URZ], R3 ;  /* 0x00000003050075a7 */ /* 0x000726000800017f */
[----:B----4-:R-:W-:Y:S05]  /*eb00*/  @!P0 NANOSLEEP.SYNCS 0x989680 ;  /* 0x009896800000895d */ /* 0x010fea0003900000 */
[----:B------:R-:W4:Y:S02]  /*eb10*/  @!P0 SYNCS.PHASECHK.TRANS64 P0, [R5+URZ], R3 ;  /* 0x00000003050085a7 */ /* 0x000f24000800007f */
[----:B----4-:R-:W-:Y:S05]  /*eb20*/  @!P0 BRA `(.L_x_31) ;  /* 0xfffffffc00ec8947 */ /* 0x010fea000383ffff */
[----:B------:R-:W-:Y:S05]  /*eb30*/  BRA `(.L_x_30) ;  /* 0xffffff4c00347947 */ /* 0x000fea000383ffff */
.L_x_55:
[----:B-1----:R1:W3:Y:S02]  /*eb40*/  SYNCS.PHASECHK.TRANS64.TRYWAIT P2, [R13+URZ+0x80], R0 ;  /* 0x000080000d0075a7 */ /* 0x0022e4000804017f */
[----:B---3--:R-:W-:Y:S05]  /*eb50*/  @!P2 NANOSLEEP.SYNCS 0x989680 ;  /* 0x009896800000a95d */ /* 0x008fea0003900000 */
[----:B------:R-:W3:Y:S02]  /*eb60*/  @!P2 SYNCS.PHASECHK.TRANS64 P2, [R13+URZ+0x80], R0 ;  /* 0x000080000d00a5a7 */ /* 0x000ee4000804007f */
[----:B---3--:R-:W-:Y:S05]  /*eb70*/  @!P2 BRA `(.L_x_55) ;  /* 0xfffffffc00f0a947 */ /* 0x008fea000383ffff */
[----:B------:R-:W-:Y:S05]  /*eb80*/  BRA `(.L_x_242) ;  /* 0xffffff7400507947 */ /* 0x000fea000383ffff */
.L_x_66:
[----:B-1----:R1:W4:Y:S02]  /*eb90*/  SYNCS.PHASECHK.TRANS64.TRYWAIT P3, [R14+URZ+0x80], R9 ;  /* 0x000080090e0075a7 */ /* 0x002324000806017f */
[----:B----4-:R-:W-:Y:S05]  /*eba0*/  @!P3 NANOSLEEP.SYNCS 0x989680 ;  /* 0x009896800000b95d */ /* 0x010fea0003900000 */
[----:B------:R-:W4:Y:S02]  /*ebb0*/  @!P3 SYNCS.PHASECHK.TRANS64 P3, [R14+URZ+0x80], R9 ;  /* 0x000080090e00b5a7 */ /* 0x000f24000806007f */
[----:B----4-:R-:W-:Y:S05]  /*ebc0*/  @!P3 BRA `(.L_x_66) ;  /* 0xfffffffc00f0b947 */ /* 0x010fea000383ffff */
[----:B------:R-:W-:Y:S05]  /*ebd0*/  BRA `(.L_x_243) ;  /* 0xffffff80000c7947 */ /* 0x000fea000383ffff */
.L_x_77:
[----:B-1----:R1:W4:Y:S02]  /*ebe0*/  SYNCS.PHASECHK.TRANS64.TRYWAIT P3, [R13+URZ+0x80], R10 ;  /* 0x0000800a0d0075a7 */ /* 0x002324000806017f */
[----:B----4-:R-:W-:Y:S05]  /*ebf0*/  @!P3 NANOSLEEP.SYNCS 0x989680 ;  /* 0x009896800000b95d */ /* 0x010fea0003900000 */
[----:B------:R-:W4:Y:S02]  /*ec00*/  @!P3 SYNCS.PHASECHK.TRANS64 P3, [R13+URZ+0x80], R10 ;  /* 0x0000800a0d00b5a7 */ /* 0x000f24000806007f */
[----:B----4-:R-:W-:Y:S05]  /*ec10*/  @!P3 BRA `(.L_x_77) ;  /* 0xfffffffc00f0b947 */ /* 0x010fea000383ffff */
[----:B------:R-:W-:Y:S05]  /*ec20*/  BRA `(.L_x_244) ;  /* 0xffffff8800547947 */ /* 0x000fea000383ffff */
.L_x_88:
[----:B----4-:R4:W1:Y:S02]  /*ec30*/  SYNCS.PHASECHK.TRANS64.TRYWAIT P3, [R11+URZ+0x80], R12 ;  /* 0x0000800c0b0075a7 */ /* 0x010864000806017f */
[----:B-1----:R-:W-:Y:S05]  /*ec40*/  @!P3 NANOSLEEP.SYNCS 0x989680 ;  /* 0x009896800000b95d */ /* 0x002fea0003900000 */
[----:B------:R-:W1:Y:S02]  /*ec50*/  @!P3 SYNCS.PHASECHK.TRANS64 P3, [R11+URZ+0x80], R12 ;  /* 0x0000800c0b00b5a7 */ /* 0x000e64000806007f */
[----:B-1----:R-:W-:Y:S05]  /*ec60*/  @!P3 BRA `(.L_x_88) ;  /* 0xfffffffc00f0b947 */ /* 0x002fea000383ffff */
[----:B------:R-:W-:Y:S05]  /*ec70*/  BRA `(.L_x_245) ;  /* 0xffffff9000947947 */ /* 0x000fea000383ffff */
.L_x_99:
[----:B----4-:R4:W1:Y:S02]  /*ec80*/  SYNCS.PHASECHK.TRANS64.TRYWAIT P3, [R11+URZ+0x80], R12 ;  /* 0x0000800c0b0075a7 */ /* 0x010864000806017f */
[----:B-1----:R-:W-:Y:S05]  /*ec90*/  @!P3 NANOSLEEP.SYNCS 0x989680 ;  /* 0x009896800000b95d */ /* 0x002fea0003900000 */
[----:B------:R-:W1:Y:S02]  /*eca0*/  @!P3 SYNCS.PHASECHK.TRANS64 P3, [R11+URZ+0x80], R12 ;  /* 0x0000800c0b00b5a7 */ /* 0x000e64000806007f */
[----:B-1----:R-:W-:Y:S05]  /*ecb0*/  @!P3 BRA `(.L_x_99) ;  /* 0xfffffffc00f0b947 */ /* 0x002fea000383ffff */
[----:B------:R-:W-:Y:S05]  /*ecc0*/  BRA `(.L_x_246) ;  /* 0xffffff9800ec7947 */ /* 0x000fea000383ffff */
.L_x_110:
[----:B----4-:R4:W1:Y:S02]  /*ecd0*/  SYNCS.PHASECHK.TRANS64.TRYWAIT P3, [R11+URZ+0x80], R12 ;  /* 0x0000800c0b0075a7 */ /* 0x010864000806017f */
[----:B-1----:R-:W-:Y:S05]  /*ece0*/  @!P3 NANOSLEEP.SYNCS 0x989680 ;  /* 0x009896800000b95d */ /* 0x002fea0003900000 */
[----:B------:R-:W1:Y:S02]  /*ecf0*/  @!P3 SYNCS.PHASECHK.TRANS64 P3, [R11+URZ+0x80], R12 ;  /* 0x0000800c0b00b5a7 */ /* 0x000e64000806007f */
[----:B-1----:R-:W-:Y:S05]  /*ed00*/  @!P3 BRA `(.L_x_110) ;  /* 0xfffffffc00f0b947 */ /* 0x002fea000383ffff */
[----:B------:R-:W-:Y:S05]  /*ed10*/  BRA `(.L_x_247) ;  /* 0xffffffa400447947 */ /* 0x000fea000383ffff */
.L_x_121:
[----:B--2---:R2:W3:Y:S02]  /*ed20*/  SYNCS.PHASECHK.TRANS64.TRYWAIT P3, [R11+URZ+0x80], R12 ;  /* 0x0000800c0b0075a7 */ /* 0x0044e4000806017f */
[----:B---3--:R-:W-:Y:S05]  /*ed30*/  @!P3 NANOSLEEP.SYNCS 0x989680 ;  /* 0x009896800000b95d */ /* 0x008fea0003900000 */
[----:B------:R-:W3:Y:S02]  /*ed40*/  @!P3 SYNCS.PHASECHK.TRANS64 P3, [R11+URZ+0x80], R12 ;  /* 0x0000800c0b00b5a7 */ /* 0x000ee4000806007f */
[----:B---3--:R-:W-:Y:S05]  /*ed50*/  @!P3 BRA `(.L_x_121) ;  /* 0xfffffffc00f0b947 */ /* 0x008fea000383ffff */
[----:B------:R-:W-:Y:S05]  /*ed60*/  BRA `(.L_x_248) ;  /* 0xffffffac00d07947 */ /* 0x000fea000383ffff */
.L_x_132:
[----:B--2---:R2:W3:Y:S02]  /*ed70*/  SYNCS.PHASECHK.TRANS64.TRYWAIT P0, [R12+URZ+0x80], R11 ;  /* 0x0000800b0c0075a7 */ /* 0x0044e4000800017f */
[----:B---3--:R-:W-:Y:S05]  /*ed80*/  @!P0 NANOSLEEP.SYNCS 0x989680 ;  /* 0x009896800000895d */ /* 0x008fea0003900000 */
[----:B------:R-:W3:Y:S02]  /*ed90*/  @!P0 SYNCS.PHASECHK.TRANS64 P0, [R12+URZ+0x80], R11 ;  /* 0x0000800b0c0085a7 */ /* 0x000ee4000800007f */
[----:B---3--:R-:W-:Y:S05]  /*eda0*/  @!P0 BRA `(.L_x_132) ;  /* 0xfffffffc00f08947 */ /* 0x008fea000383ffff */
[----:B------:R-:W-:Y:S05]  /*edb0*/  BRA `(.L_x_249) ;  /* 0xffffffb800687947 */ /* 0x000fea000383ffff */
.L_x_148:
[----:B-1----:R-:W-:-:S04]  /*edc0*/  MOV R3, UR4 ;  /* 0x0000000400037c02 */ /* 0x002fc80008000f00 */
[----:B------:R1:W2:Y:S03]  /*edd0*/  SYNCS.PHASECHK.TRANS64.TRYWAIT P0, [R3+URZ+0xc8], R0 ;  /* 0x0000c800030075a7 */ /* 0x0002a6000800017f */
[----:B--2---:R-:W-:Y:S05]  /*ede0*/  @!P0 NANOSLEEP.SYNCS 0x989680 ;  /* 0x009896800000895d */ /* 0x004fea0003900000 */
[----:B------:R-:W2:Y:S02]  /*edf0*/  @!P0 SYNCS.PHASECHK.TRANS64 P0, [R3+URZ+0xc8], R0 ;  /* 0x0000c800030085a7 */ /* 0x000ea4000800007f */
[----:B--2---:R-:W-:Y:S05]  /*ee00*/  @!P0 BRA `(.L_x_148) ;  /* 0xfffffffc00ec8947 */ /* 0x004fea000383ffff */
[----:B------:R-:W-:Y:S05]  /*ee10*/  BRA `(.L_x_147) ;  /* 0xffffffd000407947 */ /* 0x000fea000383ffff */
.L_x_157:
[----:B-1----:R-:W-:-:S04]  /*ee20*/  MOV R3, UR13 ;  /* 0x0000000d00037c02 */ /* 0x002fc80008000f00 */
[----:B------:R1:W2:Y:S03]  /*ee30*/  SYNCS.PHASECHK.TRANS64.TRYWAIT P2, [R3+URZ+0xa0], R2 ;  /* 0x0000a002030075a7 */ /* 0x0002a6000804017f */
[----:B--2---:R-:W-:Y:S05]  /*ee40*/  @!P2 NANOSLEEP.SYNCS 0x989680 ;  /* 0x009896800000a95d */ /* 0x004fea0003900000 */
[----:B------:R-:W2:Y:S02]  /*ee50*/  @!P2 SYNCS.PHASECHK.TRANS64 P2, [R3+URZ+0xa0], R2 ;  /* 0x0000a0020300a5a7 */ /* 0x000ea4000804007f */
[----:B--2---:R-:W-:Y:S05]  /*ee60*/  @!P2 BRA `(.L_x_157) ;  /* 0xfffffffc00eca947 */ /* 0x004fea000383ffff */
[----:B------:R-:W-:Y:S05]  /*ee70*/  BRA `(.L_x_250) ;  /* 0xffffffd400347947 */ /* 0x000fea000383ffff */
.L_x_163:
[----:B-12---:R-:W-:-:S04]  /*ee80*/  IMAD.U32 R3, RZ, RZ, UR13 ;  /* 0x0000000dff037e24 */ /* 0x006fc8000f8e00ff */
[----:B------:R1:W2:Y:S03]  /*ee90*/  SYNCS.PHASECHK.TRANS64.TRYWAIT P2, [R3+URZ+0xa8], R2 ;  /* 0x0000a802030075a7 */ /* 0x0002a6000804017f */
[----:B--2---:R-:W-:Y:S05]  /*eea0*/  @!P2 NANOSLEEP.SYNCS 0x989680 ;  /* 0x009896800000a95d */ /* 0x004fea0003900000 */
[----:B------:R-:W2:Y:S02]  /*eeb0*/  @!P2 SYNCS.PHASECHK.TRANS64 P2, [R3+URZ+0xa8], R2 ;  /* 0x0000a8020300a5a7 */ /* 0x000ea4000804007f */
[----:B--2---:R-:W-:Y:S05]  /*eec0*/  @!P2 BRA `(.L_x_163) ;  /* 0xfffffffc00eca947 */ /* 0x004fea000383ffff */
[----:B------:R-:W-:Y:S05]  /*eed0*/  BRA `(.L_x_251) ;  /* 0xffffffd4007c7947 */ /* 0x000fea000383ffff */
.L_x_169:
[----:B-123--:R-:W-:-:S04]  /*eee0*/  MOV R3, UR13 ;  /* 0x0000000d00037c02 */ /* 0x00efc80008000f00 */
[----:B------:R1:W2:Y:S03]  /*eef0*/  SYNCS.PHASECHK.TRANS64.TRYWAIT P2, [R3+URZ+0xb0], R2 ;  /* 0x0000b002030075a7 */ /* 0x0002a6000804017f */
[----:B--2---:R-:W-:Y:S05]  /*ef00*/  @!P2 NANOSLEEP.SYNCS 0x989680 ;  /* 0x009896800000a95d */ /* 0x004fea0003900000 */
[----:B------:R-:W2:Y:S02]  /*ef10*/  @!P2 SYNCS.PHASECHK.TRANS64 P2, [R3+URZ+0xb0], R2 ;  /* 0x0000b0020300a5a7 */ /* 0x000ea4000804007f */
[----:B--2---:R-:W-:Y:S05]  /*ef20*/  @!P2 BRA `(.L_x_169) ;  /* 0xfffffffc00eca947 */ /* 0x004fea000383ffff */
[----:B------:R-:W-:Y:S05]  /*ef30*/  BRA `(.L_x_252) ;  /* 0xffffffd400cc7947 */ /* 0x000fea000383ffff */
.L_x_175:
[----:B-1234-:R-:W-:-:S04]  /*ef40*/  MOV R3, UR13 ;  /* 0x0000000d00037c02 */ /* 0x01efc80008000f00 */
[----:B------:R1:W2:Y:S03]  /*ef50*/  SYNCS.PHASECHK.TRANS64.TRYWAIT P2, [R3+URZ+0xb8], R2 ;  /* 0x0000b802030075a7 */ /* 0x0002a6000804017f */
[----:B--2---:R-:W-:Y:S05]  /*ef60*/  @!P2 NANOSLEEP.SYNCS 0x989680 ;  /* 0x009896800000a95d */ /* 0x004fea0003900000 */
[----:B------:R-:W2:Y:S02]  /*ef70*/  @!P2 SYNCS.PHASECHK.TRANS64 P2, [R3+URZ+0xb8], R2 ;  /* 0x0000b8020300a5a7 */ /* 0x000ea4000804007f */
[----:B--2---:R-:W-:Y:S05]  /*ef80*/  @!P2 BRA `(.L_x_175) ;  /* 0xfffffffc00eca947 */ /* 0x004fea000383ffff */
[----:B------:R-:W-:Y:S05]  /*ef90*/  BRA `(.L_x_253) ;  /* 0xffffffd8001c7947 */ /* 0x000fea000383ffff */
.L_x_181:
[----:B-1234-:R-:W-:-:S04]  /*efa0*/  IMAD.U32 R3, RZ, RZ, UR13 ;  /* 0x0000000dff037e24 */ /* 0x01efc8000f8e00ff */
[----:B------:R1:W2:Y:S03]  /*efb0*/  SYNCS.PHASECHK.TRANS64.TRYWAIT P2, [R3+URZ+0xa0], R2 ;  /* 0x0000a002030075a7 */ /* 0x0002a6000804017f */
[----:B--2---:R-:W-:Y:S05]  /*efc0*/  @!P2 NANOSLEEP.SYNCS 0x989680 ;  /* 0x009896800000a95d */ /* 0x004fea0003900000 */
[----:B------:R-:W2:Y:S02]  /*efd0*/  @!P2 SYNCS.PHASECHK.TRANS64 P2, [R3+URZ+0xa0], R2 ;  /* 0x0000a0020300a5a7 */ /* 0x000ea4000804007f */
[----:B--2---:R-:W-:Y:S05]  /*efe0*/  @!P2 BRA `(.L_x_181) ;  /* 0xfffffffc00eca947 */ /* 0x004fea000383ffff */
[----:B------:R-:W-:Y:S05]  /*eff0*/  BRA `(.L_x_254) ;  /* 0xffffffd800707947 */ /* 0x000fea000383ffff */
.L_x_187:
[----:B-1234-:R-:W-:-:S04]  /*f000*/  MOV R3, UR13 ;  /* 0x0000000d00037c02 */ /* 0x01efc80008000f00 */
[----:B------:R1:W2:Y:S03]  /*f010*/  SYNCS.PHASECHK.TRANS64.TRYWAIT P2, [R3+URZ+0xa8], R2 ;  /* 0x0000a802030075a7 */ /* 0x0002a6000804017f */
[----:B--2---:R-:W-:Y:S05]  /*f020*/  @!P2 NANOSLEEP.SYNCS 0x989680 ;  /* 0x009896800000a95d */ /* 0x004fea0003900000 */
[----:B------:R-:W2:Y:S02]  /*f030*/  @!P2 SYNCS.PHASECHK.TRANS64 P2, [R3+URZ+0xa8], R2 ;  /* 0x0000a8020300a5a7 */ /* 0x000ea4000804007f */
[----:B--2---:R-:W-:Y:S05]  /*f040*/  @!P2 BRA `(.L_x_187) ;  /* 0xfffffffc00eca947 */ /* 0x004fea000383ffff */
[----:B------:R-:W-:Y:S05]  /*f050*/  BRA `(.L_x_255) ;  /* 0xffffffd800b47947 */ /* 0x000fea000383ffff */
.L_x_193:
[----:B-1234-:R-:W-:-:S04]  /*f060*/  MOV R3, UR13 ;  /* 0x0000000d00037c02 */ /* 0x01efc80008000f00 */
[----:B------:R1:W2:Y:S03]  /*f070*/  SYNCS.PHASECHK.TRANS64.TRYWAIT P2, [R3+URZ+0xb0], R2 ;  /* 0x0000b002030075a7 */ /* 0x0002a6000804017f */
[----:B--2---:R-:W-:Y:S05]  /*f080*/  @!P2 NANOSLEEP.SYNCS 0x989680 ;  /* 0x009896800000a95d */ /* 0x004fea0003900000 */
[----:B------:R-:W2:Y:S02]  /*f090*/  @!P2 SYNCS.PHASECHK.TRANS64 P2, [R3+URZ+0xb0], R2 ;  /* 0x0000b0020300a5a7 */ /* 0x000ea4000804007f */
[----:B--2---:R-:W-:Y:S05]  /*f0a0*/  @!P2 BRA `(.L_x_193) ;  /* 0xfffffffc00eca947 */ /* 0x004fea000383ffff */
[----:B------:R-:W-:Y:S05]  /*f0b0*/  BRA `(.L_x_256) ;  /* 0xffffffd800f87947 */ /* 0x000fea000383ffff */
.L_x_199:
[----:B-1234-:R-:W-:-:S04]  /*f0c0*/  IMAD.U32 R3, RZ, RZ, UR13 ;  /* 0x0000000dff037e24 */ /* 0x01efc8000f8e00ff */
[----:B------:R1:W2:Y:S03]  /*f0d0*/  SYNCS.PHASECHK.TRANS64.TRYWAIT P2, [R3+URZ+0xb8], R2 ;  /* 0x0000b802030075a7 */ /* 0x0002a6000804017f */
[----:B--2---:R-:W-:Y:S05]  /*f0e0*/  @!P2 NANOSLEEP.SYNCS 0x989680 ;  /* 0x009896800000a95d */ /* 0x004fea0003900000 */
[----:B------:R-:W2:Y:S02]  /*f0f0*/  @!P2 SYNCS.PHASECHK.TRANS64 P2, [R3+URZ+0xb8], R2 ;  /* 0x0000b8020300a5a7 */ /* 0x000ea4000804007f */
[----:B--2---:R-:W-:Y:S05]  /*f100*/  @!P2 BRA `(.L_x_199) ;  /* 0xfffffffc00eca947 */ /* 0x004fea000383ffff */
[----:B------:R-:W-:Y:S05]  /*f110*/  BRA `(.L_x_257) ;  /* 0xffffffdc003c7947 */ /* 0x000fea000383ffff */
.L_x_211:
[----:B-1----:R1:W2:Y:S02]  /*f120*/  SYNCS.PHASECHK.TRANS64.TRYWAIT P1, [R0+URZ+0xa0], R3 ;  /* 0x0000a003000075a7 */ /* 0x0022a4000802017f */
[----:B--2---:R-:W-:Y:S05]  /*f130*/  @!P1 NANOSLEEP.SYNCS 0x989680 ;  /* 0x009896800000995d */ /* 0x004fea0003900000 */
[----:B------:R-:W2:Y:S02]  /*f140*/  @!P1 SYNCS.PHASECHK.TRANS64 P1, [R0+URZ+0xa0], R3 ;  /* 0x0000a003000095a7 */ /* 0x000ea4000802007f */
[----:B--2---:R-:W-:Y:S05]  /*f150*/  @!P1 BRA `(.L_x_211) ;  /* 0xfffffffc00f09947 */ /* 0x004fea000383ffff */
[----:B------:R-:W-:Y:S05]  /*f160*/  BRA `(.L_x_258) ;  /* 0xffffffe400487947 */ /* 0x000fea000383ffff */
.L_x_213:
[----:B--2---:R2:W3:Y:S02]  /*f170*/  SYNCS.PHASECHK.TRANS64.TRYWAIT P1, [R0+URZ+0xa8], R3 ;  /* 0x0000a803000075a7 */ /* 0x0044e4000802017f */
[----:B---3--:R-:W-:Y:S05]  /*f180*/  @!P1 NANOSLEEP.SYNCS 0x989680 ;  /* 0x009896800000995d */ /* 0x008fea0003900000 */
[----:B------:R-:W3:Y:S02]  /*f190*/  @!P1 SYNCS.PHASECHK.TRANS64 P1, [R0+URZ+0xa8], R3 ;  /* 0x0000a803000095a7 */ /* 0x000ee4000802007f */
[----:B---3--:R-:W-:Y:S05]  /*f1a0*/  @!P1 BRA `(.L_x_213) ;  /* 0xfffffffc00f09947 */ /* 0x008fea000383ffff */
[----:B------:R-:W-:Y:S05]  /*f1b0*/  BRA `(.L_x_259) ;  /* 0xffffffe400447947 */ /* 0x000fea000383ffff */
.L_x_215:
[----:B---3--:R3:W4:Y:S02]  /*f1c0*/  SYNCS.PHASECHK.TRANS64.TRYWAIT P1, [R0+URZ+0xb0], R3 ;  /* 0x0000b003000075a7 */ /* 0x008724000802017f */
[----:B----4-:R-:W-:Y:S05]  /*f1d0*/  @!P1 NANOSLEEP.SYNCS 0x989680 ;  /* 0x009896800000995d */ /* 0x010fea0003900000 */
[----:B------:R-:W4:Y:S02]  /*f1e0*/  @!P1 SYNCS.PHASECHK.TRANS64 P1, [R0+URZ+0xb0], R3 ;  /* 0x0000b003000095a7 */ /* 0x000f24000802007f */
[----:B----4-:R-:W-:Y:S05]  /*f1f0*/  @!P1 BRA `(.L_x_215) ;  /* 0xfffffffc00f09947 */ /* 0x010fea000383ffff */
[----:B------:R-:W-:Y:S05]  /*f200*/  BRA `(.L_x_260) ;  /* 0xffffffe400407947 */ /* 0x000fea000383ffff */
.L_x_219:
[----:B------:R-:W-:Y:S01]  /*f210*/  BSSY B1, `(.L_x_261) ;  /* 0x0000006000017945 */ /* 0x000fe20003800000 */
[----:B------:R-:W-:-:S07]  /*f220*/  MOV R15, 0xffffffff ;  /* 0xffffffff000f7802 */ /* 0x000fce0000000f00 */
[----:B------:R-:W-:Y:S05]  /*f230*/  WARPSYNC.COLLECTIVE R15, `(.L_x_262) ;  /* 0x000000000f0c7348 */ /* 0x000fea0003c00000 */
[----:B------:R-:W-:Y:S02]  /*f240*/  ELECT P6, UR62, PT ;  /* 0x00000000003e782f */ /* 0x000fe400038c0000 */
[----:B------:R-:W-:Y:S01]  /*f250*/  MOV R14, UR62 ;  /* 0x0000003e000e7c02 */ /* 0x000fe20008000f00 */
[----:B------:R-:W-:Y:S10]  /*f260*/  ENDCOLLECTIVE ;  /* 0x000000000000791b */ /* 0x000ff40003800000 */
.L_x_262:
[----:B------:R-:W-:Y:S05]  /*f270*/  BSYNC B1 ;  /* 0x0000000000017941 */ /* 0x000fea0003800000 */
.L_x_261:
[----:B------:R-:W-:Y:S01]  /*f280*/  PLOP3.LUT P0, PT, P6, PT, PT, 0x80, 0x0 ;  /* 0x000000000000781c */ /* 0x000fe2000370f070 */
[----:B------:R-:W-:-:S12]  /*f290*/  BRA `(.L_x_263) ;  /* 0xffffffe400c07947 */ /* 0x000fd8000383ffff */
.L_x_222:
[----:B-1----:R1:W3:Y:S02]  /*f2a0*/  SYNCS.PHASECHK.TRANS64.TRYWAIT P0, [R12+URZ+0x40], R5 ;  /* 0x000040050c0075a7 */ /* 0x0022e4000800017f */
[----:B---3--:R-:W-:Y:S05]  /*f2b0*/  @!P0 NANOSLEEP.SYNCS 0x989680 ;  /* 0x009896800000895d */ /* 0x008fea0003900000 */
[----:B------:R-:W3:Y:S02]  /*f2c0*/  @!P0 SYNCS.PHASECHK.TRANS64 P0, [R12+URZ+0x40], R5 ;  /* 0x000040050c0085a7 */ /* 0x000ee4000800007f */
[----:B---3--:R-:W-:Y:S05]  /*f2d0*/  @!P0 BRA `(.L_x_222) ;  /* 0xfffffffc00f08947 */ /* 0x008fea000383ffff */
[----:B------:R-:W-:Y:S05]  /*f2e0*/  BRA `(.L_x_264) ;  /* 0xffffffe400fc7947 */ /* 0x000fea000383ffff */
.L_x_230:
[----:B------:R-:W-:Y:S01]  /*f2f0*/  BSSY B0, `(.L_x_265) ;  /* 0x0000006000007945 */ /* 0x000fe20003800000 */
[----:B------:R-:W-:-:S07]  /*f300*/  MOV R15, 0xffffffff ;  /* 0xffffffff000f7802 */ /* 0x000fce0000000f00 */
[----:B------:R-:W-:Y:S05]  /*f310*/  WARPSYNC.COLLECTIVE R15, `(.L_x_266) ;  /* 0x000000000f0c7348 */ /* 0x000fea0003c00000 */
[----:B------:R-:W-:Y:S02]  /*f320*/  ELECT P6, UR62, PT ;  /* 0x00000000003e782f */ /* 0x000fe400038c0000 */
[----:B------:R-:W-:Y:S01]  /*f330*/  MOV R14, UR62 ;  /* 0x0000003e000e7c02 */ /* 0x000fe20008000f00 */
[----:B------:R-:W-:Y:S10]  /*f340*/  ENDCOLLECTIVE ;  /* 0x000000000000791b */ /* 0x000ff40003800000 */
.L_x_266:
[----:B------:R-:W-:Y:S05]  /*f350*/  BSYNC B0 ;  /* 0x0000000000007941 */ /* 0x000fea0003800000 */
.L_x_265:
[----:B------:R-:W-:Y:S01]  /*f360*/  PLOP3.LUT P0, PT, P6, PT, PT, 0x80, 0x0 ;  /* 0x000000000000781c */ /* 0x000fe2000370f070 */
[----:B------:R-:W-:-:S12]  /*f370*/  BRA `(.L_x_267) ;  /* 0xfffffff000787947 */ /* 0x000fd8000383ffff */
.L_x_234:
[----:B-1----:R1:W2:Y:S02]  /*f380*/  SYNCS.PHASECHK.TRANS64.TRYWAIT P0, [R5+URZ], R2 ;  /* 0x00000002050075a7 */ /* 0x0022a4000800017f */
[----:B--2---:R-:W-:Y:S05]  /*f390*/  @!P0 NANOSLEEP.SYNCS 0x989680 ;  /* 0x009896800000895d */ /* 0x004fea0003900000 */
[----:B------:R-:W2:Y:S02]  /*f3a0*/  @!P0 SYNCS.PHASECHK.TRANS64 P0, [R5+URZ], R2 ;  /* 0x00000002050085a7 */ /* 0x000ea4000800007f */
[----:B--2---:R-:W-:Y:S05]  /*f3b0*/  @!P0 BRA `(.L_x_234) ;  /* 0xfffffffc00f08947 */ /* 0x004fea000383ffff */
[----:B------:R-:W-:Y:S05]  /*f3c0*/  BRA `(.L_x_268) ;  /* 0xfffffff000bc7947 */ /* 0x000fea000383ffff */
.L_x_235:
[----:B-1----:R1:W2:Y:S02]  /*f3d0*/  SYNCS.PHASECHK.TRANS64.TRYWAIT P0, [R7+URZ], R4 ;  /* 0x00000004070075a7 */ /* 0x0022a4000800017f */
[----:B--2---:R-:W-:Y:S05]  /*f3e0*/  @!P0 NANOSLEEP.SYNCS 0x989680 ;  /* 0x009896800000895d */ /* 0x004fea0003900000 */
[----:B------:R-:W2:Y:S02]  /*f3f0*/  @!P0 SYNCS.PHASECHK.TRANS64 P0, [R7+URZ], R4 ;  /* 0x00000004070085a7 */ /* 0x000ea4000800007f */
[----:B--2---:R-:W-:Y:S05]  /*f400*/  @!P0 BRA `(.L_x_235) ;  /* 0xfffffffc00f08947 */ /* 0x004fea000383ffff */
[----:B------:R-:W-:Y:S05]  /*f410*/  BRA `(.L_x_269) ;  /* 0xfffffff000cc7947 */ /* 0x000fea000383ffff */
.L_x_236:
[----:B-1----:R1:W2:Y:S02]  /*f420*/  SYNCS.PHASECHK.TRANS64.TRYWAIT P0, [R6+URZ], R5 ;  /* 0x00000005060075a7 */ /* 0x0022a4000800017f */
[----:B--2---:R-:W-:Y:S05]  /*f430*/  @!P0 NANOSLEEP.SYNCS 0x989680 ;  /* 0x009896800000895d */ /* 0x004fea0003900000 */
[----:B------:R-:W2:Y:S02]  /*f440*/  @!P0 SYNCS.PHASECHK.TRANS64 P0, [R6+URZ], R5 ;  /* 0x00000005060085a7 */ /* 0x000ea4000800007f */
[----:B--2---:R-:W-:Y:S05]  /*f450*/  @!P0 BRA `(.L_x_236) ;  /* 0xfffffffc00f08947 */ /* 0x004fea000383ffff */
[----:B------:R-:W-:Y:S05]  /*f460*/  BRA `(.L_x_270) ;  /* 0xfffffff000dc7947 */ /* 0x000fea000383ffff */
.L_x_237:
[----:B-1----:R1:W2:Y:S02]  /*f470*/  SYNCS.PHASECHK.TRANS64.TRYWAIT P0, [R7+URZ], R4 ;  /* 0x00000004070075a7 */ /* 0x0022a4000800017f */
[----:B--2---:R-:W-:Y:S05]  /*f480*/  @!P0 NANOSLEEP.SYNCS 0x989680 ;  /* 0x009896800000895d */ /* 0x004fea0003900000 */
[----:B------:R-:W2:Y:S02]  /*f490*/  @!P0 SYNCS.PHASECHK.TRANS64 P0, [R7+URZ], R4 ;  /* 0x00000004070085a7 */ /* 0x000ea4000800007f */
[----:B--2---:R-:W-:Y:S05]  /*f4a0*/  @!P0 BRA `(.L_x_237) ;  /* 0xfffffffc00f08947 */ /* 0x004fea000383ffff */
[----:B------:R-:W-:Y:S05]  /*f4b0*/  BRA `(.L_x_271) ;  /* 0xfffffff000ec7947 */ /* 0x000fea000383ffff */
.L_x_238:
[----:B-1----:R1:W2:Y:S02]  /*f4c0*/  SYNCS.PHASECHK.TRANS64.TRYWAIT P0, [R6+URZ], R5 ;  /* 0x00000005060075a7 */ /* 0x0022a4000800017f */
[----:B--2---:R-:W-:Y:S05]  /*f4d0*/  @!P0 NANOSLEEP.SYNCS 0x989680 ;  /* 0x009896800000895d */ /* 0x004fea0003900000 */
[----:B------:R-:W2:Y:S02]  /*f4e0*/  @!P0 SYNCS.PHASECHK.TRANS64 P0, [R6+URZ], R5 ;  /* 0x00000005060085a7 */ /* 0x000ea4000800007f */
[----:B--2---:R-:W-:Y:S05]  /*f4f0*/  @!P0 BRA `(.L_x_238) ;  /* 0xfffffffc00f08947 */ /* 0x004fea000383ffff */
[----:B------:R-:W-:Y:S05]  /*f500*/  BRA `(.L_x_272) ;  /* 0xfffffff000fc7947 */ /* 0x000fea000383ffff */
.L_x_239:
[----:B-1----:R1:W2:Y:S02]  /*f510*/  SYNCS.PHASECHK.TRANS64.TRYWAIT P0, [R7+URZ], R4 ;  /* 0x00000004070075a7 */ /* 0x0022a4000800017f */
[----:B--2---:R-:W-:Y:S05]  /*f520*/  @!P0 NANOSLEEP.SYNCS 0x989680 ;  /* 0x009896800000895d */ /* 0x004fea0003900000 */
[----:B------:R-:W2:Y:S02]  /*f530*/  @!P0 SYNCS.PHASECHK.TRANS64 P0, [R7+URZ], R4 ;  /* 0x00000004070085a7 */ /* 0x000ea4000800007f */
[----:B--2---:R-:W-:Y:S05]  /*f540*/  @!P0 BRA `(.L_x_239) ;  /* 0xfffffffc00f08947 */ /* 0x004fea000383ffff */
[----:B------:R-:W-:Y:S05]  /*f550*/  BRA `(.L_x_273) ;  /* 0xfffffff4000c7947 */ /* 0x000fea000383ffff */
.L_x_240:
[----:B--2---:R2:W3:Y:S02]  /*f560*/  SYNCS.PHASECHK.TRANS64.TRYWAIT P0, [R6+URZ], R5 ;  /* 0x00000005060075a7 */ /* 0x0044e4000800017f */
[----:B---3--:R-:W-:Y:S05]  /*f570*/  @!P0 NANOSLEEP.SYNCS 0x989680 ;  /* 0x009896800000895d */ /* 0x008fea0003900000 */
[----:B------:R-:W3:Y:S02]  /*f580*/  @!P0 SYNCS.PHASECHK.TRANS64 P0, [R6+URZ], R5 ;  /* 0x00000005060085a7 */ /* 0x000ee4000800007f */
[----:B---3--:R-:W-:Y:S05]  /*f590*/  @!P0 BRA `(.L_x_240) ;  /* 0xfffffffc00f08947 */ /* 0x008fea000383ffff */
[----:B------:R-:W-:Y:S05]  /*f5a0*/  BRA `(.L_x_274) ;  /* 0xfffffff400147947 */ /* 0x000fea000383ffff */
.L_x_275:
[----:B------:R-:W-:-:S00]  /*f5b0*/  BRA `(.L_x_275) ;  /* 0xfffffffc00fc7947 */ /* 0x000fc0000383ffff */
[----:B------:R-:W-:-:S00]  /*f5c0*/  NOP ;  /* 0x0000000000007918 */ /* 0x000fc00000000000 */
        /* <DEDUP_REMOVED lines=11> */
.L_x_276:


//--------------------- .nv.global.init           --------------------------
	.section	.nv.global.init,"aw",@progbits
.nv.global.init:
	.type		$str$24,@object
	.size		$str$24,($str$25 - $str$24)
$str$24:
        /*0000*/ 	.byte	0x28, 0x61, 0x64, 0x64, 0x72, 0x65, 0x73, 0x73, 0x20, 0x26, 0x20, 0x6d, 0x61, 0x73, 0x6b, 0x29
        /*0010*/ 	.byte	0x20, 0x3d, 0x3d, 0x20, 0x30, 0x00
	.type		$str$25,@object
	.size		$str$25,(__unnamed_1 - $str$25)
$str$25:
        /*0016*/ 	.byte	0x2f, 0x74, 0x6d, 0x70, 0x2f, 0x63, 0x75, 0x74, 0x6c, 0x61, 0x73, 0x73, 0x5f, 0x73, 0x77, 0x65
        /*0026*/ 	.byte	0x65, 0x70, 0x5f, 0x73, 0x72, 0x63, 0x2f, 0x69, 0x6e, 0x63, 0x6c, 0x75, 0x64, 0x65, 0x2f, 0x63
        /*0036*/ 	.byte	0x75, 0x74, 0x65, 0x2f, 0x70, 0x6f, 0x69, 0x6e, 0x74, 0x65, 0x72, 0x5f, 0x66, 0x6c, 0x61, 0x67
        /*0046*/ 	.byte	0x67, 0x65, 0x64, 0x2e, 0x68, 0x70, 0x70, 0x00
	.type		__unnamed_1,@object
	.size		__unnamed_1,(__unnamed_2 - __unnamed_1)
__unnamed_1:
        /* <DEDUP_REMOVED lines=28> */
        /*020e*/ 	.byte	0x3a, 0x43, 0x3c, 0x34, 0x30, 0x39, 0x36, 0x3e, 0x3e, 0x3e, 0x3e, 0x3e, 0x5d, 0x00
	.type		__unnamed_2,@object
	.size		__unnamed_2,(.L_1 - __unnamed_2)
__unnamed_2:
        /* <DEDUP_REMOVED lines=29> */
.L_1:


//--------------------- .nv.shared._ZN7cutlass13device_kernelINS_4gemm6kernel13GemmUniversalIN4cute5tupleIJiiiiEEENS1_10collective13CollectiveMmaINS1_37MainloopSm90TmaGmmaWarpSpecializedFP8ILi8ENS5_IJNS4_1CILi2EEENSA_ILi1EEESC_EEENS1_35KernelTmaWarpSpecializedCooperativeEEENS5_IJNSA_ILi128EEENSA_ILi256EEENSA_ILi64EEEEEENS_12float_e4m3_tENS5_IJlSC_lEEESK_SL_NS4_8TiledMMAINS4_8MMA_AtomIJNS4_4SM904GMMA31MMA_64x256x32_F32E4M3E4M3_SS_TNILNSP_7ScaleInE1ELSR_1EEEEEENS4_6LayoutISD_NS5_IJSC_NSA_ILi0EEESV_EEEEENS5_IJNS4_10UnderscoreESY_SY_EEEEENS4_13SM90_TMA_LOADENS4_14ComposedLayoutINS4_7SwizzleILi2ELi4ELi3EEENS4_18smem_ptr_flag_bitsILi8EEENSU_INS5_IJNSA_ILi8EEESI_EEENS5_IJSI_SC_EEEEEEEvNS4_8identityENS4_23SM90_TMA_LOAD_MULTICASTES1B_vS1C_EENS_8epilogue10collective18CollectiveEpilogueINS1F_22Sm90TmaWarpSpecializedILi4ELi2ELi16ELb0ELb0EEEJSJ_NS5_IJSG_NSA_ILi32EEEEEESK_SL_SK_SL_NS1F_6fusion15FusionCallbacksIS1J_NS1M_13LinCombEltActINS1F_6thread4ReLuESK_fSK_fLNS_15FloatRoundStyleE2EEESJ_S1L_JEEES11_NS12_INS13_ILi1ELi4ELi3EEES16_NSU_INS5_IJS17_S1K_EEENS5_IJS1K_SC_EEEEEEENS4_39AutoVectorizingCopyWithAssumedAlignmentILi128EEENS4_14SM90_TMA_STOREES1Y_S20_NS4_9Copy_AtomIJNS4_17SM90_U32x4_STSM_NENS_6half_tEEEEvEEEvvEEEEvNT_6ParamsE --------------------------
	.section	.nv.shared._ZN7cutlass13device_kernelINS_4gemm6kernel13GemmUniversalIN4cute5tupleIJiiiiEEENS1_10collective13CollectiveMmaINS1_37MainloopSm90TmaGmmaWarpSpecializedFP8ILi8ENS5_IJNS4_1CILi2EEENSA_ILi1EEESC_EEENS1_35KernelTmaWarpSpecializedCooperativeEEENS5_IJNSA_ILi128EEENSA_ILi256EEENSA_ILi64EEEEEENS_12float_e4m3_tENS5_IJlSC_lEEESK_SL_NS4_8TiledMMAINS4_8MMA_AtomIJNS4_4SM904GMMA31MMA_64x256x32_F32E4M3E4M3_SS_TNILNSP_7ScaleInE1ELSR_1EEEEEENS4_6LayoutISD_NS5_IJSC_NSA_ILi0EEESV_EEEEENS5_IJNS4_10UnderscoreESY_SY_EEEEENS4_13SM90_TMA_LOADENS4_14ComposedLayoutINS4_7SwizzleILi2ELi4ELi3EEENS4_18smem_ptr_flag_bitsILi8EEENSU_INS5_IJNSA_ILi8EEESI_EEENS5_IJSI_SC_EEEEEEEvNS4_8identityENS4_23SM90_TMA_LOAD_MULTICASTES1B_vS1C_EENS_8epilogue10collective18CollectiveEpilogueINS1F_22Sm90TmaWarpSpecializedILi4ELi2ELi16ELb0ELb0EEEJSJ_NS5_IJSG_NSA_ILi32EEEEEESK_SL_SK_SL_NS1F_6fusion15FusionCallbacksIS1J_NS1M_13LinCombEltActINS1F_6thread4ReLuESK_fSK_fLNS_15FloatRoundStyleE2EEESJ_S1L_JEEES11_NS12_INS13_ILi1ELi4ELi3EEES16_NSU_INS5_IJS17_S1K_EEENS5_IJS1K_SC_EEEEEEENS4_39AutoVectorizingCopyWithAssumedAlignmentILi128EEENS4_14SM90_TMA_STOREES1Y_S20_NS4_9Copy_AtomIJNS4_17SM90_U32x4_STSM_NENS_6half_tEEEEvEEEvvEEEEvNT_6ParamsE,"aw",@nobits
	.sectionflags	@""
	.align	16
	.zero		1024


//--------------------- .nv.shared.reserved.0     --------------------------
	.section	.nv.shared.reserved.0,"aw",@nobits
	.weak		__nv_reservedSMEM_offset_0_alias
	.size		__nv_reservedSMEM_offset_0_alias, 0, 0
	.other		__nv_reservedSMEM_offset_0_alias,@"STO_CUDA_RESERVED_SHARED STV_DEFAULT"
__nv_reservedSMEM_offset_0_alias:
	.zero		0


//--------------------- .nv.global                --------------------------
	.section	.nv.global,"aw",@nobits
.nv.global:
	.type		_ZN39_INTERNAL_061ddc27_4_k_cu_3b1e8bec_27594cute1_E,@object
	.size		_ZN39_INTERNAL_061ddc27_4_k_cu_3b1e8bec_27594cute1_E,(_ZN39_INTERNAL_061ddc27_4_k_cu_3b1e8bec_27594cuda3std3__45__cpo6cbeginE - _ZN39_INTERNAL_061ddc27_4_k_cu_3b1e8bec_27594cute1_E)
_ZN39_INTERNAL_061ddc27_4_k_cu_3b1e8bec_27594cute1_E:
	.zero		1
	.type		_ZN39_INTERNAL_061ddc27_4_k_cu_3b1e8bec_27594cuda3std3__45__cpo6cbeginE,@object
	.size		_ZN39_INTERNAL_061ddc27_4_k_cu_3b1e8bec_27594cuda3std3__45__cpo6cbeginE,(_ZN39_INTERNAL_061ddc27_4_k_cu_3b1e8bec_27594cuda3std3__48in_placeE - _ZN39_INTERNAL_061ddc27_4_k_cu_3b1e8bec_27594cuda3std3__45__cpo6cbeginE)
_ZN39_INTERNAL_061ddc27_4_k_cu_3b1e8bec_27594cuda3std3__45__cpo6cbeginE:
	.zero		1
	.type		_ZN39_INTERNAL_061ddc27_4_k_cu_3b1e8bec_27594cuda3std3__48in_placeE,@object
	.size		_ZN39_INTERNAL_061ddc27_4_k_cu_3b1e8bec_27594cuda3std3__48in_placeE,(_ZN39_INTERNAL_061ddc27_4_k_cu_3b1e8bec_27594cuda3std6ranges3__45__cpo9iter_moveE - _ZN39_INTERNAL_061ddc27_4_k_cu_3b1e8bec_27594cuda3std3__48in_placeE)
_ZN39_INTERNAL_061ddc27_4_k_cu_3b1e8bec_27594cuda3std3__48in_placeE:
	.zero		1
	.type		_ZN39_INTERNAL_061ddc27_4_k_cu_3b1e8bec_27594cuda3std6ranges3__45__cpo9iter_moveE,@object
	.size		_ZN39_INTERNAL_061ddc27_4_k_cu_3b1e8bec_27594cuda3std6ranges3__45__cpo9iter_moveE,(_ZN39_INTERNAL_061ddc27_4_k_cu_3b1e8bec_27594cuda3std3__45__cpo5beginE - _ZN39_INTERNAL_061ddc27_4_k_cu_3b1e8bec_27594cuda3std6ranges3__45__cpo9iter_moveE)
_ZN39_INTERNAL_061ddc27_4_k_cu_3b1e8bec_27594cuda3std6ranges3__45__cpo9iter_moveE:
	.zero		1
	.type		_ZN39_INTERNAL_061ddc27_4_k_cu_3b1e8bec_27594cuda3std3__45__cpo5beginE,@object
	.size		_ZN39_INTERNAL_061ddc27_4_k_cu_3b1e8bec_27594cuda3std3__45__cpo5beginE,(_ZN39_INTERNAL_061ddc27_4_k_cu_3b1e8bec_27594cuda3std3__441_GLOBAL__N__061ddc27_4_k_cu_3b1e8bec_27596ignoreE - _ZN39_INTERNAL_061ddc27_4_k_cu_3b1e8bec_27594cuda3std3__45__cpo5beginE)
_ZN39_INTERNAL_061ddc27_4_k_cu_3b1e8bec_27594cuda3std3__45__cpo5beginE:
	.zero		1
	.type		_ZN39_INTERNAL_061ddc27_4_k_cu_3b1e8bec_27594cuda3std3__441_GLOBAL__N__061ddc27_4_k_cu_3b1e8bec_27596ignoreE,@object
	.size		_ZN39_INTERNAL_061ddc27_4_k_cu_3b1e8bec_27594cuda3std3__441_GLOBAL__N__061ddc27_4_k_cu_3b1e8bec_27596ignoreE,(_ZN39_INTERNAL_061ddc27_4_k_cu_3b1e8bec_27594cute7productE - _ZN39_INTERNAL_061ddc27_4_k_cu_3b1e8bec_27594cuda3std3__441_GLOBAL__N__061ddc27_4_k_cu_3b1e8bec_27596ignoreE)
_ZN39_INTERNAL_061ddc27_4_k_cu_3b1e8bec_27594cuda3std3__441_GLOBAL__N__061ddc27_4_k_cu_3b1e8bec_27596ignoreE:
	.zero		1
	.type		_ZN39_INTERNAL_061ddc27_4_k_cu_3b1e8bec_27594cute7productE,@object
	.size		_ZN39_INTERNAL_061ddc27_4_k_cu_3b1e8bec_27594cute7productE,(_ZN39_INTERNAL_061ddc27_4_k_cu_3b1e8bec_27594cuda3std3__45__cpo3endE - _ZN39_INTERNAL_061ddc27_4_k_cu_3b1e8bec_27594cute7productE)
_ZN39_INTERNAL_061ddc27_4_k_cu_3b1e8bec_27594cute7productE:
	.zero		1
	.type		_ZN39_INTERNAL_061ddc27_4_k_cu_3b1e8bec_27594cuda3std3__45__cpo3endE,@object
	.size		_ZN39_INTERNAL_061ddc27_4_k_cu_3b1e8bec_27594cuda3std3__45__cpo3endE,(_ZN39_INTERNAL_061ddc27_4_k_cu_3b1e8bec_27594cuda3std3__419piecewise_constructE - _ZN39_INTERNAL_061ddc27_4_k_cu_3b1e8bec_27594cuda3std3__45__cpo3endE)
_ZN39_INTERNAL_061ddc27_4_k_cu_3b1e8bec_27594cuda3std3__45__cpo3endE:
	.zero		1
	.type		_ZN39_INTERNAL_061ddc27_4_k_cu_3b1e8bec_27594cuda3std3__419piecewise_constructE,@object
	.size		_ZN39_INTERNAL_061ddc27_4_k_cu_3b1e8bec_27594cuda3std3__419piecewise_constructE,(_ZN39_INTERNAL_061ddc27_4_k_cu_3b1e8bec_27594cuda3std3__45__cpo4cendE - _ZN39_INTERNAL_061ddc27_4_k_cu_3b1e8bec_27594cuda3std3__419piecewise_constructE)
_ZN39_INTERNAL_061ddc27_4_k_cu_3b1e8bec_27594cuda3std3__419piecewise_constructE:
	.zero		1
	.type		_ZN39_INTERNAL_061ddc27_4_k_cu_3b1e8bec_27594cuda3std3__45__cpo4cendE,@object
	.size		_ZN39_INTERNAL_061ddc27_4_k_cu_3b1e8bec_27594cuda3std3__45__cpo4cendE,(_ZN39_INTERNAL_061ddc27_4_k_cu_3b1e8bec_27594cuda3std6ranges3__45__cpo4swapE - _ZN39_INTERNAL_061ddc27_4_k_cu_3b1e8bec_27594cuda3std3__45__cpo4cendE)
_ZN39_INTERNAL_061ddc27_4_k_cu_3b1e8bec_27594cuda3std3__45__cpo4cendE:
	.zero		1
	.type		_ZN39_INTERNAL_061ddc27_4_k_cu_3b1e8bec_27594cuda3std6ranges3__45__cpo4swapE,@object
	.size		_ZN39_INTERNAL_061ddc27_4_k_cu_3b1e8bec_27594cuda3std6ranges3__45__cpo4swapE,(.L_9 - _ZN39_INTERNAL_061ddc27_4_k_cu_3b1e8bec_27594cuda3std6ranges3__45__cpo4swapE)
_ZN39_INTERNAL_061ddc27_4_k_cu_3b1e8bec_27594cuda3std6ranges3__45__cpo4swapE:
	.zero		1
.L_9:


//--------------------- .nv.constant0._ZN7cutlass13device_kernelINS_4gemm6kernel13GemmUniversalIN4cute5tupleIJiiiiEEENS1_10collective13CollectiveMmaINS1_37MainloopSm90TmaGmmaWarpSpecializedFP8ILi8ENS5_IJNS4_1CILi2EEENSA_ILi1EEESC_EEENS1_35KernelTmaWarpSpecializedCooperativeEEENS5_IJNSA_ILi128EEENSA_ILi256EEENSA_ILi64EEEEEENS_12float_e4m3_tENS5_IJlSC_lEEESK_SL_NS4_8TiledMMAINS4_8MMA_AtomIJNS4_4SM904GMMA31MMA_64x256x32_F32E4M3E4M3_SS_TNILNSP_7ScaleInE1ELSR_1EEEEEENS4_6LayoutISD_NS5_IJSC_NSA_ILi0EEESV_EEEEENS5_IJNS4_10UnderscoreESY_SY_EEEEENS4_13SM90_TMA_LOADENS4_14ComposedLayoutINS4_7SwizzleILi2ELi4ELi3EEENS4_18smem_ptr_flag_bitsILi8EEENSU_INS5_IJNSA_ILi8EEESI_EEENS5_IJSI_SC_EEEEEEEvNS4_8identityENS4_23SM90_TMA_LOAD_MULTICASTES1B_vS1C_EENS_8epilogue10collective18CollectiveEpilogueINS1F_22Sm90TmaWarpSpecializedILi4ELi2ELi16ELb0ELb0EEEJSJ_NS5_IJSG_NSA_ILi32EEEEEESK_SL_SK_SL_NS1F_6fusion15FusionCallbacksIS1J_NS1M_13LinCombEltActINS1F_6thread4ReLuESK_fSK_fLNS_15FloatRoundStyleE2EEESJ_S1L_JEEES11_NS12_INS13_ILi1ELi4ELi3EEES16_NSU_INS5_IJS17_S1K_EEENS5_IJS1K_SC_EEEEEEENS4_39AutoVectorizingCopyWithAssumedAlignmentILi128EEENS4_14SM90_TMA_STOREES1Y_S20_NS4_9Copy_AtomIJNS4_17SM90_U32x4_STSM_NENS_6half_tEEEEvEEEvvEEEEvNT_6ParamsE --------------------------
	.section	.nv.constant0._ZN7cutlass13device_kernelINS_4gemm6kernel13GemmUniversalIN4cute5tupleIJiiiiEEENS1_10collective13CollectiveMmaINS1_37MainloopSm90TmaGmmaWarpSpecializedFP8ILi8ENS5_IJNS4_1CILi2EEENSA_ILi1EEESC_EEENS1_35KernelTmaWarpSpecializedCooperativeEEENS5_IJNSA_ILi128EEENSA_ILi256EEENSA_ILi64EEEEEENS_12float_e4m3_tENS5_IJlSC_lEEESK_SL_NS4_8TiledMMAINS4_8MMA_AtomIJNS4_4SM904GMMA31MMA_64x256x32_F32E4M3E4M3_SS_TNILNSP_7ScaleInE1ELSR_1EEEEEENS4_6LayoutISD_NS5_IJSC_NSA_ILi0EEESV_EEEEENS5_IJNS4_10UnderscoreESY_SY_EEEEENS4_13SM90_TMA_LOADENS4_14ComposedLayoutINS4_7SwizzleILi2ELi4ELi3EEENS4_18smem_ptr_flag_bitsILi8EEENSU_INS5_IJNSA_ILi8EEESI_EEENS5_IJSI_SC_EEEEEEEvNS4_8identityENS4_23SM90_TMA_LOAD_MULTICASTES1B_vS1C_EENS_8epilogue10collective18CollectiveEpilogueINS1F_22Sm90TmaWarpSpecializedILi4ELi2ELi16ELb0ELb0EEEJSJ_NS5_IJSG_NSA_ILi32EEEEEESK_SL_SK_SL_NS1F_6fusion15FusionCallbacksIS1J_NS1M_13LinCombEltActINS1F_6thread4ReLuESK_fSK_fLNS_15FloatRoundStyleE2EEESJ_S1L_JEEES11_NS12_INS13_ILi1ELi4ELi3EEES16_NSU_INS5_IJS17_S1K_EEENS5_IJS1K_SC_EEEEEEENS4_39AutoVectorizingCopyWithAssumedAlignmentILi128EEENS4_14SM90_TMA_STOREES1Y_S20_NS4_9Copy_AtomIJNS4_17SM90_U32x4_STSM_NENS_6half_tEEEEvEEEvvEEEEvNT_6ParamsE,"a",@progbits
	.sectionflags	@""
	.align	4
.nv.constant0._ZN7cutlass13device_kernelINS_4gemm6kernel13GemmUniversalIN4cute5tupleIJiiiiEEENS1_10collective13CollectiveMmaINS1_37MainloopSm90TmaGmmaWarpSpecializedFP8ILi8ENS5_IJNS4_1CILi2EEENSA_ILi1EEESC_EEENS1_35KernelTmaWarpSpecializedCooperativeEEENS5_IJNSA_ILi128EEENSA_ILi256EEENSA_ILi64EEEEEENS_12float_e4m3_tENS5_IJlSC_lEEESK_SL_NS4_8TiledMMAINS4_8MMA_AtomIJNS4_4SM904GMMA31MMA_64x256x32_F32E4M3E4M3_SS_TNILNSP_7ScaleInE1ELSR_1EEEEEENS4_6LayoutISD_NS5_IJSC_NSA_ILi0EEESV_EEEEENS5_IJNS4_10UnderscoreESY_SY_EEEEENS4_13SM90_TMA_LOADENS4_14ComposedLayoutINS4_7SwizzleILi2ELi4ELi3EEENS4_18smem_ptr_flag_bitsILi8EEENSU_INS5_IJNSA_ILi8EEESI_EEENS5_IJSI_SC_EEEEEEEvNS4_8identityENS4_23SM90_TMA_LOAD_MULTICASTES1B_vS1C_EENS_8epilogue10collective18CollectiveEpilogueINS1F_22Sm90TmaWarpSpecializedILi4ELi2ELi16ELb0ELb0EEEJSJ_NS5_IJSG_NSA_ILi32EEEEEESK_SL_SK_SL_NS1F_6fusion15FusionCallbacksIS1J_NS1M_13LinCombEltActINS1F_6thread4ReLuESK_fSK_fLNS_15FloatRoundStyleE2EEESJ_S1L_JEEES11_NS12_INS13_ILi1ELi4ELi3EEES16_NSU_INS5_IJS17_S1K_EEENS5_IJS1K_SC_EEEEEEENS4_39AutoVectorizingCopyWithAssumedAlignmentILi128EEENS4_14SM90_TMA_STOREES1Y_S20_NS4_9Copy_AtomIJNS4_17SM90_U32x4_STSM_NENS_6half_tEEEEvEEEvvEEEEvNT_6ParamsE:
	.zero		2432


//--------------------- SYMBOLS --------------------------

	.type		.nv.reservedSmem.offset0,@object
	.size		.nv.reservedSmem.offset0,0x4
	.type		__assertfail,@function
